	.target	sm_90a

	.elftype	@"ET_EXEC"


//--------------------- .note.nv.tkinfo           --------------------------
	.section	.note.nv.tkinfo,"",@"SHT_NOTE"
	.sectionflags	@"SHF_NOTE_NV_TKINFO"
	.tkinfo
        /*0018*/ 	.word	0x00000002
        /*0030*/ 	.string	""
        /*0030*/ 	.string	"ptxas"
        /*0030*/ 	.string	"Cuda compilation tools, release 13.0, V13.0.88"
        /*0030*/ 	.string	"Build cuda_13.0.r13.0/compiler.36424714_0"
        /*0030*/ 	.string	"-v  -suppress-debug-info  -lineinfo  -arch sm_90a "



//--------------------- .note.nv.cuinfo           --------------------------
	.section	.note.nv.cuinfo,"",@"SHT_NOTE"
	.sectionflags	@"SHF_NOTE_NV_CUINFO"
        /*0018*/ 	.short	0x0002
        /*001a*/ 	.short	0x005a
        /*001c*/ 	.short	0x0082
	.zero		2


//--------------------- .nv.info                  --------------------------
	.section	.nv.info,"",@"SHT_CUDA_INFO"
	.align	4


	//----- nvinfo : EIATTR_REGCOUNT
	.align		4
        /*0000*/ 	.byte	0x04, 0x2f
        /*0002*/ 	.short	(.L_1 - .L_0)
	.align		4
.L_0:
        /*0004*/ 	.word	index@(matmul_kernel)
        /*0008*/ 	.word	0x000000ff


	//----- nvinfo : EIATTR_FRAME_SIZE
	.align		4
.L_1:
        /*000c*/ 	.byte	0x04, 0x11
        /*000e*/ 	.short	(.L_3 - .L_2)
	.align		4
.L_2:
        /*0010*/ 	.word	index@(matmul_kernel)
        /*0014*/ 	.word	0x00002bb8


	//----- nvinfo : EIATTR_MIN_STACK_SIZE
	.align		4
.L_3:
        /*0018*/ 	.byte	0x04, 0x12
        /*001a*/ 	.short	(.L_5 - .L_4)
	.align		4
.L_4:
        /*001c*/ 	.word	index@(matmul_kernel)
        /*0020*/ 	.word	0x00002bb8
.L_5:


//--------------------- .nv.compat                --------------------------
	.section	.nv.compat,"",@"SHT_CUDA_COMPAT_INFO"
	.align	4
        /*0000*/ 	.byte	0x02, 0x09, 0x01, 0x00, 0x02, 0x02, 0x04, 0x00, 0x02, 0x05, 0x05, 0x00, 0x03, 0x07, 0x01, 0x01
        /*0010*/ 	.byte	0x02, 0x03, 0x00, 0x00, 0x02, 0x06, 0x01, 0x00, 0x04, 0x0b, 0x08, 0x00, 0x00, 0x00, 0x00, 0x00
        /*0020*/ 	.byte	0x00, 0x00, 0x00, 0x00


//--------------------- .nv.info.matmul_kernel    --------------------------
	.section	.nv.info.matmul_kernel,"",@"SHT_CUDA_INFO"
	.sectionflags	@""
	.align	4


	//----- nvinfo : EIATTR_CUDA_API_VERSION
	.align		4
        /*0000*/ 	.byte	0x04, 0x37
        /*0002*/ 	.short	(.L_7 - .L_6)
.L_6:
        /*0004*/ 	.word	0x00000082


	//----- nvinfo : EIATTR_KPARAM_INFO
	.align		4
.L_7:
        /*0008*/ 	.byte	0x04, 0x17
        /*000a*/ 	.short	(.L_9 - .L_8)
.L_8:
        /*000c*/ 	.word	0x00000000
        /*0010*/ 	.short	0x000d
        /*0012*/ 	.short	0x0048
        /*0014*/ 	.byte	0x00, 0xf4, 0x21, 0x00


	//----- nvinfo : EIATTR_KPARAM_INFO
	.align		4
.L_9:
        /*0018*/ 	.byte	0x04, 0x17
        /*001a*/ 	.short	(.L_11 - .L_10)
.L_10:
        /*001c*/ 	.word	0x00000000
        /*0020*/ 	.short	0x000c
        /*0022*/ 	.short	0x0040
        /*0024*/ 	.byte	0x00, 0xf4, 0x21, 0x00


	//----- nvinfo : EIATTR_KPARAM_INFO
	.align		4
.L_11:
        /*0028*/ 	.byte	0x04, 0x17
        /*002a*/ 	.short	(.L_13 - .L_12)
.L_12:
        /*002c*/ 	.word	0x00000000
        /*0030*/ 	.short	0x000b
        /*0032*/ 	.short	0x0038
        /*0034*/ 	.byte	0x00, 0xf0, 0x11, 0x00


	//----- nvinfo : EIATTR_KPARAM_INFO
	.align		4
.L_13:
        /*0038*/ 	.byte	0x04, 0x17
        /*003a*/ 	.short	(.L_15 - .L_14)
.L_14:
        /*003c*/ 	.word	0x00000000
        /*0040*/ 	.short	0x000a
        /*0042*/ 	.short	0x0034
        /*0044*/ 	.byte	0x00, 0xf0, 0x11, 0x00


	//----- nvinfo : EIATTR_KPARAM_INFO
	.align		4
.L_15:
        /*0048*/ 	.byte	0x04, 0x17
        /*004a*/ 	.short	(.L_17 - .L_16)
.L_16:
        /*004c*/ 	.word	0x00000000
        /*0050*/ 	.short	0x0009
        /*0052*/ 	.short	0x0030
        /*0054*/ 	.byte	0x00, 0xf0, 0x11, 0x00


	//----- nvinfo : EIATTR_KPARAM_INFO
	.align		4
.L_17:
        /*0058*/ 	.byte	0x04, 0x17
        /*005a*/ 	.short	(.L_19 - .L_18)
.L_18:
        /*005c*/ 	.word	0x00000000
        /*0060*/ 	.short	0x0008
        /*0062*/ 	.short	0x002c
        /*0064*/ 	.byte	0x00, 0xf0, 0x11, 0x00


	//----- nvinfo : EIATTR_KPARAM_INFO
	.align		4
.L_19:
        /*0068*/ 	.byte	0x04, 0x17
        /*006a*/ 	.short	(.L_21 - .L_20)
.L_20:
        /*006c*/ 	.word	0x00000000
        /*0070*/ 	.short	0x0007
        /*0072*/ 	.short	0x0028
        /*0074*/ 	.byte	0x00, 0xf0, 0x11, 0x00


	//----- nvinfo : EIATTR_KPARAM_INFO
	.align		4
.L_21:
        /*0078*/ 	.byte	0x04, 0x17
        /*007a*/ 	.short	(.L_23 - .L_22)
.L_22:
        /*007c*/ 	.word	0x00000000
        /*0080*/ 	.short	0x0006
        /*0082*/ 	.short	0x0024
        /*0084*/ 	.byte	0x00, 0xf0, 0x11, 0x00


	//----- nvinfo : EIATTR_KPARAM_INFO
	.align		4
.L_23:
        /*0088*/ 	.byte	0x04, 0x17
        /*008a*/ 	.short	(.L_25 - .L_24)
.L_24:
        /*008c*/ 	.word	0x00000000
        /*0090*/ 	.short	0x0005
        /*0092*/ 	.short	0x0020
        /*0094*/ 	.byte	0x00, 0xf0, 0x11, 0x00


	//----- nvinfo : EIATTR_KPARAM_INFO
	.align		4
.L_25:
        /*0098*/ 	.byte	0x04, 0x17
        /*009a*/ 	.short	(.L_27 - .L_26)
.L_26:
        /*009c*/ 	.word	0x00000000
        /*00a0*/ 	.short	0x0004
        /*00a2*/ 	.short	0x001c
        /*00a4*/ 	.byte	0x00, 0xf0, 0x11, 0x00


	//----- nvinfo : EIATTR_KPARAM_INFO
	.align		4
.L_27:
        /*00a8*/ 	.byte	0x04, 0x17
        /*00aa*/ 	.short	(.L_29 - .L_28)
.L_28:
        /*00ac*/ 	.word	0x00000000
        /*00b0*/ 	.short	0x0003
        /*00b2*/ 	.short	0x0018
        /*00b4*/ 	.byte	0x00, 0xf0, 0x11, 0x00


	//----- nvinfo : EIATTR_KPARAM_INFO
	.align		4
.L_29:
        /*00b8*/ 	.byte	0x04, 0x17
        /*00ba*/ 	.short	(.L_31 - .L_30)
.L_30:
        /*00bc*/ 	.word	0x00000000
        /*00c0*/ 	.short	0x0002
        /*00c2*/ 	.short	0x0010
        /*00c4*/ 	.byte	0x00, 0xf4, 0x21, 0x00


	//----- nvinfo : EIATTR_KPARAM_INFO
	.align		4
.L_31:
        /*00c8*/ 	.byte	0x04, 0x17
        /*00ca*/ 	.short	(.L_33 - .L_32)
.L_32:
        /*00cc*/ 	.word	0x00000000
        /*00d0*/ 	.short	0x0001
        /*00d2*/ 	.short	0x0008
        /*00d4*/ 	.byte	0x00, 0xf4, 0x21, 0x00


	//----- nvinfo : EIATTR_KPARAM_INFO
	.align		4
.L_33:
        /*00d8*/ 	.byte	0x04, 0x17
        /*00da*/ 	.short	(.L_35 - .L_34)
.L_34:
        /*00dc*/ 	.word	0x00000000
        /*00e0*/ 	.short	0x0000
        /*00e2*/ 	.short	0x0000
        /*00e4*/ 	.byte	0x00, 0xf4, 0x21, 0x00


	//----- nvinfo : EIATTR_SPARSE_MMA_MASK
	.align		4
.L_35:
        /*00e8*/ 	.byte	0x03, 0x50
        /*00ea*/ 	.short	0x0000


	//----- nvinfo : EIATTR_MAXREG_COUNT
	.align		4
        /*00ec*/ 	.byte	0x03, 0x1b
        /*00ee*/ 	.short	0x00ff


	//----- nvinfo : EIATTR_NUM_BARRIERS
	.align		4
        /*00f0*/ 	.byte	0x02, 0x4c
        /*00f2*/ 	.byte	0x01
	.zero		1


	//----- nvinfo : EIATTR_ANNOTATIONS
	.align		4
        /*00f4*/ 	.byte	0x04, 0x55
        /*00f6*/ 	.short	(.L_37 - .L_36)


	//   ....[0]....
.L_36:
        /*00f8*/ 	.word	0x00000001
        /*00fc*/ 	.byte	0xc0, 0x04, 0x00, 0x00, 0x01, 0x00, 0x00, 0x00, 0x00, 0x07, 0x00, 0x00, 0x01, 0x00, 0x00, 0x00
        /* <DEDUP_REMOVED lines=1965> */
        /*7bdc*/ 	.byte	0xd0, 0xdd, 0x02, 0x00, 0x01, 0x00, 0x00, 0x00, 0xe0, 0xdd, 0x02, 0x00


	//----- nvinfo : EIATTR_MERCURY_ISA_VERSION
	.align		4
.L_37:
        /*7be8*/ 	.byte	0x03, 0x5f
        /*7bea*/ 	.short	0x0101


	//----- nvinfo : EIATTR_EXIT_INSTR_OFFSETS
	.align		4
        /*7bec*/ 	.byte	0x04, 0x1c
        /*7bee*/ 	.short	(.L_39 - .L_38)


	//   ....[0]....
.L_38:
        /*7bf0*/ 	.word	0x000c27a0


	//   ....[1]....
        /*7bf4*/ 	.word	0x000c27c0


	//----- nvinfo : EIATTR_REQNTID
	.align		4
.L_39:
        /*7bf8*/ 	.byte	0x04, 0x10
        /*7bfa*/ 	.short	(.L_41 - .L_40)
.L_40:
        /*7bfc*/ 	.word	0x00000080
        /*7c00*/ 	.word	0x00000001
        /*7c04*/ 	.word	0x00000001


	//----- nvinfo : EIATTR_CBANK_PARAM_SIZE
	.align		4
.L_41:
        /*7c08*/ 	.byte	0x03, 0x19
        /*7c0a*/ 	.short	0x0050


	//----- nvinfo : EIATTR_PARAM_CBANK
	.align		4
        /*7c0c*/ 	.byte	0x04, 0x0a
        /*7c0e*/ 	.short	(.L_43 - .L_42)
	.align		4
.L_42:
        /*7c10*/ 	.word	index@(.nv.constant0.matmul_kernel)
        /*7c14*/ 	.short	0x0210
        /*7c16*/ 	.short	0x0050


	//----- nvinfo : EIATTR_SW_WAR
	.align		4
.L_43:
        /*7c18*/ 	.byte	0x04, 0x36
        /*7c1a*/ 	.short	(.L_45 - .L_44)
.L_44:
        /*7c1c*/ 	.word	0x00000008
.L_45:


//--------------------- .nv.callgraph             --------------------------
	.section	.nv.callgraph,"",@"SHT_CUDA_CALLGRAPH"
	.align	4
	.sectionentsize	8
	.align		4
        /*0000*/ 	.word	0x00000000
	.align		4
        /*0004*/ 	.word	0xffffffff
	.align		4
        /*0008*/ 	.word	0x00000000
	.align		4
        /*000c*/ 	.word	0xfffffffe
	.align		4
        /*0010*/ 	.word	0x00000000
	.align		4
        /*0014*/ 	.word	0xfffffffd
	.align		4
        /*0018*/ 	.word	0x00000000
	.align		4
        /*001c*/ 	.word	0xfffffffc


//--------------------- .text.matmul_kernel       --------------------------
	.section	.text.matmul_kernel,"ax",@progbits
	.align	128
        .global         matmul_kernel
        .type           matmul_kernel,@function
        .size           matmul_kernel,(.L_x_3 - matmul_kernel)
        .other          matmul_kernel,@"STO_CUDA_ENTRY STV_DEFAULT"
matmul_kernel:
.text.matmul_kernel:
[----:B------:R-:W1:Y:S08]  /*0000*/  LDC R1, c[0x0][0x28] ;  /* 0x00000a00ff017b82 */ /* 0x000e700000000800 */
[----:B------:R-:W2:Y:S01]  /*0010*/  LDC.64 R234, c[0x0][0x228] ;  /* 0x00008a00ffea7b82 */ /* 0x000ea20000000a00 */
[----:B------:R-:W3:Y:S01]  /*0020*/  S2R R5, SR_CTAID.X ;  /* 0x0000000000057919 */ /* 0x000ee20000002500 */
[----:B-1----:R-:W-:-:S02]  /*0030*/  VIADD R1, R1, 0xffffd448 ;  /* 0xffffd44801017836 */ /* 0x002fc40000000000 */
[----:B--2---:R-:W-:Y:S01]  /*0040*/  VIADD R0, R235, 0x1ff ;  /* 0x000001ffeb007836 */ /* 0x004fe20000000000 */
[----:B------:R-:W-:Y:S02]  /*0050*/  IABS R247, R235 ;  /* 0x000000eb00f77213 */ /* 0x000fe40000000000 */
[----:B------:R-:W-:Y:S02]  /*0060*/  IABS R233, R234 ;  /* 0x000000ea00e97213 */ /* 0x000fe40000000000 */
[----:B------:R-:W-:-:S04]  /*0070*/  SHF.R.S32.HI R3, RZ, 0x1f, R0 ;  /* 0x0000001fff037819 */ /* 0x000fc80000011400 */
[----:B------:R-:W-:Y:S02]  /*0080*/  LEA.HI R3, R3, R0, RZ, 0x9 ;  /* 0x0000000003037211 */ /* 0x000fe400078f48ff */
[----:B---3--:R-:W-:Y:S02]  /*0090*/  IABS R8, R5 ;  /* 0x0000000500087213 */ /* 0x008fe40000000000 */
[----:B------:R-:W-:-:S04]  /*00a0*/  SHF.R.S32.HI R3, RZ, 0x9, R3 ;  /* 0x00000009ff037819 */ /* 0x000fc80000011403 */
[----:B------:R-:W-:-:S04]  /*00b0*/  SHF.L.U32 R4, R3, 0x3, RZ ;  /* 0x0000000303047819 */ /* 0x000fc800000006ff */
[-C--:B------:R-:W-:Y:S02]  /*00c0*/  IABS R7, R4.reuse ;  /* 0x0000000400077213 */ /* 0x080fe40000000000 */
[----:B------:R-:W-:Y:S02]  /*00d0*/  IABS R10, R4 ;  /* 0x00000004000a7213 */ /* 0x000fe40000000000 */
[----:B------:R-:W1:Y:S08]  /*00e0*/  I2F.RP R0, R7 ;  /* 0x0000000700007306 */ /* 0x000e700000209400 */
[----:B-1----:R-:W1:Y:S02]  /*00f0*/  MUFU.RCP R0, R0 ;  /* 0x0000000000007308 */ /* 0x002e640000001000 */
[----:B-1----:R-:W-:-:S02]  /*0100*/  VIADD R2, R0, 0xffffffe ;  /* 0x0ffffffe00027836 */ /* 0x002fc40000000000 */
[----:B------:R-:W-:-:S04]  /*0110*/  IMAD.MOV R0, RZ, RZ, -R10 ;  /* 0x000000ffff007224 */ /* 0x000fc800078e0a0a */
[----:B------:R1:W2:Y:S02]  /*0120*/  F2I.FTZ.U32.TRUNC.NTZ R3, R2 ;  /* 0x0000000200037305 */ /* 0x0002a4000021f000 */
[----:B-1----:R-:W-:Y:S02]  /*0130*/  IMAD.MOV.U32 R2, RZ, RZ, RZ ;  /* 0x000000ffff027224 */ /* 0x002fe400078e00ff */
[----:B--2---:R-:W-:-:S04]  /*0140*/  IMAD.MOV R6, RZ, RZ, -R3 ;  /* 0x000000ffff067224 */ /* 0x004fc800078e0a03 */
[----:B------:R-:W-:Y:S01]  /*0150*/  IMAD R9, R6, R7, RZ ;  /* 0x0000000706097224 */ /* 0x000fe200078e02ff */
[----:B------:R-:W-:-:S03]  /*0160*/  MOV R6, R8 ;  /* 0x0000000800067202 */ /* 0x000fc60000000f00 */
[----:B------:R-:W-:-:S06]  /*0170*/  IMAD.HI.U32 R3, R3, R9, R2 ;  /* 0x0000000903037227 */ /* 0x000fcc00078e0002 */
[----:B------:R-:W-:-:S04]  /*0180*/  IMAD.HI.U32 R3, R3, R6, RZ ;  /* 0x0000000603037227 */ /* 0x000fc800078e00ff */
[----:B------:R-:W-:-:S05]  /*0190*/  IMAD R0, R3, R0, R6 ;  /* 0x0000000003007224 */ /* 0x000fca00078e0206 */
[----:B------:R-:W-:-:S13]  /*01a0*/  ISETP.GT.U32.AND P1, PT, R7, R0, PT ;  /* 0x000000000700720c */ /* 0x000fda0003f24070 */
[-C--:B------:R-:W-:Y:S01]  /*01b0*/  @!P1 IADD3 R0, R0, -R7.reuse, RZ ;  /* 0x8000000700009210 */ /* 0x080fe20007ffe0ff */
[----:B------:R-:W-:Y:S01]  /*01c0*/  @!P1 VIADD R3, R3, 0x1 ;  /* 0x0000000103039836 */ /* 0x000fe20000000000 */
[----:B------:R-:W-:Y:S02]  /*01d0*/  ISETP.NE.AND P1, PT, R4, RZ, PT ;  /* 0x000000ff0400720c */ /* 0x000fe40003f25270 */
[----:B------:R-:W-:Y:S02]  /*01e0*/  ISETP.GE.U32.AND P0, PT, R0, R7, PT ;  /* 0x000000070000720c */ /* 0x000fe40003f06070 */
[----:B------:R-:W-:-:S04]  /*01f0*/  LOP3.LUT R0, R5, R4, RZ, 0x3c, !PT ;  /* 0x0000000405007212 */ /* 0x000fc800078e3cff */
[----:B------:R-:W-:Y:S01]  /*0200*/  ISETP.GE.AND P2, PT, R0, RZ, PT ;  /* 0x000000ff0000720c */ /* 0x000fe20003f46270 */
[----:B------:R-:W-:-:S06]  /*0210*/  VIADD R0, R234, 0x7f ;  /* 0x0000007fea007836 */ /* 0x000fcc0000000000 */
[----:B------:R-:W-:-:S05]  /*0220*/  @P0 VIADD R3, R3, 0x1 ;  /* 0x0000000103030836 */ /* 0x000fca0000000000 */
[----:B------:R-:W-:Y:S02]  /*0230*/  MOV R2, R3 ;  /* 0x0000000300027202 */ /* 0x000fe40000000f00 */
[----:B------:R-:W-:-:S03]  /*0240*/  SHF.R.S32.HI R3, RZ, 0x1f, R0 ;  /* 0x0000001fff037819 */ /* 0x000fc60000011400 */
[----:B------:R-:W-:Y:S01]  /*0250*/  @!P2 IMAD.MOV R2, RZ, RZ, -R2 ;  /* 0x000000ffff02a224 */ /* 0x000fe200078e0a02 */
[----:B------:R-:W-:Y:S02]  /*0260*/  @!P1 LOP3.LUT R2, RZ, R4, RZ, 0x33, !PT ;  /* 0x00000004ff029212 */ /* 0x000fe400078e33ff */
[----:B------:R-:W-:Y:S02]  /*0270*/  LEA.HI R3, R3, R0, RZ, 0x7 ;  /* 0x0000000003037211 */ /* 0x000fe400078f38ff */
[----:B------:R-:W-:Y:S01]  /*0280*/  SHF.L.U32 R8, R2, 0x3, RZ ;  /* 0x0000000302087819 */ /* 0x000fe200000006ff */
[----:B------:R-:W-:-:S03]  /*0290*/  IMAD.MOV R2, RZ, RZ, -R2 ;  /* 0x000000ffff027224 */ /* 0x000fc600078e0a02 */
[----:B------:R-:W-:Y:S01]  /*02a0*/  LEA.HI.SX32 R3, R3, -R8, 0x19 ;  /* 0x8000000803037211 */ /* 0x000fe200078fcaff */
[----:B------:R-:W-:Y:S02]  /*02b0*/  IMAD R10, R4, R2, R5 ;  /* 0x00000002040a7224 */ /* 0x000fe400078e0205 */
[----:B------:R-:W-:Y:S01]  /*02c0*/  IMAD.MOV.U32 R2, RZ, RZ, RZ ;  /* 0x000000ffff027224 */ /* 0x000fe200078e00ff */
[----:B------:R-:W-:Y:S01]  /*02d0*/  VIMNMX R11, R3, 0x8, PT ;  /* 0x00000008030b7848 */ /* 0x000fe20003fe0100 */
[----:B------:R-:W1:Y:S03]  /*02e0*/  I2F.RP R5, R247 ;  /* 0x000000f700057306 */ /* 0x000e660000209400 */
[-C--:B------:R-:W-:Y:S02]  /*02f0*/  IABS R7, R11.reuse ;  /* 0x0000000b00077213 */ /* 0x080fe40000000000 */
[----:B------:R-:W-:-:S03]  /*0300*/  IABS R4, R11 ;  /* 0x0000000b00047213 */ /* 0x000fc60000000000 */
[----:B------:R-:W2:Y:S08]  /*0310*/  I2F.RP R0, R7 ;  /* 0x0000000700007306 */ /* 0x000eb00000209400 */
[----:B-1----:R-:W-:Y:S08]  /*0320*/  MUFU.RCP R5, R5 ;  /* 0x0000000500057308 */ /* 0x002ff00000001000 */
[----:B--2---:R-:W1:Y:S02]  /*0330*/  MUFU.RCP R0, R0 ;  /* 0x0000000000007308 */ /* 0x004e640000001000 */
[----:B-1----:R-:W-:Y:S01]  /*0340*/  VIADD R3, R0, 0xffffffe ;  /* 0x0ffffffe00037836 */ /* 0x002fe20000000000 */
[----:B------:R-:W-:-:S05]  /*0350*/  IABS R0, R10 ;  /* 0x0000000a00007213 */ /* 0x000fca0000000000 */
[----:B------:R-:W1:Y:S02]  /*0360*/  F2I.FTZ.U32.TRUNC.NTZ R3, R3 ;  /* 0x0000000300037305 */ /* 0x000e64000021f000 */
[----:B-1----:R-:W-:-:S05]  /*0370*/  IADD3 R6, RZ, -R3, RZ ;  /* 0x80000003ff067210 */ /* 0x002fca0007ffe0ff */
[----:B------:R-:W-:Y:S02]  /*0380*/  IMAD R9, R6, R7, RZ ;  /* 0x0000000706097224 */ /* 0x000fe400078e02ff */
[----:B------:R-:W1:Y:S02]  /*0390*/  S2R R6, SR_CgaCtaId ;  /* 0x0000000000067919 */ /* 0x000e640000008800 */
[----:B------:R-:W-:Y:S01]  /*03a0*/  IMAD.HI.U32 R2, R3, R9, R2 ;  /* 0x0000000903027227 */ /* 0x000fe200078e0002 */
[----:B------:R-:W-:-:S03]  /*03b0*/  MOV R9, 0x400 ;  /* 0x0000040000097802 */ /* 0x000fc60000000f00 */
[----:B------:R-:W-:Y:S01]  /*03c0*/  IMAD.MOV.U32 R3, RZ, RZ, R0 ;  /* 0x000000ffff037224 */ /* 0x000fe200078e0000 */
[----:B------:R-:W-:Y:S02]  /*03d0*/  IADD3 R0, RZ, -R4, RZ ;  /* 0x80000004ff007210 */ /* 0x000fe40007ffe0ff */
[----:B------:R-:W2:Y:S01]  /*03e0*/  I2F.RP R4, R233 ;  /* 0x000000e900047306 */ /* 0x000ea20000209400 */
[----:B------:R-:W-:-:S04]  /*03f0*/  IMAD.HI.U32 R2, R2, R3, RZ ;  /* 0x0000000302027227 */ /* 0x000fc800078e00ff */
[----:B------:R-:W-:Y:S02]  /*0400*/  IMAD R0, R2, R0, R3 ;  /* 0x0000000002007224 */ /* 0x000fe400078e0203 */
[----:B------:R-:W-:-:S03]  /*0410*/  VIADD R3, R5, 0xffffffe ;  /* 0x0ffffffe05037836 */ /* 0x000fc60000000000 */
[----:B------:R-:W-:-:S03]  /*0420*/  ISETP.GT.U32.AND P1, PT, R7, R0, PT ;  /* 0x000000000700720c */ /* 0x000fc60003f24070 */
[----:B------:R-:W-:Y:S08]  /*0430*/  F2I.FTZ.U32.TRUNC.NTZ R3, R3 ;  /* 0x0000000300037305 */ /* 0x000ff0000021f000 */
[----:B--2---:R-:W2:Y:S02]  /*0440*/  MUFU.RCP R4, R4 ;  /* 0x0000000400047308 */ /* 0x004ea40000001000 */
[----:B------:R-:W-:Y:S01]  /*0450*/  @!P1 IMAD.IADD R0, R0, 0x1, -R7 ;  /* 0x0000000100009824 */ /* 0x000fe200078e0a07 */
[----:B------:R-:W-:-:S02]  /*0460*/  @!P1 IADD3 R2, R2, 0x1, RZ ;  /* 0x0000000102029810 */ /* 0x000fc40007ffe0ff */
[----:B------:R-:W-:Y:S02]  /*0470*/  ISETP.NE.AND P1, PT, R11, RZ, PT ;  /* 0x000000ff0b00720c */ /* 0x000fe40003f25270 */
[----:B------:R-:W-:Y:S02]  /*0480*/  ISETP.GE.U32.AND P0, PT, R0, R7, PT ;  /* 0x000000070000720c */ /* 0x000fe40003f06070 */
[----:B------:R-:W-:Y:S02]  /*0490*/  LOP3.LUT R0, R10, R11, RZ, 0x3c, !PT ;  /* 0x0000000b0a007212 */ /* 0x000fe400078e3cff */
[----:B-1----:R-:W-:Y:S02]  /*04a0*/  LEA R9, R6, R9, 0x18 ;  /* 0x0000000906097211 */ /* 0x002fe400078ec0ff */
[----:B------:R-:W-:-:S03]  /*04b0*/  ISETP.GE.AND P2, PT, R0, RZ, PT ;  /* 0x000000ff0000720c */ /* 0x000fc60003f46270 */
[----:B------:R1:W-:Y:S01]  /*04c0*/  STL [R1+0x2878], R9 ;  /* 0x0028780901007387 */ /* 0x0003e20000100800 */
[----:B--2---:R-:W-:-:S03]  /*04d0*/  VIADD R230, R4, 0xffffffe ;  /* 0x0ffffffe04e67836 */ /* 0x004fc60000000000 */
[----:B------:R-:W-:Y:S01]  /*04e0*/  @P0 VIADD R2, R2, 0x1 ;  /* 0x0000000102020836 */ /* 0x000fe20000000000 */
[----:B------:R2:W3:Y:S04]  /*04f0*/  F2I.FTZ.U32.TRUNC.NTZ R231, R230 ;  /* 0x000000e600e77305 */ /* 0x0004e8000021f000 */
[----:B------:R-:W-:Y:S01]  /*0500*/  MOV R0, R2 ;  /* 0x0000000200007202 */ /* 0x000fe20000000f00 */
[----:B------:R-:W-:-:S04]  /*0510*/  IMAD.MOV R2, RZ, RZ, -R3 ;  /* 0x000000ffff027224 */ /* 0x000fc800078e0a03 */
[----:B------:R-:W-:Y:S01]  /*0520*/  @!P2 IMAD.MOV R0, RZ, RZ, -R0 ;  /* 0x000000ffff00a224 */ /* 0x000fe200078e0a00 */
[----:B------:R-:W-:Y:S01]  /*0530*/  @!P1 LOP3.LUT R0, RZ, R11, RZ, 0x33, !PT ;  /* 0x0000000bff009212 */ /* 0x000fe200078e33ff */
[----:B------:R-:W-:Y:S01]  /*0540*/  IMAD R5, R2, R247, RZ ;  /* 0x000000f702057224 */ /* 0x000fe200078e02ff */
[----:B--2---:R-:W-:Y:S01]  /*0550*/  MOV R230, RZ ;  /* 0x000000ff00e67202 */ /* 0x004fe20000000f00 */
[----:B------:R-:W-:Y:S01]  /*0560*/  IMAD.MOV.U32 R2, RZ, RZ, RZ ;  /* 0x000000ffff027224 */ /* 0x000fe200078e00ff */
[C---:B------:R-:W-:Y:S01]  /*0570*/  IADD3 R228, -R0.reuse, RZ, RZ ;  /* 0x000000ff00e47210 */ /* 0x040fe20007ffe1ff */
[----:B------:R-:W-:Y:S01]  /*0580*/  IMAD.SHL.U32 R6, R0, 0x200, RZ ;  /* 0x0000020000067824 */ /* 0x000fe200078e00ff */
[----:B---3--:R-:W-:Y:S01]  /*0590*/  IADD3 R0, RZ, -R231, RZ ;  /* 0x800000e7ff007210 */ /* 0x008fe20007ffe0ff */
[----:B------:R-:W-:-:S03]  /*05a0*/  IMAD.HI.U32 R246, R3, R5, R2 ;  /* 0x0000000503f67227 */ /* 0x000fc600078e0002 */
[----:B------:R-:W-:Y:S01]  /*05b0*/  IABS R7, R6 ;  /* 0x0000000600077213 */ /* 0x000fe20000000000 */
[C---:B------:R-:W-:Y:S01]  /*05c0*/  VIADD R12, R6.reuse, 0x2 ;  /* 0x00000002060c7836 */ /* 0x040fe20000000000 */
[C---:B-1----:R-:W-:Y:S01]  /*05d0*/  IADD3 R9, R6.reuse, 0x3, RZ ;  /* 0x0000000306097810 */ /* 0x042fe20007ffe0ff */
[----:B------:R-:W-:Y:S02]  /*05e0*/  VIADD R13, R6, 0x1 ;  /* 0x00000001060d7836 */ /* 0x000fe40000000000 */
[----:B------:R-:W-:Y:S01]  /*05f0*/  IMAD R3, R0, R233, RZ ;  /* 0x000000e900037224 */ /* 0x000fe200078e02ff */
[----:B------:R-:W-:Y:S01]  /*0600*/  IABS R251, R12 ;  /* 0x0000000c00fb7213 */ /* 0x000fe20000000000 */
[----:B------:R-:W-:Y:S01]  /*0610*/  IMAD.HI.U32 R0, R246, R7, RZ ;  /* 0x00000007f6007227 */ /* 0x000fe200078e00ff */
[----:B------:R-:W-:Y:S02]  /*0620*/  IABS R252, R13 ;  /* 0x0000000d00fc7213 */ /* 0x000fe40000000000 */
[----:B------:R-:W-:Y:S01]  /*0630*/  IABS R250, R9 ;  /* 0x0000000900fa7213 */ /* 0x000fe20000000000 */
[----:B------:R-:W-:Y:S01]  /*0640*/  IMAD.MOV R4, RZ, RZ, -R0 ;  /* 0x000000ffff047224 */ /* 0x000fe200078e0a00 */
[----:B------:R-:W-:Y:S01]  /*0650*/  IADD3 R9, R6, 0xd, RZ ;  /* 0x0000000d06097810 */ /* 0x000fe20007ffe0ff */
[----:B------:R-:W-:-:S04]  /*0660*/  IMAD.HI.U32 R0, R246, R251, RZ ;  /* 0x000000fbf6007227 */ /* 0x000fc800078e00ff */
[----:B------:R-:W-:Y:S01]  /*0670*/  VIADD R5, R6, 0x4 ;  /* 0x0000000406057836 */ /* 0x000fe20000000000 */
[----:B------:R-:W-:Y:S01]  /*0680*/  IADD3 R0, -R0, RZ, RZ ;  /* 0x000000ff00007210 */ /* 0x000fe20007ffe1ff */
[----:B------:R-:W-:-:S03]  /*0690*/  IMAD.HI.U32 R2, R246, R252, RZ ;  /* 0x000000fcf6027227 */ /* 0x000fc600078e00ff */
[----:B------:R-:W-:Y:S01]  /*06a0*/  IABS R249, R5 ;  /* 0x0000000500f97213 */ /* 0x000fe20000000000 */
[----:B------:R-:W-:Y:S01]  /*06b0*/  IMAD.MOV R2, RZ, RZ, -R2 ;  /* 0x000000ffff027224 */ /* 0x000fe200078e0a02 */
[C---:B------:R-:W-:Y:S01]  /*06c0*/  IADD3 R5, R6.reuse, 0x7, RZ ;  /* 0x0000000706057810 */ /* 0x040fe20007ffe0ff */
[----:B------:R-:W-:Y:S02]  /*06d0*/  IMAD R7, R247, R4, R7 ;  /* 0x00000004f7077224 */ /* 0x000fe400078e0207 */
[----:B------:R-:W-:Y:S02]  /*06e0*/  VIADD R4, R6, 0x5 ;  /* 0x0000000506047836 */ /* 0x000fe40000000000 */
[----:B------:R-:W-:Y:S01]  /*06f0*/  IMAD.HI.U32 R230, R231, R3, R230 ;  /* 0x00000003e7e67227 */ /* 0x000fe200078e00e6 */
[----:B------:R-:W-:Y:S02]  /*0700*/  STL [R1+0x29d4], R7 ;  /* 0x0029d40701007387 */ /* 0x000fe40000100800 */
[----:B------:R-:W-:Y:S01]  /*0710*/  IABS R248, R4 ;  /* 0x0000000400f87213 */ /* 0x000fe20000000000 */
[----:B------:R-:W-:-:S02]  /*0720*/  IMAD R252, R247, R2, R252 ;  /* 0x00000002f7fc7224 */ /* 0x000fc400078e02fc */
[----:B------:R-:W-:Y:S02]  /*0730*/  IMAD R251, R247, R0, R251 ;  /* 0x00000000f7fb7224 */ /* 0x000fe400078e02fb */
[----:B------:R-:W-:Y:S02]  /*0740*/  VIADD R3, R6, 0x6 ;  /* 0x0000000606037836 */ /* 0x000fe40000000000 */
[C---:B------:R-:W-:Y:S01]  /*0750*/  IMAD.HI.U32 R2, R246.reuse, R249, RZ ;  /* 0x000000f9f6027227 */ /* 0x040fe200078e00ff */
[----:B------:R-:W-:Y:S02]  /*0760*/  STL [R1+0x29dc], R251 ;  /* 0x0029dcfb01007387 */ /* 0x000fe40000100800 */
[----:B------:R-:W-:Y:S01]  /*0770*/  IABS R4, R3 ;  /* 0x0000000300047213 */ /* 0x000fe20000000000 */
[----:B------:R-:W-:Y:S01]  /*0780*/  IMAD.HI.U32 R0, R246, R250, RZ ;  /* 0x000000faf6007227 */ /* 0x000fe200078e00ff */
[----:B------:R1:W-:Y:S03]  /*0790*/  STL [R1+0x44c], R3 ;  /* 0x00044c0301007387 */ /* 0x0003e60000100800 */
[----:B------:R-:W-:Y:S01]  /*07a0*/  IMAD.MOV R2, RZ, RZ, -R2 ;  /* 0x000000ffff027224 */ /* 0x000fe200078e0a02 */
[----:B------:R2:W-:Y:S01]  /*07b0*/  STL [R1+0x448], R5 ;  /* 0x0004480501007387 */ /* 0x0005e20000100800 */
[----:B------:R-:W-:-:S02]  /*07c0*/  IMAD R228, R11, R228, R10 ;  /* 0x000000e40be47224 */ /* 0x000fc400078e020a */
[----:B------:R-:W-:Y:S02]  /*07d0*/  IMAD R249, R247, R2, R249 ;  /* 0x00000002f7f97224 */ /* 0x000fe400078e02f9 */
[----:B------:R-:W-:-:S04]  /*07e0*/  IMAD.HI.U32 R2, R246, R4, RZ ;  /* 0x00000004f6027227 */ /* 0x000fc800078e00ff */
[----:B-1----:R-:W-:Y:S01]  /*07f0*/  IMAD.MOV R3, RZ, RZ, -R0 ;  /* 0x000000ffff037224 */ /* 0x002fe200078e0a00 */
[----:B--2---:R-:W-:Y:S01]  /*0800*/  IABS R5, R5 ;  /* 0x0000000500057213 */ /* 0x004fe20000000000 */
[----:B------:R-:W-:Y:S01]  /*0810*/  IMAD.HI.U32 R0, R246, R248, RZ ;  /* 0x000000f8f6007227 */ /* 0x000fe200078e00ff */
[----:B------:R-:W-:-:S03]  /*0820*/  IADD3 R2, -R2, RZ, RZ ;  /* 0x000000ff02027210 */ /* 0x000fc60007ffe1ff */
[----:B------:R-:W-:Y:S01]  /*0830*/  IMAD R250, R247, R3, R250 ;  /* 0x00000003f7fa7224 */ /* 0x000fe200078e02fa */
[----:B------:R-:W-:Y:S01]  /*0840*/  IADD3 R3, -R0, RZ, RZ ;  /* 0x000000ff00037210 */ /* 0x000fe20007ffe1ff */
[----:B------:R-:W-:Y:S02]  /*0850*/  IMAD.IADD R228, R8, 0x1, R228 ;  /* 0x0000000108e47824 */ /* 0x000fe400078e02e4 */
[----:B------:R-:W-:Y:S02]  /*0860*/  VIADD R8, R6, 0x8 ;  /* 0x0000000806087836 */ /* 0x000fe40000000000 */
[----:B------:R-:W-:-:S03]  /*0870*/  IMAD.HI.U32 R0, R246, R5, RZ ;  /* 0x00000005f6007227 */ /* 0x000fc600078e00ff */
[----:B------:R1:W-:Y:S01]  /*0880*/  STL [R1+0x444], R8 ;  /* 0x0004440801007387 */ /* 0x0003e20000100800 */
[C---:B------:R-:W-:Y:S02]  /*0890*/  VIADD R7, R6.reuse, 0x9 ;  /* 0x0000000906077836 */ /* 0x040fe40000000000 */
[C---:B------:R-:W-:Y:S01]  /*08a0*/  IMAD R248, R247.reuse, R3, R248 ;  /* 0x00000003f7f87224 */ /* 0x040fe200078e02f8 */
[----:B------:R-:W-:Y:S01]  /*08b0*/  IABS R3, R8 ;  /* 0x0000000800037213 */ /* 0x000fe20000000000 */
[----:B------:R-:W-:Y:S01]  /*08c0*/  IMAD.MOV R0, RZ, RZ, -R0 ;  /* 0x000000ffff007224 */ /* 0x000fe200078e0a00 */
[----:B------:R2:W-:Y:S01]  /*08d0*/  STL [R1+0x440], R7 ;  /* 0x0004400701007387 */ /* 0x0005e20000100800 */
[C---:B------:R-:W-:Y:S01]  /*08e0*/  IMAD R2, R247.reuse, R2, R4 ;  /* 0x00000002f7027224 */ /* 0x040fe200078e0204 */
[C---:B------:R-:W-:Y:S01]  /*08f0*/  IADD3 R4, R6.reuse, 0xb, RZ ;  /* 0x0000000b06047810 */ /* 0x040fe20007ffe0ff */
[----:B------:R-:W-:Y:S01]  /*0900*/  IMAD R0, R247, R0, R5 ;  /* 0x00000000f7007224 */ /* 0x000fe200078e0205 */
[----:B-1----:R-:W-:Y:S01]  /*0910*/  IABS R8, R7 ;  /* 0x0000000700087213 */ /* 0x002fe20000000000 */
[C---:B------:R-:W-:Y:S01]  /*0920*/  VIADD R13, R6.reuse, 0x10c ;  /* 0x0000010c060d7836 */ /* 0x040fe20000000000 */
[----:B------:R1:W-:Y:S01]  /*0930*/  STL [R1+0x418], R2 ;  /* 0x0004180201007387 */ /* 0x0003e20000100800 */
[----:B------:R-:W-:Y:S01]  /*0940*/  IABS R10, R4 ;  /* 0x00000004000a7213 */ /* 0x000fe20000000000 */
[----:B--2---:R-:W-:-:S05]  /*0950*/  VIADD R7, R6, 0xa ;  /* 0x0000000a06077836 */ /* 0x004fca0000000000 */
[----:B------:R2:W-:Y:S01]  /*0960*/  STL [R1+0x43c], R7 ;  /* 0x00043c0701007387 */ /* 0x0005e20000100800 */
[----:B-1----:R-:W-:Y:S01]  /*0970*/  IMAD.HI.U32 R2, R246, R8, RZ ;  /* 0x00000008f6027227 */ /* 0x002fe200078e00ff */
[----:B------:R-:W-:Y:S02]  /*0980*/  IABS R5, R7 ;  /* 0x0000000700057213 */ /* 0x000fe40000000000 */
[----:B------:R1:W-:Y:S02]  /*0990*/  STL [R1+0x414], R0 ;  /* 0x0004140001007387 */ /* 0x0003e40000100800 */
[----:B------:R-:W-:Y:S02]  /*09a0*/  IADD3 R2, -R2, RZ, RZ ;  /* 0x000000ff02027210 */ /* 0x000fe40007ffe1ff */
[----:B------:R3:W-:Y:S01]  /*09b0*/  STL [R1+0x438], R4 ;  /* 0x0004380401007387 */ /* 0x0007e20000100800 */
[----:B--2---:R-:W-:Y:S02]  /*09c0*/  VIADD R7, R6, 0xc ;  /* 0x0000000c06077836 */ /* 0x004fe40000000000 */
[----:B-1----:R-:W-:-:S03]  /*09d0*/  IMAD.HI.U32 R0, R246, R3, RZ ;  /* 0x00000003f6007227 */ /* 0x002fc600078e00ff */
[----:B------:R1:W-:Y:S01]  /*09e0*/  STL [R1+0x1dfc], R7 ;  /* 0x001dfc0701007387 */ /* 0x0003e20000100800 */
[----:B------:R-:W-:Y:S01]  /*09f0*/  IABS R11, R7 ;  /* 0x00000007000b7213 */ /* 0x000fe20000000000 */
[----:B---3--:R-:W-:Y:S02]  /*0a00*/  IMAD.MOV R4, RZ, RZ, -R0 ;  /* 0x000000ffff047224 */ /* 0x008fe400078e0a00 */
[----:B------:R-:W-:-:S04]  /*0a10*/  IMAD.HI.U32 R0, R246, R5, RZ ;  /* 0x00000005f6007227 */ /* 0x000fc800078e00ff */
[C---:B-1----:R-:W-:Y:S02]  /*0a20*/  IMAD R7, R247.reuse, R4, R3 ;  /* 0x00000004f7077224 */ /* 0x042fe400078e0203 */
[----:B------:R-:W-:Y:S02]  /*0a30*/  IMAD R4, R247, R2, R8 ;  /* 0x00000002f7047224 */ /* 0x000fe400078e0208 */
[----:B------:R-:W-:Y:S01]  /*0a40*/  IMAD.MOV.U32 R3, RZ, RZ, R11 ;  /* 0x000000ffff037224 */ /* 0x000fe200078e000b */
[----:B------:R1:W-:Y:S01]  /*0a50*/  STL [R1+0x410], R7 ;  /* 0x0004100701007387 */ /* 0x0003e20000100800 */
[----:B------:R-:W-:-:S03]  /*0a60*/  IMAD.HI.U32 R2, R246, R10, RZ ;  /* 0x0000000af6027227 */ /* 0x000fc600078e00ff */
[----:B------:R2:W-:Y:S01]  /*0a70*/  STL [R1+0x40c], R4 ;  /* 0x00040c0401007387 */ /* 0x0005e20000100800 */
[----:B------:R-:W-:-:S03]  /*0a80*/  IMAD.MOV R2, RZ, RZ, -R2 ;  /* 0x000000ffff027224 */ /* 0x000fc600078e0a02 */
[----:B------:R-:W-:Y:S01]  /*0a90*/  STL [R1+0x1e04], R9 ;  /* 0x001e040901007387 */ /* 0x000fe20000100800 */
[C---:B------:R-:W-:Y:S02]  /*0aa0*/  IMAD R217, R247.reuse, R2, R10 ;  /* 0x00000002f7d97224 */ /* 0x040fe400078e020a */
[----:B-1----:R-:W-:Y:S02]  /*0ab0*/  VIADD R7, R6, 0xe ;  /* 0x0000000e06077836 */ /* 0x002fe40000000000 */
[----:B--2---:R-:W-:Y:S02]  /*0ac0*/  IMAD.MOV R4, RZ, RZ, -R0 ;  /* 0x000000ffff047224 */ /* 0x004fe400078e0a00 */
[----:B------:R-:W-:Y:S01]  /*0ad0*/  IMAD.HI.U32 R0, R246, R3, RZ ;  /* 0x00000003f6007227 */ /* 0x000fe200078e00ff */
[----:B------:R1:W-:Y:S03]  /*0ae0*/  STL [R1+0x1e00], R7 ;  /* 0x001e000701007387 */ /* 0x0003e60000100800 */
[----:B------:R-:W-:Y:S01]  /*0af0*/  IMAD R210, R247, R4, R5 ;  /* 0x00000004f7d27224 */ /* 0x000fe200078e0205 */
[----:B------:R-:W-:-:S02]  /*0b00*/  IADD3 R0, -R0, RZ, RZ ;  /* 0x000000ff00007210 */ /* 0x000fc40007ffe1ff */
[----:B------:R-:W-:Y:S02]  /*0b10*/  IABS R5, R7 ;  /* 0x0000000700057213 */ /* 0x000fe40000000000 */
[----:B------:R-:W-:Y:S01]  /*0b20*/  IABS R4, R9 ;  /* 0x0000000900047213 */ /* 0x000fe20000000000 */
[----:B------:R-:W-:Y:S02]  /*0b30*/  IMAD R0, R247, R0, R3 ;  /* 0x00000000f7007224 */ /* 0x000fe400078e0203 */
[C---:B-1----:R-:W-:Y:S02]  /*0b40*/  VIADD R7, R6.reuse, 0xf ;  /* 0x0000000f06077836 */ /* 0x042fe40000000000 */
[----:B------:R-:W-:Y:S02]  /*0b50*/  VIADD R9, R6, 0x10 ;  /* 0x0000001006097836 */ /* 0x000fe40000000000 */
[----:B------:R-:W-:Y:S01]  /*0b60*/  IMAD.HI.U32 R2, R246, R5, RZ ;  /* 0x00000005f6027227 */ /* 0x000fe200078e00ff */
[----:B------:R1:W-:Y:S01]  /*0b70*/  STL [R1+0x1e08], R7 ;  /* 0x001e080701007387 */ /* 0x0003e20000100800 */
[----:B------:R-:W-:-:S02]  /*0b80*/  IABS R8, R7 ;  /* 0x0000000700087213 */ /* 0x000fc40000000000 */
[----:B------:R-:W-:Y:S01]  /*0b90*/  IMAD.MOV R2, RZ, RZ, -R2 ;  /* 0x000000ffff027224 */ /* 0x000fe200078e0a02 */
[----:B------:R2:W-:Y:S01]  /*0ba0*/  STL [R1+0x400], R0 ;  /* 0x0004000001007387 */ /* 0x0005e20000100800 */
[----:B------:R-:W-:-:S03]  /*0bb0*/  IABS R10, R9 ;  /* 0x00000009000a7213 */ /* 0x000fc60000000000 */
[----:B------:R3:W-:Y:S01]  /*0bc0*/  STL [R1+0x1e0c], R9 ;  /* 0x001e0c0901007387 */ /* 0x0007e20000100800 */
[----:B-1----:R-:W-:Y:S01]  /*0bd0*/  IADD3 R7, R6, 0x11, RZ ;  /* 0x0000001106077810 */ /* 0x002fe20007ffe0ff */
[----:B--2---:R-:W-:-:S04]  /*0be0*/  IMAD.HI.U32 R0, R246, R4, RZ ;  /* 0x00000004f6007227 */ /* 0x004fc800078e00ff */
[----:B------:R1:W-:Y:S01]  /*0bf0*/  STL [R1+0x1e14], R7 ;  /* 0x001e140701007387 */ /* 0x0003e20000100800 */
[----:B------:R-:W-:Y:S01]  /*0c00*/  IABS R11, R7 ;  /* 0x00000007000b7213 */ /* 0x000fe20000000000 */
[----:B------:R-:W-:Y:S02]  /*0c10*/  IMAD.MOV R3, RZ, RZ, -R0 ;  /* 0x000000ffff037224 */ /* 0x000fe400078e0a00 */
[----:B------:R-:W-:-:S04]  /*0c20*/  IMAD.HI.U32 R0, R246, R8, RZ ;  /* 0x00000008f6007227 */ /* 0x000fc800078e00ff */
[----:B---3--:R-:W-:Y:S02]  /*0c30*/  VIADD R9, R6, 0x12 ;  /* 0x0000001206097836 */ /* 0x008fe40000000000 */
[C---:B-1----:R-:W-:Y:S01]  /*0c40*/  IMAD R7, R247.reuse, R3, R4 ;  /* 0x00000003f7077224 */ /* 0x042fe200078e0204 */
[----:B------:R-:W-:Y:S01]  /*0c50*/  MOV R4, R11 ;  /* 0x0000000b00047202 */ /* 0x000fe20000000f00 */
[C---:B------:R-:W-:Y:S02]  /*0c60*/  IMAD R3, R247.reuse, R2, R5 ;  /* 0x00000002f7037224 */ /* 0x040fe400078e0205 */
[----:B------:R-:W-:Y:S01]  /*0c70*/  IMAD.HI.U32 R2, R246, R10, RZ ;  /* 0x0000000af6027227 */ /* 0x000fe200078e00ff */
[----:B------:R1:W-:Y:S03]  /*0c80*/  STL [R1+0x3fc], R7 ;  /* 0x0003fc0701007387 */ /* 0x0003e60000100800 */
[----:B------:R-:W-:Y:S01]  /*0c90*/  IMAD.MOV R2, RZ, RZ, -R2 ;  /* 0x000000ffff027224 */ /* 0x000fe200078e0a02 */
[----:B------:R2:W-:Y:S03]  /*0ca0*/  STL [R1+0x3f8], R3 ;  /* 0x0003f80301007387 */ /* 0x0005e60000100800 */
[----:B------:R-:W-:Y:S01]  /*0cb0*/  IMAD R206, R247, R2, R10 ;  /* 0x00000002f7ce7224 */ /* 0x000fe200078e020a */
[----:B------:R3:W-:Y:S01]  /*0cc0*/  STL [R1+0x1e10], R9 ;  /* 0x001e100901007387 */ /* 0x0007e20000100800 */
[----:B-1----:R-:W-:Y:S01]  /*0cd0*/  IADD3 R7, R6, 0x13, RZ ;  /* 0x0000001306077810 */ /* 0x002fe20007ffe0ff */
[----:B--2---:R-:W-:-:S04]  /*0ce0*/  IMAD.MOV R3, RZ, RZ, -R0 ;  /* 0x000000ffff037224 */ /* 0x004fc800078e0a00 */
[----:B------:R-:W-:Y:S01]  /*0cf0*/  STL [R1+0x1e18], R7 ;  /* 0x001e180701007387 */ /* 0x000fe20000100800 */
[----:B------:R-:W-:-:S04]  /*0d00*/  IMAD.HI.U32 R0, R246, R4, RZ ;  /* 0x00000004f6007227 */ /* 0x000fc800078e00ff */
[C---:B------:R-:W-:Y:S01]  /*0d10*/  IMAD R5, R247.reuse, R3, R8 ;  /* 0x00000003f7057224 */ /* 0x040fe200078e0208 */
[----:B------:R-:W-:Y:S01]  /*0d20*/  IABS R3, R9 ;  /* 0x0000000900037213 */ /* 0x000fe20000000000 */
[----:B------:R-:W-:Y:S02]  /*0d30*/  IMAD.MOV R0, RZ, RZ, -R0 ;  /* 0x000000ffff007224 */ /* 0x000fe400078e0a00 */
[----:B---3--:R-:W-:Y:S01]  /*0d40*/  VIADD R9, R6, 0x15 ;  /* 0x0000001506097836 */ /* 0x008fe20000000000 */
[----:B------:R1:W-:Y:S01]  /*0d50*/  STL [R1+0x3f4], R5 ;  /* 0x0003f40501007387 */ /* 0x0003e20000100800 */
[----:B------:R-:W-:Y:S02]  /*0d60*/  IMAD R207, R247, R0, R4 ;  /* 0x00000000f7cf7224 */ /* 0x000fe400078e0204 */
[----:B------:R-:W-:Y:S01]  /*0d70*/  IMAD.HI.U32 R0, R246, R3, RZ ;  /* 0x00000003f6007227 */ /* 0x000fe200078e00ff */
[----:B------:R-:W-:-:S04]  /*0d80*/  IABS R10, R9 ;  /* 0x00000009000a7213 */ /* 0x000fc80000000000 */
[----:B------:R-:W-:Y:S02]  /*0d90*/  IADD3 R4, -R0, RZ, RZ ;  /* 0x000000ff00047210 */ /* 0x000fe40007ffe1ff */
[----:B-1----:R-:W-:Y:S02]  /*0da0*/  IABS R5, R7 ;  /* 0x0000000700057213 */ /* 0x002fe40000000000 */
[----:B------:R-:W-:Y:S01]  /*0db0*/  IADD3 R7, R6, 0x14, RZ ;  /* 0x0000001406077810 */ /* 0x000fe20007ffe0ff */
[----:B------:R-:W-:Y:S02]  /*0dc0*/  IMAD R208, R247, R4, R3 ;  /* 0x00000004f7d07224 */ /* 0x000fe400078e0203 */
[----:B------:R-:W-:Y:S01]  /*0dd0*/  IMAD.HI.U32 R2, R246, R5, RZ ;  /* 0x00000005f6027227 */ /* 0x000fe200078e00ff */
[----:B------:R-:W-:Y:S01]  /*0de0*/  IABS R8, R7 ;  /* 0x0000000700087213 */ /* 0x000fe20000000000 */
[----:B------:R1:W-:Y:S02]  /*0df0*/  STL [R1+0x1e1c], R7 ;  /* 0x001e1c0701007387 */ /* 0x0003e40000100800 */
[----:B------:R-:W-:-:S02]  /*0e00*/  IMAD.MOV R2, RZ, RZ, -R2 ;  /* 0x000000ffff027224 */ /* 0x000fc400078e0a02 */
[----:B------:R-:W-:Y:S01]  /*0e10*/  IMAD.HI.U32 R0, R246, R8, RZ ;  /* 0x00000008f6007227 */ /* 0x000fe200078e00ff */
[----:B------:R2:W-:Y:S03]  /*0e20*/  STL [R1+0x1e24], R9 ;  /* 0x001e240901007387 */ /* 0x0005e60000100800 */
[----:B------:R-:W-:Y:S01]  /*0e30*/  IMAD R222, R247, R2, R5 ;  /* 0x00000002f7de7224 */ /* 0x000fe200078e0205 */
[----:B------:R-:W-:Y:S01]  /*0e40*/  IADD3 R3, -R0, RZ, RZ ;  /* 0x000000ff00037210 */ /* 0x000fe20007ffe1ff */
[----:B-1----:R-:W-:Y:S02]  /*0e50*/  VIADD R7, R6, 0x16 ;  /* 0x0000001606077836 */ /* 0x002fe40000000000 */
[----:B------:R-:W-:-:S03]  /*0e60*/  IMAD.HI.U32 R2, R246, R10, RZ ;  /* 0x0000000af6027227 */ /* 0x000fc600078e00ff */
[----:B------:R-:W-:Y:S01]  /*0e70*/  IABS R11, R7 ;  /* 0x00000007000b7213 */ /* 0x000fe20000000000 */
[----:B------:R1:W-:Y:S01]  /*0e80*/  STL [R1+0x1e20], R7 ;  /* 0x001e200701007387 */ /* 0x0003e20000100800 */
[----:B--2---:R-:W-:Y:S01]  /*0e90*/  VIADD R9, R6, 0x17 ;  /* 0x0000001706097836 */ /* 0x004fe20000000000 */
[----:B------:R-:W-:Y:S01]  /*0ea0*/  IADD3 R2, -R2, RZ, RZ ;  /* 0x000000ff02027210 */ /* 0x000fe20007ffe1ff */
[C---:B------:R-:W-:Y:S02]  /*0eb0*/  IMAD R223, R247.reuse, R3, R8 ;  /* 0x00000003f7df7224 */ /* 0x040fe400078e0208 */
[----:B------:R-:W-:Y:S01]  /*0ec0*/  IMAD.MOV.U32 R4, RZ, RZ, R11 ;  /* 0x000000ffff047224 */ /* 0x000fe200078e000b */
[----:B------:R2:W-:Y:S01]  /*0ed0*/  STL [R1+0x1e28], R9 ;  /* 0x001e280901007387 */ /* 0x0005e20000100800 */
[----:B------:R-:W-:Y:S01]  /*0ee0*/  IABS R3, R9 ;  /* 0x0000000900037213 */ /* 0x000fe20000000000 */
[----:B------:R-:W-:Y:S02]  /*0ef0*/  IMAD R224, R247, R2, R10 ;  /* 0x00000002f7e07224 */ /* 0x000fe400078e020a */
[----:B-1----:R-:W-:-:S02]  /*0f00*/  VIADD R7, R6, 0x18 ;  /* 0x0000001806077836 */ /* 0x002fc40000000000 */
[----:B------:R-:W-:-:S03]  /*0f10*/  IMAD.HI.U32 R0, R246, R4, RZ ;  /* 0x00000004f6007227 */ /* 0x000fc600078e00ff */
[----:B------:R-:W-:Y:S01]  /*0f20*/  IABS R5, R7 ;  /* 0x0000000700057213 */ /* 0x000fe20000000000 */
[----:B------:R-:W-:Y:S01]  /*0f30*/  IMAD.MOV R0, RZ, RZ, -R0 ;  /* 0x000000ffff007224 */ /* 0x000fe200078e0a00 */
[----:B------:R1:W-:Y:S01]  /*0f40*/  STL [R1+0x1e2c], R7 ;  /* 0x001e2c0701007387 */ /* 0x0003e20000100800 */
[----:B--2---:R-:W-:Y:S02]  /*0f50*/  IADD3 R9, R6, 0x1a, RZ ;  /* 0x0000001a06097810 */ /* 0x004fe40007ffe0ff */
[----:B------:R-:W-:Y:S02]  /*0f60*/  IMAD R238, R247, R0, R4 ;  /* 0x00000000f7ee7224 */ /* 0x000fe400078e0204 */
[----:B------:R-:W-:Y:S01]  /*0f70*/  IMAD.HI.U32 R2, R246, R5, RZ ;  /* 0x00000005f6027227 */ /* 0x000fe200078e00ff */
[----:B------:R-:W-:-:S03]  /*0f80*/  IABS R10, R9 ;  /* 0x00000009000a7213 */ /* 0x000fc60000000000 */
[----:B------:R-:W-:Y:S01]  /*0f90*/  IMAD.HI.U32 R0, R246, R3, RZ ;  /* 0x00000003f6007227 */ /* 0x000fe200078e00ff */
[----:B------:R-:W-:-:S03]  /*0fa0*/  IADD3 R2, -R2, RZ, RZ ;  /* 0x000000ff02027210 */ /* 0x000fc60007ffe1ff */
[----:B-1----:R-:W-:Y:S02]  /*0fb0*/  VIADD R7, R6, 0x19 ;  /* 0x0000001906077836 */ /* 0x002fe40000000000 */
[----:B------:R-:W-:-:S03]  /*0fc0*/  IMAD.MOV R4, RZ, RZ, -R0 ;  /* 0x000000ffff047224 */ /* 0x000fc600078e0a00 */
[----:B------:R1:W-:Y:S01]  /*0fd0*/  STL [R1+0x1e34], R7 ;  /* 0x001e340701007387 */ /* 0x0003e20000100800 */
[----:B------:R-:W-:Y:S01]  /*0fe0*/  IABS R8, R7 ;  /* 0x0000000700087213 */ /* 0x000fe20000000000 */
[C---:B------:R-:W-:Y:S02]  /*0ff0*/  IMAD R239, R247.reuse, R4, R3 ;  /* 0x00000004f7ef7224 */ /* 0x040fe400078e0203 */
[----:B------:R-:W-:Y:S01]  /*1000*/  IMAD R3, R247, R2, R5 ;  /* 0x00000002f7037224 */ /* 0x000fe200078e0205 */
[----:B------:R2:W-:Y:S01]  /*1010*/  STL [R1+0x1e30], R9 ;  /* 0x001e300901007387 */ /* 0x0005e20000100800 */
[----:B------:R-:W-:-:S04]  /*1020*/  IMAD.HI.U32 R0, R246, R8, RZ ;  /* 0x00000008f6007227 */ /* 0x000fc800078e00ff */
[----:B-1----:R-:W-:Y:S02]  /*1030*/  VIADD R7, R6, 0x1b ;  /* 0x0000001b06077836 */ /* 0x002fe40000000000 */
[----:B------:R-:W-:-:S03]  /*1040*/  IMAD.HI.U32 R2, R246, R10, RZ ;  /* 0x0000000af6027227 */ /* 0x000fc600078e00ff */
[----:B------:R-:W-:Y:S01]  /*1050*/  IABS R11, R7 ;  /* 0x00000007000b7213 */ /* 0x000fe20000000000 */
[----:B------:R1:W-:Y:S01]  /*1060*/  STL [R1+0x1e38], R7 ;  /* 0x001e380701007387 */ /* 0x0003e20000100800 */
[----:B--2---:R-:W-:Y:S01]  /*1070*/  IADD3 R9, R6, 0x1c, RZ ;  /* 0x0000001c06097810 */ /* 0x004fe20007ffe0ff */
[----:B------:R-:W-:Y:S02]  /*1080*/  IMAD.MOV R2, RZ, RZ, -R2 ;  /* 0x000000ffff027224 */ /* 0x000fe400078e0a02 */
[----:B------:R-:W-:Y:S01]  /*1090*/  IMAD.MOV.U32 R4, RZ, RZ, R11 ;  /* 0x000000ffff047224 */ /* 0x000fe200078e000b */
[----:B------:R2:W-:Y:S01]  /*10a0*/  STL [R1+0x3d0], R3 ;  /* 0x0003d00301007387 */ /* 0x0005e20000100800 */
[----:B------:R-:W-:-:S03]  /*10b0*/  IMAD R2, R247, R2, R10 ;  /* 0x00000002f7027224 */ /* 0x000fc600078e020a */
[----:B------:R3:W-:Y:S01]  /*10c0*/  STL [R1+0x1e3c], R9 ;  /* 0x001e3c0901007387 */ /* 0x0007e20000100800 */
[----:B-1----:R-:W-:Y:S02]  /*10d0*/  VIADD R7, R6, 0x1d ;  /* 0x0000001d06077836 */ /* 0x002fe40000000000 */
[----:B--2---:R-:W-:-:S03]  /*10e0*/  IMAD.MOV R3, RZ, RZ, -R0 ;  /* 0x000000ffff037224 */ /* 0x004fc600078e0a00 */
[----:B------:R-:W-:Y:S01]  /*10f0*/  STL [R1+0x1e44], R7 ;  /* 0x001e440701007387 */ /* 0x000fe20000100800 */
[----:B------:R-:W-:-:S04]  /*1100*/  IMAD.HI.U32 R0, R246, R4, RZ ;  /* 0x00000004f6007227 */ /* 0x000fc800078e00ff */
[C---:B------:R-:W-:Y:S01]  /*1110*/  IMAD R5, R247.reuse, R3, R8 ;  /* 0x00000003f7057224 */ /* 0x040fe200078e0208 */
[----:B------:R-:W-:Y:S02]  /*1120*/  IADD3 R0, -R0, RZ, RZ ;  /* 0x000000ff00007210 */ /* 0x000fe40007ffe1ff */
[----:B------:R-:W-:Y:S01]  /*1130*/  IABS R3, R9 ;  /* 0x0000000900037213 */ /* 0x000fe20000000000 */
[----:B---3--:R-:W-:Y:S01]  /*1140*/  VIADD R9, R6, 0x1f ;  /* 0x0000001f06097836 */ /* 0x008fe20000000000 */
[----:B------:R1:W-:Y:S01]  /*1150*/  STL [R1+0x3cc], R5 ;  /* 0x0003cc0501007387 */ /* 0x0003e20000100800 */
[----:B------:R-:W-:-:S03]  /*1160*/  IMAD R0, R247, R0, R4 ;  /* 0x00000000f7007224 */ /* 0x000fc600078e0204 */
[----:B------:R2:W-:Y:S01]  /*1170*/  STL [R1+0x3c8], R2 ;  /* 0x0003c80201007387 */ /* 0x0005e20000100800 */
[----:B------:R-:W-:Y:S02]  /*1180*/  IABS R10, R9 ;  /* 0x00000009000a7213 */ /* 0x000fe40000000000 */
[----:B-1----:R-:W-:Y:S01]  /*1190*/  IABS R5, R7 ;  /* 0x0000000700057213 */ /* 0x002fe20000000000 */
[----:B------:R-:W-:-:S04]  /*11a0*/  VIADD R7, R6, 0x1e ;  /* 0x0000001e06077836 */ /* 0x000fc80000000000 */
[----:B--2---:R-:W-:Y:S01]  /*11b0*/  IMAD.HI.U32 R2, R246, R5, RZ ;  /* 0x00000005f6027227 */ /* 0x004fe200078e00ff */
[----:B------:R1:W-:Y:S01]  /*11c0*/  STL [R1+0x1e40], R7 ;  /* 0x001e400701007387 */ /* 0x0003e20000100800 */
[----:B------:R-:W-:Y:S02]  /*11d0*/  IABS R8, R7 ;  /* 0x0000000700087213 */ /* 0x000fe40000000000 */
[----:B------:R-:W-:Y:S01]  /*11e0*/  IMAD.MOV R2, RZ, RZ, -R2 ;  /* 0x000000ffff027224 */ /* 0x000fe200078e0a02 */
[----:B------:R2:W-:Y:S04]  /*11f0*/  STL [R1+0x3c4], R0 ;  /* 0x0003c40001007387 */ /* 0x0005e80000100800 */
        /* <DEDUP_REMOVED lines=26> */
[----:B------:R-:W-:-:S03]  /*13a0*/  IMAD R0, R247, R0, R4 ;  /* 0x00000000f7007224 */ /* 0x000fc600078e0204 */
[----:B------:R2:W-:Y:S01]  /*13b0*/  STL [R1+0x3b4], R2 ;  /* 0x0003b40201007387 */ /* 0x0005e20000100800 */
[----:B------:R-:W-:Y:S02]  /*13c0*/  IABS R10, R9 ;  /* 0x00000009000a7213 */ /* 0x000fe40000000000 */
[----:B-1----:R-:W-:Y:S02]  /*13d0*/  IABS R5, R7 ;  /* 0x0000000700057213 */ /* 0x002fe40000000000 */
[----:B------:R-:W-:-:S03]  /*13e0*/  IADD3 R7, R6, 0x23, RZ ;  /* 0x0000002306077810 */ /* 0x000fc60007ffe0ff */
[----:B--2---:R-:W-:Y:S01]  /*13f0*/  IMAD.HI.U32 R2, R246, R5, RZ ;  /* 0x00000005f6027227 */ /* 0x004fe200078e00ff */
[----:B------:R-:W-:Y:S01]  /*1400*/  IABS R8, R7 ;  /* 0x0000000700087213 */ /* 0x000fe20000000000 */
[----:B------:R1:W-:Y:S02]  /*1410*/  STL [R1+0x1e58], R7 ;  /* 0x001e580701007387 */ /* 0x0003e40000100800 */
[----:B------:R-:W-:Y:S02]  /*1420*/  IMAD.MOV R2, RZ, RZ, -R2 ;  /* 0x000000ffff027224 */ /* 0x000fe400078e0a02 */
[----:B------:R2:W-:Y:S04]  /*1430*/  STL [R1+0x3b0], R0 ;  /* 0x0003b00001007387 */ /* 0x0005e80000100800 */
[----:B------:R3:W-:Y:S01]  /*1440*/  STL [R1+0x1e5c], R9 ;  /* 0x001e5c0901007387 */ /* 0x0007e20000100800 */
[----:B-1----:R-:W-:-:S02]  /*1450*/  VIADD R7, R6, 0x25 ;  /* 0x0000002506077836 */ /* 0x002fc40000000000 */
[----:B--2---:R-:W-:-:S03]  /*1460*/  IMAD.HI.U32 R0, R246, R3, RZ ;  /* 0x00000003f6007227 */ /* 0x004fc600078e00ff */
[----:B------:R1:W-:Y:S01]  /*1470*/  STL [R1+0x1e64], R7 ;  /* 0x001e640701007387 */ /* 0x0003e20000100800 */
[----:B------:R-:W-:Y:S01]  /*1480*/  IABS R11, R7 ;  /* 0x00000007000b7213 */ /* 0x000fe20000000000 */
[----:B---3--:R-:W-:Y:S01]  /*1490*/  VIADD R9, R6, 0x26 ;  /* 0x0000002606097836 */ /* 0x008fe20000000000 */
[----:B------:R-:W-:Y:S01]  /*14a0*/  IADD3 R4, -R0, RZ, RZ ;  /* 0x000000ff00047210 */ /* 0x000fe20007ffe1ff */
[----:B------:R-:W-:-:S04]  /*14b0*/  IMAD.HI.U32 R0, R246, R8, RZ ;  /* 0x00000008f6007227 */ /* 0x000fc800078e00ff */
[C---:B-1----:R-:W-:Y:S02]  /*14c0*/  IMAD R7, R247.reuse, R4, R3 ;  /* 0x00000004f7077224 */ /* 0x042fe400078e0203 */
[----:B------:R-:W-:Y:S02]  /*14d0*/  IMAD R3, R247, R2, R5 ;  /* 0x00000002f7037224 */ /* 0x000fe400078e0205 */
[----:B------:R-:W-:Y:S01]  /*14e0*/  IMAD.MOV.U32 R4, RZ, RZ, R11 ;  /* 0x000000ffff047224 */ /* 0x000fe200078e000b */
[----:B------:R1:W-:Y:S01]  /*14f0*/  STL [R1+0x3ac], R7 ;  /* 0x0003ac0701007387 */ /* 0x0003e20000100800 */
[----:B------:R-:W-:-:S03]  /*1500*/  IMAD.HI.U32 R2, R246, R10, RZ ;  /* 0x0000000af6027227 */ /* 0x000fc600078e00ff */
[----:B------:R2:W-:Y:S02]  /*1510*/  STL [R1+0x3a8], R3 ;  /* 0x0003a80301007387 */ /* 0x0005e40000100800 */
[----:B------:R-:W-:Y:S02]  /*1520*/  IADD3 R2, -R2, RZ, RZ ;  /* 0x000000ff02027210 */ /* 0x000fe40007ffe1ff */
[----:B------:R3:W-:Y:S01]  /*1530*/  STL [R1+0x1e60], R9 ;  /* 0x001e600901007387 */ /* 0x0007e20000100800 */
[----:B-1----:R-:W-:Y:S02]  /*1540*/  VIADD R7, R6, 0x27 ;  /* 0x0000002706077836 */ /* 0x002fe40000000000 */
[C---:B------:R-:W-:Y:S01]  /*1550*/  IMAD R2, R247.reuse, R2, R10 ;  /* 0x00000002f7027224 */ /* 0x040fe200078e020a */
[----:B--2---:R-:W-:Y:S01]  /*1560*/  IADD3 R3, -R0, RZ, RZ ;  /* 0x000000ff00037210 */ /* 0x004fe20007ffe1ff */
[----:B------:R-:W-:Y:S01]  /*1570*/  IMAD.HI.U32 R0, R246, R4, RZ ;  /* 0x00000004f6007227 */ /* 0x000fe200078e00ff */
[----:B------:R-:W-:Y:S03]  /*1580*/  STL [R1+0x1e68], R7 ;  /* 0x001e680701007387 */ /* 0x000fe60000100800 */
[----:B------:R-:W-:Y:S01]  /*1590*/  IMAD R5, R247, R3, R8 ;  /* 0x00000003f7057224 */ /* 0x000fe200078e0208 */
[----:B------:R-:W-:Y:S01]  /*15a0*/  IABS R3, R9 ;  /* 0x0000000900037213 */ /* 0x000fe20000000000 */
[----:B------:R-:W-:Y:S01]  /*15b0*/  IMAD.MOV R0, RZ, RZ, -R0 ;  /* 0x000000ffff007224 */ /* 0x000fe200078e0a00 */
[----:B---3--:R-:W-:-:S02]  /*15c0*/  IADD3 R9, R6, 0x29, RZ ;  /* 0x0000002906097810 */ /* 0x008fc40007ffe0ff */
[----:B------:R1:W-:Y:S01]  /*15d0*/  STL [R1+0x3a4], R5 ;  /* 0x0003a40501007387 */ /* 0x0003e20000100800 */
[----:B------:R-:W-:Y:S01]  /*15e0*/  IMAD R0, R247, R0, R4 ;  /* 0x00000000f7007224 */ /* 0x000fe200078e0204 */
[----:B------:R-:W-:Y:S02]  /*15f0*/  IABS R10, R9 ;  /* 0x00000009000a7213 */ /* 0x000fe40000000000 */
[----:B------:R2:W-:Y:S01]  /*1600*/  STL [R1+0x3a0], R2 ;  /* 0x0003a00201007387 */ /* 0x0005e20000100800 */
[----:B-1----:R-:W-:Y:S01]  /*1610*/  IABS R5, R7 ;  /* 0x0000000700057213 */ /* 0x002fe20000000000 */
[----:B------:R-:W-:-:S04]  /*1620*/  VIADD R7, R6, 0x28 ;  /* 0x0000002806077836 */ /* 0x000fc80000000000 */
[----:B--2---:R-:W-:Y:S01]  /*1630*/  IMAD.HI.U32 R2, R246, R5, RZ ;  /* 0x00000005f6027227 */ /* 0x004fe200078e00ff */
[----:B------:R1:W-:Y:S01]  /*1640*/  STL [R1+0x1e6c], R7 ;  /* 0x001e6c0701007387 */ /* 0x0003e20000100800 */
[----:B------:R-:W-:-:S03]  /*1650*/  IABS R8, R7 ;  /* 0x0000000700087213 */ /* 0x000fc60000000000 */
[----:B------:R2:W-:Y:S01]  /*1660*/  STL [R1+0x39c], R0 ;  /* 0x00039c0001007387 */ /* 0x0005e20000100800 */
[----:B------:R-:W-:-:S03]  /*1670*/  IADD3 R2, -R2, RZ, RZ ;  /* 0x000000ff02027210 */ /* 0x000fc60007ffe1ff */
[----:B------:R3:W-:Y:S01]  /*1680*/  STL [R1+0x1e74], R9 ;  /* 0x001e740901007387 */ /* 0x0007e20000100800 */
[----:B-1----:R-:W-:Y:S02]  /*1690*/  VIADD R7, R6, 0x2a ;  /* 0x0000002a06077836 */ /* 0x002fe40000000000 */
[----:B--2---:R-:W-:-:S03]  /*16a0*/  IMAD.HI.U32 R0, R246, R3, RZ ;  /* 0x00000003f6007227 */ /* 0x004fc600078e00ff */
[----:B------:R1:W-:Y:S01]  /*16b0*/  STL [R1+0x1e70], R7 ;  /* 0x001e700701007387 */ /* 0x0003e20000100800 */
[----:B------:R-:W-:Y:S01]  /*16c0*/  IABS R11, R7 ;  /* 0x00000007000b7213 */ /* 0x000fe20000000000 */
[----:B------:R-:W-:Y:S01]  /*16d0*/  IMAD.MOV R4, RZ, RZ, -R0 ;  /* 0x000000ffff047224 */ /* 0x000fe200078e0a00 */
[----:B---3--:R-:W-:Y:S01]  /*16e0*/  IADD3 R9, R6, 0x2b, RZ ;  /* 0x0000002b06097810 */ /* 0x008fe20007ffe0ff */
        /* <DEDUP_REMOVED lines=8> */
[----:B------:R3:W-:Y:S01]  /*1770*/  STL [R1+0x1e78], R9 ;  /* 0x001e780901007387 */ /* 0x0007e20000100800 */
[C---:B------:R-:W-:Y:S02]  /*1780*/  IMAD R225, R247.reuse, R2, R10 ;  /* 0x00000002f7e17224 */ /* 0x040fe400078e020a */
[----:B-1----:R-:W-:Y:S02]  /*1790*/  VIADD R7, R6, 0x2c ;  /* 0x0000002c06077836 */ /* 0x002fe40000000000 */
[----:B--2---:R-:W-:Y:S02]  /*17a0*/  IMAD.MOV R3, RZ, RZ, -R0 ;  /* 0x000000ffff037224 */ /* 0x004fe400078e0a00 */
[----:B------:R-:W-:Y:S01]  /*17b0*/  IMAD.HI.U32 R0, R246, R4, RZ ;  /* 0x00000004f6007227 */ /* 0x000fe200078e00ff */
[----:B------:R-:W-:Y:S03]  /*17c0*/  STL [R1+0x1e7c], R7 ;  /* 0x001e7c0701007387 */ /* 0x000fe60000100800 */
[----:B------:R-:W-:Y:S01]  /*17d0*/  IMAD R5, R247, R3, R8 ;  /* 0x00000003f7057224 */ /* 0x000fe200078e0208 */
[----:B------:R-:W-:-:S02]  /*17e0*/  IADD3 R0, -R0, RZ, RZ ;  /* 0x000000ff00007210 */ /* 0x000fc40007ffe1ff */
[----:B------:R-:W-:Y:S01]  /*17f0*/  IABS R3, R9 ;  /* 0x0000000900037213 */ /* 0x000fe20000000000 */
[----:B---3--:R-:W-:Y:S01]  /*1800*/  VIADD R9, R6, 0x2e ;  /* 0x0000002e06097836 */ /* 0x008fe20000000000 */
[----:B------:R1:W-:Y:S01]  /*1810*/  STL [R1+0x390], R5 ;  /* 0x0003900501007387 */ /* 0x0003e20000100800 */
[----:B------:R-:W-:Y:S02]  /*1820*/  IMAD R226, R247, R0, R4 ;  /* 0x00000000f7e27224 */ /* 0x000fe400078e0204 */
[----:B------:R-:W-:Y:S01]  /*1830*/  IMAD.HI.U32 R0, R246, R3, RZ ;  /* 0x00000003f6007227 */ /* 0x000fe200078e00ff */
[----:B------:R-:W-:-:S03]  /*1840*/  IABS R10, R9 ;  /* 0x00000009000a7213 */ /* 0x000fc60000000000 */
[----:B------:R-:W-:Y:S01]  /*1850*/  IMAD.MOV R4, RZ, RZ, -R0 ;  /* 0x000000ffff047224 */ /* 0x000fe200078e0a00 */
[----:B-1----:R-:W-:Y:S01]  /*1860*/  IABS R5, R7 ;  /* 0x0000000700057213 */ /* 0x002fe20000000000 */
[----:B------:R-:W-:-:S04]  /*1870*/  VIADD R7, R6, 0x2d ;  /* 0x0000002d06077836 */ /* 0x000fc80000000000 */
[C---:B------:R-:W-:Y:S01]  /*1880*/  IMAD.HI.U32 R2, R246.reuse, R5, RZ ;  /* 0x00000005f6027227 */ /* 0x040fe200078e00ff */
[----:B------:R1:W-:Y:S01]  /*1890*/  STL [R1+0x1e84], R7 ;  /* 0x001e840701007387 */ /* 0x0003e20000100800 */
[----:B------:R-:W-:Y:S02]  /*18a0*/  IABS R8, R7 ;  /* 0x0000000700087213 */ /* 0x000fe40000000000 */
[----:B------:R-:W-:Y:S01]  /*18b0*/  IMAD.MOV R2, RZ, RZ, -R2 ;  /* 0x000000ffff027224 */ /* 0x000fe200078e0a02 */
[----:B------:R2:W-:Y:S02]  /*18c0*/  STL [R1+0x1e80], R9 ;  /* 0x001e800901007387 */ /* 0x0005e40000100800 */
[----:B------:R-:W-:Y:S01]  /*18d0*/  IMAD.HI.U32 R0, R246, R8, RZ ;  /* 0x00000008f6007227 */ /* 0x000fe200078e00ff */
[----:B-1----:R-:W-:-:S04]  /*18e0*/  IADD3 R7, R6, 0x2f, RZ ;  /* 0x0000002f06077810 */ /* 0x002fc80007ffe0ff */
[----:B------:R-:W-:Y:S01]  /*18f0*/  IABS R11, R7 ;  /* 0x00000007000b7213 */ /* 0x000fe20000000000 */
[----:B------:R1:W-:Y:S01]  /*1900*/  STL [R1+0x1e88], R7 ;  /* 0x001e880701007387 */ /* 0x0003e20000100800 */
[----:B--2---:R-:W-:Y:S02]  /*1910*/  VIADD R9, R6, 0x30 ;  /* 0x0000003006097836 */ /* 0x004fe40000000000 */
        /* <DEDUP_REMOVED lines=146> */
[----:B------:R-:W-:Y:S01]  /*2240*/  IMAD.HI.U32 R2, R246, R10, RZ ;  /* 0x0000000af6027227 */ /* 0x000fe200078e00ff */
[----:B------:R1:W-:Y:S03]  /*2250*/  STL [R1+0x334], R7 ;  /* 0x0003340701007387 */ /* 0x0003e60000100800 */
[----:B------:R-:W-:Y:S01]  /*2260*/  IMAD.MOV.U32 R4, RZ, RZ, R11 ;  /* 0x000000ffff047224 */ /* 0x000fe200078e000b */
[----:B------:R2:W-:Y:S01]  /*2270*/  STL [R1+0x330], R3 ;  /* 0x0003300301007387 */ /* 0x0005e20000100800 */
[----:B------:R-:W-:-:S03]  /*2280*/  IADD3 R2, -R2, RZ, RZ ;  /* 0x000000ff02027210 */ /* 0x000fc60007ffe1ff */
        /* <DEDUP_REMOVED lines=11> */
[C---:B------:R-:W-:Y:S01]  /*2340*/  IMAD R212, R247.reuse, R0, R4 ;  /* 0x00000000f7d47224 */ /* 0x040fe200078e0204 */
[----:B------:R-:W-:Y:S01]  /*2350*/  IABS R10, R9 ;  /* 0x00000009000a7213 */ /* 0x000fe20000000000 */
[----:B------:R-:W-:Y:S01]  /*2360*/  IMAD.HI.U32 R0, R246, R3, RZ ;  /* 0x00000003f6007227 */ /* 0x000fe200078e00ff */
[----:B------:R2:W-:Y:S03]  /*2370*/  STL [R1+0x328], R2 ;  /* 0x0003280201007387 */ /* 0x0005e60000100800 */
[----:B------:R-:W-:Y:S01]  /*2380*/  IMAD.MOV R4, RZ, RZ, -R0 ;  /* 0x000000ffff047224 */ /* 0x000fe200078e0a00 */
[----:B-1----:R-:W-:Y:S01]  /*2390*/  IABS R5, R7 ;  /* 0x0000000700057213 */ /* 0x002fe20000000000 */
[----:B------:R-:W-:Y:S02]  /*23a0*/  VIADD R7, R6, 0x46 ;  /* 0x0000004606077836 */ /* 0x000fe40000000000 */
[----:B------:R-:W-:-:S02]  /*23b0*/  IMAD R235, R247, R4, R3 ;  /* 0x00000004f7eb7224 */ /* 0x000fc400078e0203 */
[----:B--2---:R-:W-:Y:S01]  /*23c0*/  IMAD.HI.U32 R2, R246, R5, RZ ;  /* 0x00000005f6027227 */ /* 0x004fe200078e00ff */
[----:B------:R1:W-:Y:S01]  /*23d0*/  STL [R1+0x1f18], R7 ;  /* 0x001f180701007387 */ /* 0x0003e20000100800 */
[----:B------:R-:W-:-:S03]  /*23e0*/  IABS R8, R7 ;  /* 0x0000000700087213 */ /* 0x000fc60000000000 */
[----:B------:R-:W-:Y:S01]  /*23f0*/  IADD3 R2, -R2, RZ, RZ ;  /* 0x000000ff02027210 */ /* 0x000fe20007ffe1ff */
[----:B------:R2:W-:Y:S01]  /*2400*/  STL [R1+0x1f14], R9 ;  /* 0x001f140901007387 */ /* 0x0005e20000100800 */
[----:B------:R-:W-:-:S04]  /*2410*/  IMAD.HI.U32 R0, R246, R8, RZ ;  /* 0x00000008f6007227 */ /* 0x000fc800078e00ff */
[----:B-1----:R-:W-:Y:S02]  /*2420*/  VIADD R7, R6, 0x48 ;  /* 0x0000004806077836 */ /* 0x002fe40000000000 */
[C---:B------:R-:W-:Y:S02]  /*2430*/  IMAD R3, R247.reuse, R2, R5 ;  /* 0x00000002f7037224 */ /* 0x040fe400078e0205 */
[----:B------:R-:W-:Y:S01]  /*2440*/  IMAD.HI.U32 R2, R246, R10, RZ ;  /* 0x0000000af6027227 */ /* 0x000fe200078e00ff */
        /* <DEDUP_REMOVED lines=79> */
[----:B-1----:R-:W-:Y:S01]  /*2940*/  VIADD R7, R6, 0x54 ;  /* 0x0000005406077836 */ /* 0x002fe20000000000 */
[----:B--2---:R-:W-:Y:S01]  /*2950*/  IADD3 R3, -R0, RZ, RZ ;  /* 0x000000ff00037210 */ /* 0x004fe20007ffe1ff */
[----:B------:R-:W-:-:S03]  /*2960*/  IMAD.HI.U32 R0, R246, R4, RZ ;  /* 0x00000004f6007227 */ /* 0x000fc600078e00ff */
[----:B------:R1:W-:Y:S01]  /*2970*/  STL [R1+0x1f7c], R7 ;  /* 0x001f7c0701007387 */ /* 0x0003e20000100800 */
[----:B------:R-:W-:Y:S01]  /*2980*/  IABS R5, R7 ;  /* 0x0000000700057213 */ /* 0x000fe20000000000 */
[----:B------:R-:W-:Y:S02]  /*2990*/  IMAD.MOV R0, RZ, RZ, -R0 ;  /* 0x000000ffff007224 */ /* 0x000fe400078e0a00 */
[C---:B------:R-:W-:Y:S01]  /*29a0*/  IMAD R215, R247.reuse, R3, R8 ;  /* 0x00000003f7d77224 */ /* 0x040fe200078e0208 */
[----:B------:R-:W-:Y:S01]  /*29b0*/  IABS R3, R9 ;  /* 0x0000000900037213 */ /* 0x000fe20000000000 */
[C---:B------:R-:W-:Y:S01]  /*29c0*/  VIADD R8, R6.reuse, 0x55 ;  /* 0x0000005506087836 */ /* 0x040fe20000000000 */
[----:B---3--:R-:W-:Y:S01]  /*29d0*/  IADD3 R9, R6, 0x56, RZ ;  /* 0x0000005606097810 */ /* 0x008fe20007ffe0ff */
[C---:B------:R-:W-:Y:S02]  /*29e0*/  IMAD R0, R247.reuse, R0, R4 ;  /* 0x00000000f7007224 */ /* 0x040fe400078e0204 */
[----:B-1----:R-:W-:Y:S01]  /*29f0*/  IMAD R7, R247, R2, R10 ;  /* 0x00000002f7077224 */ /* 0x002fe200078e020a */
[----:B------:R-:W-:Y:S01]  /*2a00*/  IABS R10, R9 ;  /* 0x00000009000a7213 */ /* 0x000fe20000000000 */
[----:B------:R-:W-:-:S03]  /*2a10*/  IMAD.HI.U32 R2, R246, R5, RZ ;  /* 0x00000005f6027227 */ /* 0x000fc600078e00ff */
[----:B------:R1:W-:Y:S02]  /*2a20*/  STL [R1+0x29d8], R7 ;  /* 0x0029d80701007387 */ /* 0x0003e40000100800 */
[----:B------:R-:W-:Y:S02]  /*2a30*/  IADD3 R2, -R2, RZ, RZ ;  /* 0x000000ff02027210 */ /* 0x000fe40007ffe1ff */
[----:B------:R2:W-:Y:S04]  /*2a40*/  STL [R1+0x1fac], R8 ;  /* 0x001fac0801007387 */ /* 0x0005e80000100800 */
[----:B------:R3:W-:Y:S01]  /*2a50*/  STL [R1+0x2e8], R0 ;  /* 0x0002e80001007387 */ /* 0x0007e20000100800 */
[----:B-1----:R-:W-:-:S03]  /*2a60*/  VIADD R7, R6, 0x57 ;  /* 0x0000005706077836 */ /* 0x002fc60000000000 */
[----:B------:R1:W-:Y:S01]  /*2a70*/  STL [R1+0x1fb8], R9 ;  /* 0x001fb80901007387 */ /* 0x0003e20000100800 */
[----:B--2---:R-:W-:-:S03]  /*2a80*/  IABS R8, R8 ;  /* 0x0000000800087213 */ /* 0x004fc60000000000 */
[----:B------:R2:W-:Y:S01]  /*2a90*/  STL [R1+0x1fb4], R7 ;  /* 0x001fb40701007387 */ /* 0x0005e20000100800 */
[----:B------:R-:W-:Y:S01]  /*2aa0*/  IABS R11, R7 ;  /* 0x00000007000b7213 */ /* 0x000fe20000000000 */
[----:B---3--:R-:W-:-:S04]  /*2ab0*/  IMAD.HI.U32 R0, R246, R3, RZ ;  /* 0x00000003f6007227 */ /* 0x008fc800078e00ff */
[----:B------:R-:W-:Y:S01]  /*2ac0*/  IMAD.MOV R4, RZ, RZ, -R0 ;  /* 0x000000ffff047224 */ /* 0x000fe200078e0a00 */
[----:B-1----:R-:W-:Y:S01]  /*2ad0*/  IADD3 R9, R6, 0x58, RZ ;  /* 0x0000005806097810 */ /* 0x002fe20007ffe0ff */
[----:B------:R-:W-:-:S04]  /*2ae0*/  IMAD.HI.U32 R0, R246, R8, RZ ;  /* 0x00000008f6007227 */ /* 0x000fc800078e00ff */
[C---:B--2---:R-:W-:Y:S02]  /*2af0*/  IMAD R7, R247.reuse, R4, R3 ;  /* 0x00000004f7077224 */ /* 0x044fe400078e0203 */
        /* <DEDUP_REMOVED lines=58> */
[C---:B--2---:R-:W-:Y:S01]  /*2ea0*/  IMAD.HI.U32 R2, R246.reuse, R5, RZ ;  /* 0x00000005f6027227 */ /* 0x044fe200078e00ff */
[----:B------:R-:W-:Y:S01]  /*2eb0*/  IABS R8, R7 ;  /* 0x0000000700087213 */ /* 0x000fe20000000000 */
[----:B------:R1:W-:Y:S02]  /*2ec0*/  STL [R1+0x2000], R7 ;  /* 0x0020000701007387 */ /* 0x0003e40000100800 */
[----:B------:R-:W-:Y:S02]  /*2ed0*/  IMAD.MOV R2, RZ, RZ, -R2 ;  /* 0x000000ffff027224 */ /* 0x000fe400078e0a02 */
[----:B------:R2:W-:Y:S02]  /*2ee0*/  STL [R1+0x2c0], R0 ;  /* 0x0002c00001007387 */ /* 0x0005e40000100800 */
[----:B------:R-:W-:Y:S02]  /*2ef0*/  IMAD R232, R247, R2, R5 ;  /* 0x00000002f7e87224 */ /* 0x000fe400078e0205 */
[----:B------:R-:W-:Y:S01]  /*2f00*/  IMAD.HI.U32 R2, R246, R10, RZ ;  /* 0x0000000af6027227 */ /* 0x000fe200078e00ff */
[----:B------:R3:W-:Y:S03]  /*2f10*/  STL [R1+0x202c], R9 ;  /* 0x00202c0901007387 */ /* 0x0007e60000100800 */
[----:B-1----:R-:W-:Y:S01]  /*2f20*/  VIADD R7, R6, 0x61 ;  /* 0x0000006106077836 */ /* 0x002fe20000000000 */
[----:B------:R-:W-:Y:S01]  /*2f30*/  IADD3 R2, -R2, RZ, RZ ;  /* 0x000000ff02027210 */ /* 0x000fe20007ffe1ff */
[----:B--2---:R-:W-:-:S03]  /*2f40*/  IMAD.HI.U32 R0, R246, R3, RZ ;  /* 0x00000003f6007227 */ /* 0x004fc600078e00ff */
[----:B------:R-:W-:Y:S01]  /*2f50*/  IABS R11, R7 ;  /* 0x00000007000b7213 */ /* 0x000fe20000000000 */
[----:B------:R1:W-:Y:S01]  /*2f60*/  STL [R1+0x203c], R7 ;  /* 0x00203c0701007387 */ /* 0x0003e20000100800 */
[----:B------:R-:W-:Y:S01]  /*2f70*/  IADD3 R4, -R0, RZ, RZ ;  /* 0x000000ff00047210 */ /* 0x000fe20007ffe1ff */
[----:B------:R-:W-:-:S04]  /*2f80*/  IMAD.HI.U32 R0, R246, R8, RZ ;  /* 0x00000008f6007227 */ /* 0x000fc800078e00ff */
[C---:B------:R-:W-:Y:S01]  /*2f90*/  IMAD R211, R247.reuse, R4, R3 ;  /* 0x00000004f7d37224 */ /* 0x040fe200078e0203 */
[----:B------:R-:W-:Y:S01]  /*2fa0*/  IADD3 R3, -R0, RZ, RZ ;  /* 0x000000ff00037210 */ /* 0x000fe20007ffe1ff */
[----:B------:R-:W-:Y:S02]  /*2fb0*/  IMAD.MOV.U32 R4, RZ, RZ, R11 ;  /* 0x000000ffff047224 */ /* 0x000fe400078e000b */
[C---:B---3--:R-:W-:Y:S02]  /*2fc0*/  VIADD R9, R6.reuse, 0x62 ;  /* 0x0000006206097836 */ /* 0x048fe40000000000 */
[----:B-1----:R-:W-:Y:S02]  /*2fd0*/  VIADD R7, R6, 0x63 ;  /* 0x0000006306077836 */ /* 0x002fe40000000000 */
[----:B------:R-:W-:Y:S01]  /*2fe0*/  IMAD.HI.U32 R0, R246, R4, RZ ;  /* 0x00000004f6007227 */ /* 0x000fe200078e00ff */
[----:B------:R1:W-:Y:S03]  /*2ff0*/  STL [R1+0x2038], R9 ;  /* 0x0020380901007387 */ /* 0x0003e60000100800 */
[C---:B------:R-:W-:Y:S01]  /*3000*/  IMAD R5, R247.reuse, R3, R8 ;  /* 0x00000003f7057224 */ /* 0x040fe200078e0208 */
[----:B------:R-:W-:Y:S01]  /*3010*/  STL [R1+0x2054], R7 ;  /* 0x0020540701007387 */ /* 0x000fe20000100800 */
[----:B------:R-:W-:Y:S01]  /*3020*/  IMAD.MOV R0, RZ, RZ, -R0 ;  /* 0x000000ffff007224 */ /* 0x000fe200078e0a00 */
[----:B------:R-:W-:Y:S01]  /*3030*/  IABS R3, R9 ;  /* 0x0000000900037213 */ /* 0x000fe20000000000 */
[C---:B------:R-:W-:Y:S01]  /*3040*/  IMAD R2, R247.reuse, R2, R10 ;  /* 0x00000002f7027224 */ /* 0x040fe200078e020a */
[----:B------:R2:W-:Y:S01]  /*3050*/  STL [R1+0x2b4], R5 ;  /* 0x0002b40501007387 */ /* 0x0005e20000100800 */
[----:B------:R-:W-:Y:S01]  /*3060*/  IMAD R0, R247, R0, R4 ;  /* 0x00000000f7007224 */ /* 0x000fe200078e0204 */
[----:B-1----:R-:W-:-:S02]  /*3070*/  IADD3 R9, R6, 0x65, RZ ;  /* 0x0000006506097810 */ /* 0x002fc40007ffe0ff */
[----:B------:R1:W-:Y:S02]  /*3080*/  STL [R1+0x2b0], R2 ;  /* 0x0002b00201007387 */ /* 0x0003e40000100800 */
[----:B------:R-:W-:Y:S02]  /*3090*/  IABS R10, R9 ;  /* 0x00000009000a7213 */ /* 0x000fe40000000000 */
[----:B--2---:R-:W-:Y:S01]  /*30a0*/  IABS R5, R7 ;  /* 0x0000000700057213 */ /* 0x004fe20000000000 */
[----:B------:R-:W-:-:S04]  /*30b0*/  VIADD R7, R6, 0x64 ;  /* 0x0000006406077836 */ /* 0x000fc80000000000 */
[----:B-1----:R-:W-:Y:S01]  /*30c0*/  IMAD.HI.U32 R2, R246, R5, RZ ;  /* 0x00000005f6027227 */ /* 0x002fe200078e00ff */
        /* <DEDUP_REMOVED lines=79> */
[----:B------:R-:W-:Y:S02]  /*35c0*/  IMAD R3, R247, R2, R5 ;  /* 0x00000002f7037224 */ /* 0x000fe400078e0205 */
[----:B-1----:R-:W-:Y:S02]  /*35d0*/  VIADD R7, R6, 0x70 ;  /* 0x0000007006077836 */ /* 0x002fe40000000000 */
[----:B------:R-:W-:-:S03]  /*35e0*/  IMAD.HI.U32 R2, R246, R10, RZ ;  /* 0x0000000af6027227 */ /* 0x000fc600078e00ff */
[----:B------:R-:W-:Y:S01]  /*35f0*/  IABS R11, R7 ;  /* 0x00000007000b7213 */ /* 0x000fe20000000000 */
[----:B------:R1:W-:Y:S01]  /*3600*/  STL [R1+0x20e0], R7 ;  /* 0x0020e00701007387 */ /* 0x0003e20000100800 */
[----:B------:R-:W-:Y:S01]  /*3610*/  IADD3 R2, -R2, RZ, RZ ;  /* 0x000000ff02027210 */ /* 0x000fe20007ffe1ff */
[C---:B--2---:R-:W-:Y:S02]  /*3620*/  VIADD R9, R6.reuse, 0x74 ;  /* 0x0000007406097836 */ /* 0x044fe40000000000 */
[----:B------:R2:W-:Y:S01]  /*3630*/  STL [R1+0x280], R4 ;  /* 0x0002800401007387 */ /* 0x0005e20000100800 */
[----:B------:R-:W-:Y:S02]  /*3640*/  IMAD.MOV.U32 R5, RZ, RZ, R11 ;  /* 0x000000ffff057224 */ /* 0x000fe400078e000b */
[----:B------:R-:W-:Y:S01]  /*3650*/  IABS R11, R9 ;  /* 0x00000009000b7213 */ /* 0x000fe20000000000 */
[----:B------:R3:W-:Y:S01]  /*3660*/  STL [R1+0x27c], R3 ;  /* 0x00027c0301007387 */ /* 0x0007e20000100800 */
[----:B-1----:R-:W-:-:S02]  /*3670*/  VIADD R7, R6, 0x72 ;  /* 0x0000007206077836 */ /* 0x002fc40000000000 */
[----:B--2---:R-:W-:Y:S01]  /*3680*/  VIADD R4, R6, 0x71 ;  /* 0x0000007106047836 */ /* 0x004fe20000000000 */
[----:B---3--:R-:W-:Y:S01]  /*3690*/  IADD3 R3, -R0, RZ, RZ ;  /* 0x000000ff00037210 */ /* 0x008fe20007ffe1ff */
[----:B------:R-:W-:-:S03]  /*36a0*/  IMAD.HI.U32 R0, R246, R5, RZ ;  /* 0x00000005f6007227 */ /* 0x000fc600078e00ff */
[----:B------:R1:W-:Y:S01]  /*36b0*/  STL [R1+0x20f0], R4 ;  /* 0x0020f00401007387 */ /* 0x0003e20000100800 */
[----:B------:R-:W-:-:S03]  /*36c0*/  IMAD R3, R247, R3, R8 ;  /* 0x00000003f7037224 */ /* 0x000fc600078e0208 */
[----:B------:R-:W-:Y:S01]  /*36d0*/  STL [R1+0x2108], R7 ;  /* 0x0021080701007387 */ /* 0x000fe20000100800 */
[----:B------:R-:W-:Y:S02]  /*36e0*/  IMAD.MOV R8, RZ, RZ, -R0 ;  /* 0x000000ffff087224 */ /* 0x000fe400078e0a00 */
[C---:B------:R-:W-:Y:S01]  /*36f0*/  IMAD R0, R247.reuse, R2, R10 ;  /* 0x00000002f7007224 */ /* 0x040fe200078e020a */
[----:B------:R2:W-:Y:S01]  /*3700*/  STL [R1+0x278], R3 ;  /* 0x0002780301007387 */ /* 0x0005e20000100800 */
[----:B------:R-:W-:Y:S01]  /*3710*/  IMAD R2, R247, R8, R5 ;  /* 0x00000008f7027224 */ /* 0x000fe200078e0205 */
[----:B-1----:R-:W-:Y:S02]  /*3720*/  IABS R4, R4 ;  /* 0x0000000400047213 */ /* 0x002fe40000000000 */
[----:B------:R1:W-:Y:S01]  /*3730*/  STL [R1+0x274], R0 ;  /* 0x0002740001007387 */ /* 0x0003e20000100800 */
[----:B--2---:R-:W-:Y:S01]  /*3740*/  IABS R3, R7 ;  /* 0x0000000700037213 */ /* 0x004fe20000000000 */
[----:B------:R-:W-:-:S03]  /*3750*/  VIADD R7, R6, 0x73 ;  /* 0x0000007306077836 */ /* 0x000fc60000000000 */
[----:B-1----:R-:W-:Y:S02]  /*3760*/  MOV R0, R3 ;  /* 0x0000000300007202 */ /* 0x002fe40000000f00 */
[----:B------:R1:W-:Y:S01]  /*3770*/  STL [R1+0x211c], R7 ;  /* 0x00211c0701007387 */ /* 0x0003e20000100800 */
[----:B------:R-:W-:Y:S02]  /*3780*/  IABS R3, R7 ;  /* 0x0000000700037213 */ /* 0x000fe40000000000 */
[C---:B------:R-:W-:Y:S01]  /*3790*/  IMAD.HI.U32 R5, R246.reuse, R0, RZ ;  /* 0x00000000f6057227 */ /* 0x040fe200078e00ff */
[----:B------:R2:W-:Y:S03]  /*37a0*/  STL [R1+0x270], R2 ;  /* 0x0002700201007387 */ /* 0x0005e60000100800 */
[----:B------:R-:W-:Y:S01]  /*37b0*/  IMAD.MOV R10, RZ, RZ, -R5 ;  /* 0x000000ffff0a7224 */ /* 0x000fe200078e0a05 */
[----:B------:R3:W-:Y:S01]  /*37c0*/  STL [R1+0x2118], R9 ;  /* 0x0021180901007387 */ /* 0x0007e20000100800 */
[----:B------:R-:W-:-:S04]  /*37d0*/  IMAD.HI.U32 R5, R246, R3, RZ ;  /* 0x00000003f6057227 */ /* 0x000fc800078e00ff */
[----:B-1----:R-:W-:Y:S02]  /*37e0*/  VIADD R7, R6, 0x75 ;  /* 0x0000007506077836 */ /* 0x002fe40000000000 */
[----:B--2---:R-:W-:-:S03]  /*37f0*/  IMAD.HI.U32 R2, R246, R4, RZ ;  /* 0x00000004f6027227 */ /* 0x004fc600078e00ff */
[----:B------:R-:W-:Y:S01]  /*3800*/  IABS R12, R7 ;  /* 0x00000007000c7213 */ /* 0x000fe20000000000 */
[----:B------:R1:W-:Y:S01]  /*3810*/  STL [R1+0x210c], R7 ;  /* 0x00210c0701007387 */ /* 0x0003e20000100800 */
[----:B------:R-:W-:Y:S01]  /*3820*/  IADD3 R8, -R2, RZ, RZ ;  /* 0x000000ff02087210 */ /* 0x000fe20007ffe1ff */
[----:B------:R-:W-:Y:S02]  /*3830*/  IMAD.MOV.U32 R2, RZ, RZ, R11 ;  /* 0x000000ffff027224 */ /* 0x000fe400078e000b */
[----:B---3--:R-:W-:Y:S02]  /*3840*/  VIADD R9, R6, 0x76 ;  /* 0x0000007606097836 */ /* 0x008fe40000000000 */
[C---:B------:R-:W-:Y:S02]  /*3850*/  IMAD R4, R247.reuse, R8, R4 ;  /* 0x00000008f7047224 */ /* 0x040fe400078e0204 */
[----:B------:R-:W-:Y:S02]  /*3860*/  IMAD.MOV R8, RZ, RZ, -R5 ;  /* 0x000000ffff087224 */ /* 0x000fe400078e0a05 */
[C---:B-1----:R-:W-:Y:S01]  /*3870*/  IMAD R7, R247.reuse, R10, R0 ;  /* 0x0000000af7077224 */ /* 0x042fe200078e0200 */
[----:B------:R-:W-:Y:S01]  /*3880*/  MOV R0, R12 ;  /* 0x0000000c00007202 */ /* 0x000fe20000000f00 */
[----:B------:R1:W-:Y:S01]  /*3890*/  STL [R1+0x26c], R4 ;  /* 0x00026c0401007387 */ /* 0x0003e20000100800 */
[----:B------:R-:W-:Y:S01]  /*38a0*/  IMAD R3, R247, R8, R3 ;  /* 0x00000008f7037224 */ /* 0x000fe200078e0203 */
[----:B------:R-:W-:-:S02]  /*38b0*/  IABS R8, R9 ;  /* 0x0000000900087213 */ /* 0x000fc40000000000 */
[----:B------:R2:W-:Y:S01]  /*38c0*/  STL [R1+0x268], R7 ;  /* 0x0002680701007387 */ /* 0x0005e20000100800 */
[----:B------:R-:W-:Y:S01]  /*38d0*/  IMAD.HI.U32 R5, R246, R0, RZ ;  /* 0x00000000f6057227 */ /* 0x000fe200078e00ff */
[----:B------:R-:W-:Y:S02]  /*38e0*/  IADD3 R12, R6, 0xa3, RZ ;  /* 0x000000a3060c7810 */ /* 0x000fe40007ffe0ff */
[----:B------:R3:W-:Y:S01]  /*38f0*/  STL [R1+0x2134], R9 ;  /* 0x0021340901007387 */ /* 0x0007e20000100800 */
[----:B-1----:R-:W-:Y:S01]  /*3900*/  IMAD.HI.U32 R4, R246, R2, RZ ;  /* 0x00000002f6047227 */ /* 0x002fe200078e00ff */
[----:B--2---:R-:W-:-:S03]  /*3910*/  IADD3 R7, R6, 0x77, RZ ;  /* 0x0000007706077810 */ /* 0x004fc60007ffe0ff */
[----:B------:R-:W-:Y:S02]  /*3920*/  IMAD.MOV R10, RZ, RZ, -R4 ;  /* 0x000000ffff0a7224 */ /* 0x000fe400078e0a04 */
[----:B------:R-:W-:Y:S01]  /*3930*/  IMAD.MOV R4, RZ, RZ, -R5 ;  /* 0x000000ffff047224 */ /* 0x000fe200078e0a05 */
[----:B------:R-:W-:Y:S01]  /*3940*/  IADD3 R5, R6, 0x78, RZ ;  /* 0x0000007806057810 */ /* 0x000fe20007ffe0ff */
[----:B------:R-:W-:Y:S01]  /*3950*/  STL [R1+0x2144], R7 ;  /* 0x0021440701007387 */ /* 0x000fe20000100800 */
[C---:B------:R-:W-:Y:S02]  /*3960*/  IMAD R2, R247.reuse, R10, R2 ;  /* 0x0000000af7027224 */ /* 0x040fe400078e0202 */
[----:B------:R-:W-:Y:S01]  /*3970*/  IMAD.MOV.U32 R10, RZ, RZ, R8 ;  /* 0x000000ffff0a7224 */ /* 0x000fe200078e0008 */
[----:B------:R1:W-:Y:S01]  /*3980*/  STL [R1+0x264], R3 ;  /* 0x0002640301007387 */ /* 0x0003e20000100800 */
[----:B------:R-:W-:Y:S02]  /*3990*/  IMAD R0, R247, R4, R0 ;  /* 0x00000004f7007224 */ /* 0x000fe400078e0200 */
[----:B------:R-:W-:Y:S01]  /*39a0*/  IMAD.HI.U32 R11, R246, R10, RZ ;  /* 0x0000000af60b7227 */ /* 0x000fe200078e00ff */
[----:B------:R2:W-:Y:S03]  /*39b0*/  STL [R1+0x260], R2 ;  /* 0x0002600201007387 */ /* 0x0005e60000100800 */
[----:B------:R-:W-:Y:S01]  /*39c0*/  IMAD.MOV R11, RZ, RZ, -R11 ;  /* 0x000000ffff0b7224 */ /* 0x000fe200078e0a0b */
[----:B------:R4:W-:Y:S01]  /*39d0*/  STL [R1+0x2148], R5 ;  /* 0x0021480501007387 */ /* 0x0009e20000100800 */
[C---:B---3--:R-:W-:Y:S01]  /*39e0*/  VIADD R9, R6.reuse, 0x7b ;  /* 0x0000007b06097836 */ /* 0x048fe20000000000 */
[----:B-1----:R-:W-:Y:S01]  /*39f0*/  IABS R3, R7 ;  /* 0x0000000700037213 */ /* 0x002fe20000000000 */
[----:B------:R-:W-:Y:S01]  /*3a00*/  VIADD R7, R6, 0x79 ;  /* 0x0000007906077836 */ /* 0x000fe20000000000 */
[----:B------:R1:W-:Y:S01]  /*3a10*/  STL [R1+0x25c], R0 ;  /* 0x00025c0001007387 */ /* 0x0003e20000100800 */
[----:B--2---:R-:W-:-:S03]  /*3a20*/  IABS R2, R5 ;  /* 0x0000000500027213 */ /* 0x004fc60000000000 */
[----:B------:R-:W-:Y:S01]  /*3a30*/  IABS R4, R7 ;  /* 0x0000000700047213 */ /* 0x000fe20000000000 */
[----:B------:R2:W-:Y:S01]  /*3a40*/  STL [R1+0x2164], R7 ;  /* 0x0021640701007387 */ /* 0x0005e20000100800 */
[----:B----4-:R-:W-:Y:S01]  /*3a50*/  IMAD.HI.U32 R5, R246, R3, RZ ;  /* 0x00000003f6057227 */ /* 0x010fe200078e00ff */
[----:B-1----:R-:W-:-:S03]  /*3a60*/  IADD3 R0, R6, 0x7a, RZ ;  /* 0x0000007a06007810 */ /* 0x002fc60007ffe0ff */
[----:B------:R-:W-:Y:S02]  /*3a70*/  IMAD.MOV R5, RZ, RZ, -R5 ;  /* 0x000000ffff057224 */ /* 0x000fe400078e0a05 */
[----:B------:R-:W-:Y:S01]  /*3a80*/  IMAD.HI.U32 R8, R246, R2, RZ ;  /* 0x00000002f6087227 */ /* 0x000fe200078e00ff */
[----:B------:R1:W-:Y:S03]  /*3a90*/  STL [R1+0x216c], R0 ;  /* 0x00216c0001007387 */ /* 0x0003e60000100800 */
[C---:B--2---:R-:W-:Y:S01]  /*3aa0*/  IMAD R7, R247.reuse, R11, R10 ;  /* 0x0000000bf7077224 */ /* 0x044fe200078e020a */
[----:B------:R-:W-:Y:S01]  /*3ab0*/  IADD3 R8, -R8, RZ, RZ ;  /* 0x000000ff08087210 */ /* 0x000fe20007ffe1ff */
[----:B------:R-:W-:Y:S01]  /*3ac0*/  IMAD R3, R247, R5, R3 ;  /* 0x00000005f7037224 */ /* 0x000fe200078e0203 */
[----:B------:R-:W-:Y:S01]  /*3ad0*/  IABS R10, R9 ;  /* 0x00000009000a7213 */ /* 0x000fe20000000000 */
[----:B------:R-:W-:Y:S01]  /*3ae0*/  IMAD.HI.U32 R5, R246, R4, RZ ;  /* 0x00000004f6057227 */ /* 0x000fe200078e00ff */
[----:B------:R2:W-:Y:S01]  /*3af0*/  STL [R1+0x258], R7 ;  /* 0x0002580701007387 */ /* 0x0005e20000100800 */
[----:B-1----:R-:W-:-:S03]  /*3b00*/  IABS R0, R0 ;  /* 0x0000000000007213 */ /* 0x002fc60000000000 */
[----:B------:R1:W-:Y:S01]  /*3b10*/  STL [R1+0x254], R3 ;  /* 0x0002540301007387 */ /* 0x0003e20000100800 */
[----:B------:R-:W-:Y:S01]  /*3b20*/  IADD3 R5, -R5, RZ, RZ ;  /* 0x000000ff05057210 */ /* 0x000fe20007ffe1ff */
[----:B------:R-:W-:Y:S02]  /*3b30*/  IMAD R205, R247, R8, R2 ;  /* 0x00000008f7cd7224 */ /* 0x000fe400078e0202 */
[----:B------:R-:W-:Y:S01]  /*3b40*/  STL [R1+0x2160], R9 ;  /* 0x0021600901007387 */ /* 0x000fe20000100800 */
[----:B------:R-:W-:-:S04]  /*3b50*/  IMAD.HI.U32 R11, R246, R10, RZ ;  /* 0x0000000af60b7227 */ /* 0x000fc800078e00ff */
[----:B--2---:R-:W-:Y:S02]  /*3b60*/  VIADD R7, R6, 0x7c ;  /* 0x0000007c06077836 */ /* 0x004fe40000000000 */
[----:B-1----:R-:W-:-:S03]  /*3b70*/  IMAD.HI.U32 R3, R246, R0, RZ ;  /* 0x00000000f6037227 */ /* 0x002fc600078e00ff */
[----:B------:R-:W-:Y:S01]  /*3b80*/  IABS R2, R7 ;  /* 0x0000000700027213 */ /* 0x000fe20000000000 */
[----:B------:R-:W-:Y:S01]  /*3b90*/  IMAD.MOV R3, RZ, RZ, -R3 ;  /* 0x000000ffff037224 */ /* 0x000fe200078e0a03 */
[----:B------:R1:W-:Y:S01]  /*3ba0*/  STL [R1+0x2178], R7 ;  /* 0x0021780701007387 */ /* 0x0003e20000100800 */
[C---:B------:R-:W-:Y:S02]  /*3bb0*/  IMAD R4, R247.reuse, R5, R4 ;  /* 0x00000005f7047224 */ /* 0x040fe400078e0204 */
[----:B------:R-:W-:Y:S02]  /*3bc0*/  IMAD R0, R247, R3, R0 ;  /* 0x00000003f7007224 */ /* 0x000fe400078e0200 */
[----:B------:R-:W-:Y:S01]  /*3bd0*/  IMAD.HI.U32 R5, R246, R2, RZ ;  /* 0x00000002f6057227 */ /* 0x000fe200078e00ff */
[----:B------:R2:W-:Y:S03]  /*3be0*/  STL [R1+0x24c], R4 ;  /* 0x00024c0401007387 */ /* 0x0005e60000100800 */
[----:B------:R-:W-:Y:S01]  /*3bf0*/  IMAD.MOV R11, RZ, RZ, -R11 ;  /* 0x000000ffff0b7224 */ /* 0x000fe200078e0a0b */
[----:B------:R-:W-:Y:S01]  /*3c00*/  IADD3 R5, -R5, RZ, RZ ;  /* 0x000000ff05057210 */ /* 0x000fe20007ffe1ff */
[----:B-1----:R-:W-:-:S02]  /*3c10*/  VIADD R7, R6, 0x7d ;  /* 0x0000007d06077836 */ /* 0x002fc40000000000 */
[C---:B------:R-:W-:Y:S02]  /*3c20*/  VIADD R9, R6.reuse, 0x80 ;  /* 0x0000008006097836 */ /* 0x040fe40000000000 */
[----:B------:R-:W-:Y:S01]  /*3c30*/  IMAD R2, R247, R5, R2 ;  /* 0x00000005f7027224 */ /* 0x000fe200078e0202 */
[----:B------:R1:W-:Y:S01]  /*3c40*/  STL [R1+0x2168], R7 ;  /* 0x0021680701007387 */ /* 0x0003e20000100800 */
[----:B--2---:R-:W-:Y:S02]  /*3c50*/  IADD3 R4, R6, 0x7e, RZ ;  /* 0x0000007e06047810 */ /* 0x004fe40007ffe0ff */
[----:B------:R-:W-:Y:S01]  /*3c60*/  IABS R3, R7 ;  /* 0x0000000700037213 */ /* 0x000fe20000000000 */
[----:B------:R2:W-:Y:S04]  /*3c70*/  STL [R1+0x248], R0 ;  /* 0x0002480001007387 */ /* 0x0005e80000100800 */
[----:B------:R3:W-:Y:S01]  /*3c80*/  STL [R1+0x215c], R4 ;  /* 0x00215c0401007387 */ /* 0x0007e20000100800 */
[----:B------:R-:W-:-:S04]  /*3c90*/  IMAD.HI.U32 R8, R246, R3, RZ ;  /* 0x00000003f6087227 */ /* 0x000fc800078e00ff */
[----:B-1----:R-:W-:Y:S01]  /*3ca0*/  IMAD R7, R247, R11, R10 ;  /* 0x0000000bf7077224 */ /* 0x002fe200078e020a */
[----:B------:R-:W-:Y:S01]  /*3cb0*/  IABS R10, R9 ;  /* 0x00000009000a7213 */ /* 0x000fe20000000000 */
[----:B--2---:R-:W-:Y:S02]  /*3cc0*/  VIADD R0, R6, 0x7f ;  /* 0x0000007f06007836 */ /* 0x004fe40000000000 */
[----:B------:R-:W-:Y:S01]  /*3cd0*/  IMAD.MOV R8, RZ, RZ, -R8 ;  /* 0x000000ffff087224 */ /* 0x000fe200078e0a08 */
[----:B---3--:R-:W-:Y:S01]  /*3ce0*/  IABS R4, R4 ;  /* 0x0000000400047213 */ /* 0x008fe20000000000 */
[C---:B------:R-:W-:Y:S01]  /*3cf0*/  IMAD.HI.U32 R11, R246.reuse, R10, RZ ;  /* 0x0000000af60b7227 */ /* 0x040fe200078e00ff */
[----:B------:R1:W-:Y:S03]  /*3d00*/  STL [R1+0x217c], R0 ;  /* 0x00217c0001007387 */ /* 0x0003e60000100800 */
[----:B------:R-:W-:Y:S01]  /*3d10*/  IMAD.HI.U32 R5, R246, R4, RZ ;  /* 0x00000004f6057227 */ /* 0x000fe200078e00ff */
[----:B------:R2:W-:Y:S01]  /*3d20*/  STL [R1+0x244], R7 ;  /* 0x0002440701007387 */ /* 0x0005e20000100800 */
[----:B------:R-:W-:-:S02]  /*3d30*/  IADD3 R11, -R11, RZ, RZ ;  /* 0x000000ff0b0b7210 */ /* 0x000fc40007ffe1ff */
[C---:B------:R-:W-:Y:S01]  /*3d40*/  IMAD R3, R247.reuse, R8, R3 ;  /* 0x00000008f7037224 */ /* 0x040fe200078e0203 */
[----:B------:R3:W-:Y:S01]  /*3d50*/  STL [R1+0x240], R2 ;  /* 0x0002400201007387 */ /* 0x0007e20000100800 */
[----:B------:R-:W-:Y:S01]  /*3d60*/  IMAD.MOV R5, RZ, RZ, -R5 ;  /* 0x000000ffff057224 */ /* 0x000fe200078e0a05 */
[----:B-1----:R-:W-:Y:S02]  /*3d70*/  IABS R0, R0 ;  /* 0x0000000000007213 */ /* 0x002fe40000000000 */
[----:B------:R1:W-:Y:S01]  /*3d80*/  STL [R1+0x2154], R9 ;  /* 0x0021540901007387 */ /* 0x0003e20000100800 */
[----:B------:R-:W-:Y:S01]  /*3d90*/  IMAD R4, R247, R5, R4 ;  /* 0x00000005f7047224 */ /* 0x000fe200078e0204 */
[----:B--2---:R-:W-:Y:S01]  /*3da0*/  IADD3 R7, R6, 0x81, RZ ;  /* 0x0000008106077810 */ /* 0x004fe20007ffe0ff */
[----:B---3--:R-:W-:-:S04]  /*3db0*/  IMAD.HI.U32 R2, R246, R0, RZ ;  /* 0x00000000f6027227 */ /* 0x008fc800078e00ff */
[----:B------:R-:W-:Y:S01]  /*3dc0*/  STL [R1+0x25c4], R7 ;  /* 0x0025c40701007387 */ /* 0x000fe20000100800 */
[----:B------:R-:W-:-:S03]  /*3dd0*/  IMAD.MOV R2, RZ, RZ, -R2 ;  /* 0x000000ffff027224 */ /* 0x000fc600078e0a02 */
[----:B------:R2:W-:Y:S01]  /*3de0*/  STL [R1+0x23c], R3 ;  /* 0x00023c0301007387 */ /* 0x0005e20000100800 */
[C---:B-1----:R-:W-:Y:S01]  /*3df0*/  IADD3 R9, R6.reuse, 0x85, RZ ;  /* 0x0000008506097810 */ /* 0x042fe20007ffe0ff */
[----:B------:R-:W-:Y:S02]  /*3e00*/  IMAD R0, R247, R2, R0 ;  /* 0x00000002f7007224 */ /* 0x000fe400078e0200 */
[----:B------:R1:W-:Y:S01]  /*3e10*/  STL [R1+0x238], R4 ;  /* 0x0002380401007387 */ /* 0x0003e20000100800 */
[----:B--2---:R-:W-:Y:S02]  /*3e20*/  IABS R3, R7 ;  /* 0x0000000700037213 */ /* 0x004fe40000000000 */
[C---:B------:R-:W-:Y:S01]  /*3e30*/  IADD3 R7, R6.reuse, 0x82, RZ ;  /* 0x0000008206077810 */ /* 0x040fe20007ffe0ff */
[----:B-1----:R-:W-:Y:S02]  /*3e40*/  VIADD R4, R6, 0x83 ;  /* 0x0000008306047836 */ /* 0x002fe40000000000 */
[----:B------:R-:W-:-:S02]  /*3e50*/  IMAD.HI.U32 R5, R246, R3, RZ ;  /* 0x00000003f6057227 */ /* 0x000fc400078e00ff */
[----:B------:R1:W-:Y:S01]  /*3e60*/  STL [R1+0x25c0], R7 ;  /* 0x0025c00701007387 */ /* 0x0003e20000100800 */
[----:B------:R-:W-:Y:S01]  /*3e70*/  IABS R2, R7 ;  /* 0x0000000700027213 */ /* 0x000fe20000000000 */
[----:B------:R-:W-:Y:S02]  /*3e80*/  IMAD.MOV R5, RZ, RZ, -R5 ;  /* 0x000000ffff057224 */ /* 0x000fe400078e0a05 */
[----:B------:R2:W-:Y:S02]  /*3e90*/  STL [R1+0x234], R0 ;  /* 0x0002340001007387 */ /* 0x0005e40000100800 */
[----:B------:R-:W-:Y:S02]  /*3ea0*/  IMAD.HI.U32 R8, R246, R2, RZ ;  /* 0x00000002f6087227 */ /* 0x000fe400078e00ff */
[----:B------:R3:W-:Y:S02]  /*3eb0*/  STL [R1+0x25bc], R4 ;  /* 0x0025bc0401007387 */ /* 0x0007e40000100800 */
[C---:B-1----:R-:W-:Y:S01]  /*3ec0*/  IMAD R7, R247.reuse, R11, R10 ;  /* 0x0000000bf7077224 */ /* 0x042fe200078e020a */
[----:B------:R-:W-:Y:S01]  /*3ed0*/  IABS R10, R9 ;  /* 0x00000009000a7213 */ /* 0x000fe20000000000 */
[----:B------:R-:W-:-:S02]  /*3ee0*/  IMAD R3, R247, R5, R3 ;  /* 0x00000005f7037224 */ /* 0x000fc400078e0203 */
[C---:B--2---:R-:W-:Y:S02]  /*3ef0*/  VIADD R0, R6.reuse, 0x84 ;  /* 0x0000008406007836 */ /* 0x044fe40000000000 */
[----:B------:R-:W-:Y:S01]  /*3f00*/  IMAD.MOV R8, RZ, RZ, -R8 ;  /* 0x000000ffff087224 */ /* 0x000fe200078e0a08 */
[----:B---3--:R-:W-:Y:S02]  /*3f10*/  IABS R4, R4 ;  /* 0x0000000400047213 */ /* 0x008fe40000000000 */
[----:B------:R1:W-:Y:S01]  /*3f20*/  STL [R1+0x25b8], R0 ;  /* 0x0025b80001007387 */ /* 0x0003e20000100800 */
[----:B------:R-:W-:Y:S02]  /*3f30*/  IMAD R2, R247, R8, R2 ;  /* 0x00000008f7027224 */ /* 0x000fe400078e0202 */
[----:B------:R-:W-:Y:S01]  /*3f40*/  VIADD R8, R6, 0x87 ;  /* 0x0000008706087836 */ /* 0x000fe20000000000 */
[----:B------:R2:W-:Y:S01]  /*3f50*/  STL [R1+0x230], R7 ;  /* 0x0002300701007387 */ /* 0x0005e20000100800 */
[----:B------:R-:W-:-:S03]  /*3f60*/  IMAD.HI.U32 R5, R246, R4, RZ ;  /* 0x00000004f6057227 */ /* 0x000fc600078e00ff */
[----:B------:R3:W-:Y:S01]  /*3f70*/  STL [R1+0x22c], R3 ;  /* 0x00022c0301007387 */ /* 0x0007e20000100800 */
[----:B------:R-:W-:Y:S01]  /*3f80*/  IMAD.MOV R5, RZ, RZ, -R5 ;  /* 0x000000ffff057224 */ /* 0x000fe200078e0a05 */
[----:B-1----:R-:W-:Y:S01]  /*3f90*/  IABS R0, R0 ;  /* 0x0000000000007213 */ /* 0x002fe20000000000 */
[----:B------:R-:W-:Y:S01]  /*3fa0*/  IMAD.HI.U32 R11, R246, R10, RZ ;  /* 0x0000000af60b7227 */ /* 0x000fe200078e00ff */
[----:B------:R1:W-:Y:S03]  /*3fb0*/  STL [R1+0x25b4], R9 ;  /* 0x0025b40901007387 */ /* 0x0003e60000100800 */
[----:B--2---:R-:W-:Y:S02]  /*3fc0*/  VIADD R7, R6, 0x86 ;  /* 0x0000008606077836 */ /* 0x004fe40000000000 */
[----:B------:R-:W-:Y:S02]  /*3fd0*/  IMAD R237, R247, R5, R4 ;  /* 0x00000005f7ed7224 */ /* 0x000fe400078e0204 */
[----:B---3--:R-:W-:Y:S01]  /*3fe0*/  IMAD.HI.U32 R3, R246, R0, RZ ;  /* 0x00000000f6037227 */ /* 0x008fe200078e00ff */
[----:B------:R-:W-:Y:S03]  /*3ff0*/  STL [R1+0x25b0], R7 ;  /* 0x0025b00701007387 */ /* 0x000fe60000100800 */
[----:B-1----:R-:W-:Y:S01]  /*4000*/  VIADD R9, R6, 0x8a ;  /* 0x0000008a06097836 */ /* 0x002fe20000000000 */
[----:B------:R-:W-:Y:S01]  /*4010*/  IADD3 R3, -R3, RZ, RZ ;  /* 0x000000ff03037210 */ /* 0x000fe20007ffe1ff */
[----:B------:R1:W-:Y:S01]  /*4020*/  STL [R1+0x228], R2 ;  /* 0x0002280201007387 */ /* 0x0003e20000100800 */
[----:B------:R-:W-:-:S03]  /*4030*/  IMAD.MOV R11, RZ, RZ, -R11 ;  /* 0x000000ffff0b7224 */ /* 0x000fc600078e0a0b */
[C---:B------:R-:W-:Y:S01]  /*4040*/  IMAD R218, R247.reuse, R3, R0 ;  /* 0x00000003f7da7224 */ /* 0x040fe200078e0200 */
[----:B------:R-:W-:Y:S01]  /*4050*/  IABS R3, R8 ;  /* 0x0000000800037213 */ /* 0x000fe20000000000 */
[----:B------:R2:W-:Y:S01]  /*4060*/  STL [R1+0x25ac], R8 ;  /* 0x0025ac0801007387 */ /* 0x0005e20000100800 */
[C---:B------:R-:W-:Y:S01]  /*4070*/  IADD3 R0, R6.reuse, 0x89, RZ ;  /* 0x0000008906007810 */ /* 0x040fe20007ffe0ff */
[----:B------:R-:W-:Y:S01]  /*4080*/  IMAD R229, R247, R11, R10 ;  /* 0x0000000bf7e57224 */ /* 0x000fe200078e020a */
[----:B------:R-:W-:Y:S02]  /*4090*/  IABS R10, R9 ;  /* 0x00000009000a7213 */ /* 0x000fe40000000000 */
[----:B-1----:R-:W-:Y:S01]  /*40a0*/  IABS R2, R7 ;  /* 0x0000000700027213 */ /* 0x002fe20000000000 */
[----:B------:R-:W-:Y:S02]  /*40b0*/  VIADD R7, R6, 0x88 ;  /* 0x0000008806077836 */ /* 0x000fe40000000000 */
[----:B------:R-:W-:-:S03]  /*40c0*/  IMAD.HI.U32 R11, R246, R10, RZ ;  /* 0x0000000af60b7227 */ /* 0x000fc600078e00ff */
[----:B------:R-:W-:Y:S01]  /*40d0*/  IABS R4, R7 ;  /* 0x0000000700047213 */ /* 0x000fe20000000000 */
[C---:B------:R-:W-:Y:S01]  /*40e0*/  IMAD.HI.U32 R5, R246.reuse, R2, RZ ;  /* 0x00000002f6057227 */ /* 0x040fe200078e00ff */
[----:B------:R-:W-:Y:S03]  /*40f0*/  STL [R1+0x25a8], R7 ;  /* 0x0025a80701007387 */ /* 0x000fe60000100800 */
[----:B--2---:R-:W-:Y:S01]  /*4100*/  IMAD.HI.U32 R8, R246, R3, RZ ;  /* 0x00000003f6087227 */ /* 0x004fe200078e00ff */
[----:B------:R1:W-:Y:S03]  /*4110*/  STL [R1+0x25a4], R0 ;  /* 0x0025a40001007387 */ /* 0x0003e60000100800 */
[----:B------:R-:W-:Y:S01]  /*4120*/  IMAD.MOV R5, RZ, RZ, -R5 ;  /* 0x000000ffff057224 */ /* 0x000fe200078e0a05 */
[----:B------:R-:W-:Y:S01]  /*4130*/  IADD3 R8, -R8, RZ, RZ ;  /* 0x000000ff08087210 */ /* 0x000fe20007ffe1ff */
[----:B------:R-:W-:-:S02]  /*4140*/  IMAD.MOV R11, RZ, RZ, -R11 ;  /* 0x000000ffff0b7224 */ /* 0x000fc400078e0a0b */
[----:B------:R-:W-:Y:S02]  /*4150*/  IMAD R2, R247, R5, R2 ;  /* 0x00000005f7027224 */ /* 0x000fe400078e0202 */
[----:B------:R-:W-:Y:S01]  /*4160*/  IMAD.HI.U32 R5, R246, R4, RZ ;  /* 0x00000004f6057227 */ /* 0x000fe200078e00ff */
[----:B-1----:R-:W-:Y:S02]  /*4170*/  IABS R0, R0 ;  /* 0x0000000000007213 */ /* 0x002fe40000000000 */
[----:B------:R1:W-:Y:S01]  /*4180*/  STL [R1+0x218], R2 ;  /* 0x0002180201007387 */ /* 0x0003e20000100800 */
[----:B------:R-:W-:Y:S01]  /*4190*/  VIADD R7, R6, 0x8b ;  /* 0x0000008b06077836 */ /* 0x000fe20000000000 */
[----:B------:R-:W-:Y:S01]  /*41a0*/  IADD3 R5, -R5, RZ, RZ ;  /* 0x000000ff05057210 */ /* 0x000fe20007ffe1ff */
[C---:B------:R-:W-:Y:S01]  /*41b0*/  IMAD R3, R247.reuse, R8, R3 ;  /* 0x00000008f7037224 */ /* 0x040fe200078e0203 */
[----:B------:R2:W-:Y:S03]  /*41c0*/  STL [R1+0x25a0], R9 ;  /* 0x0025a00901007387 */ /* 0x0005e60000100800 */
[----:B------:R-:W-:Y:S01]  /*41d0*/  IMAD R4, R247, R5, R4 ;  /* 0x00000005f7047224 */ /* 0x000fe200078e0204 */
[----:B------:R-:W-:Y:S01]  /*41e0*/  STL [R1+0x259c], R7 ;  /* 0x00259c0701007387 */ /* 0x000fe20000100800 */
[----:B-1----:R-:W-:-:S03]  /*41f0*/  IMAD.HI.U32 R2, R246, R0, RZ ;  /* 0x00000000f6027227 */ /* 0x002fc600078e00ff */
[----:B------:R1:W-:Y:S01]  /*4200*/  STL [R1+0x214], R3 ;  /* 0x0002140301007387 */ /* 0x0003e20000100800 */
[----:B------:R-:W-:-:S03]  /*4210*/  IMAD.MOV R2, RZ, RZ, -R2 ;  /* 0x000000ffff027224 */ /* 0x000fc600078e0a02 */
[----:B------:R3:W-:Y:S01]  /*4220*/  STL [R1+0x210], R4 ;  /* 0x0002100401007387 */ /* 0x0007e20000100800 */
[C---:B--2---:R-:W-:Y:S02]  /*4230*/  VIADD R9, R6.reuse, 0x8f ;  /* 0x0000008f06097836 */ /* 0x044fe40000000000 */
[----:B------:R-:W-:Y:S01]  /*4240*/  IMAD R0, R247, R2, R0 ;  /* 0x00000002f7007224 */ /* 0x000fe200078e0200 */
[----:B-1----:R-:W-:Y:S01]  /*4250*/  IABS R3, R7 ;  /* 0x0000000700037213 */ /* 0x002fe20000000000 */
[C---:B------:R-:W-:Y:S01]  /*4260*/  VIADD R7, R6.reuse, 0x8c ;  /* 0x0000008c06077836 */ /* 0x040fe20000000000 */
[----:B---3--:R-:W-:-:S03]  /*4270*/  IADD3 R4, R6, 0x8d, RZ ;  /* 0x0000008d06047810 */ /* 0x008fc60007ffe0ff */
[----:B------:R-:W-:Y:S01]  /*4280*/  IMAD.HI.U32 R5, R246, R3, RZ ;  /* 0x00000003f6057227 */ /* 0x000fe200078e00ff */
[----:B------:R1:W-:Y:S01]  /*4290*/  STL [R1+0x2598], R7 ;  /* 0x0025980701007387 */ /* 0x0003e20000100800 */
[----:B------:R-:W-:-:S03]  /*42a0*/  IABS R2, R7 ;  /* 0x0000000700027213 */ /* 0x000fc60000000000 */
[----:B------:R2:W-:Y:S01]  /*42b0*/  STL [R1+0x20c], R0 ;  /* 0x00020c0001007387 */ /* 0x0005e20000100800 */
[----:B------:R-:W-:Y:S01]  /*42c0*/  IADD3 R5, -R5, RZ, RZ ;  /* 0x000000ff05057210 */ /* 0x000fe20007ffe1ff */
[----:B------:R-:W-:Y:S02]  /*42d0*/  IMAD.HI.U32 R8, R246, R2, RZ ;  /* 0x00000002f6087227 */ /* 0x000fe400078e00ff */
[----:B------:R3:W-:Y:S02]  /*42e0*/  STL [R1+0x2594], R4 ;  /* 0x0025940401007387 */ /* 0x0007e40000100800 */
[C---:B-1----:R-:W-:Y:S01]  /*42f0*/  IMAD R7, R247.reuse, R11, R10 ;  /* 0x0000000bf7077224 */ /* 0x042fe200078e020a */
[----:B------:R-:W-:Y:S01]  /*4300*/  IABS R10, R9 ;  /* 0x00000009000a7213 */ /* 0x000fe20000000000 */
[----:B------:R-:W-:Y:S02]  /*4310*/  IMAD R3, R247, R5, R3 ;  /* 0x00000005f7037224 */ /* 0x000fe400078e0203 */
[----:B--2---:R-:W-:-:S02]  /*4320*/  VIADD R0, R6, 0x8e ;  /* 0x0000008e06007836 */ /* 0x004fc40000000000 */
[----:B------:R-:W-:Y:S01]  /*4330*/  IMAD.MOV R8, RZ, RZ, -R8 ;  /* 0x000000ffff087224 */ /* 0x000fe200078e0a08 */
[----:B---3--:R-:W-:Y:S02]  /*4340*/  IABS R4, R4 ;  /* 0x0000000400047213 */ /* 0x008fe40000000000 */
[----:B------:R1:W-:Y:S01]  /*4350*/  STL [R1+0x2590], R0 ;  /* 0x0025900001007387 */ /* 0x0003e20000100800 */
[----:B------:R-:W-:Y:S02]  /*4360*/  IMAD R2, R247, R8, R2 ;  /* 0x00000008f7027224 */ /* 0x000fe400078e0202 */
[C---:B------:R-:W-:Y:S01]  /*4370*/  IMAD.HI.U32 R11, R246.reuse, R10, RZ ;  /* 0x0000000af60b7227 */ /* 0x040fe200078e00ff */
[----:B------:R2:W-:Y:S03]  /*4380*/  STL [R1+0x208], R7 ;  /* 0x0002080701007387 */ /* 0x0005e60000100800 */
[----:B------:R-:W-:Y:S01]  /*4390*/  IMAD.HI.U32 R5, R246, R4, RZ ;  /* 0x00000004f6057227 */ /* 0x000fe200078e00ff */
[----:B------:R3:W-:Y:S01]  /*43a0*/  STL [R1+0x204], R3 ;  /* 0x0002040301007387 */ /* 0x0007e20000100800 */
[----:B------:R-:W-:-:S02]  /*43b0*/  IADD3 R11, -R11, RZ, RZ ;  /* 0x000000ff0b0b7210 */ /* 0x000fc40007ffe1ff */
[----:B-1----:R-:W-:Y:S01]  /*43c0*/  IABS R0, R0 ;  /* 0x0000000000007213 */ /* 0x002fe20000000000 */
[----:B------:R-:W-:Y:S01]  /*43d0*/  IMAD.MOV R5, RZ, RZ, -R5 ;  /* 0x000000ffff057224 */ /* 0x000fe200078e0a05 */
[----:B------:R1:W-:Y:S01]  /*43e0*/  STL [R1+0x258c], R9 ;  /* 0x00258c0901007387 */ /* 0x0003e20000100800 */
[----:B--2---:R-:W-:Y:S02]  /*43f0*/  IADD3 R7, R6, 0x90, RZ ;  /* 0x0000009006077810 */ /* 0x004fe40007ffe0ff */
[----:B------:R-:W-:Y:S02]  /*4400*/  IMAD R4, R247, R5, R4 ;  /* 0x00000005f7047224 */ /* 0x000fe400078e0204 */
[----:B---3--:R-:W-:Y:S01]  /*4410*/  IMAD.HI.U32 R3, R246, R0, RZ ;  /* 0x00000000f6037227 */ /* 0x008fe200078e00ff */
[----:B------:R-:W-:Y:S03]  /*4420*/  STL [R1+0x2588], R7 ;  /* 0x0025880701007387 */ /* 0x000fe60000100800 */
[----:B------:R-:W-:Y:S01]  /*4430*/  IMAD.MOV R3, RZ, RZ, -R3 ;  /* 0x000000ffff037224 */ /* 0x000fe200078e0a03 */
[----:B------:R2:W-:Y:S01]  /*4440*/  STL [R1+0x200], R2 ;  /* 0x0002000201007387 */ /* 0x0005e20000100800 */
[----:B-1----:R-:W-:-:S02]  /*4450*/  IADD3 R9, R6, 0x94, RZ ;  /* 0x0000009406097810 */ /* 0x002fc40007ffe0ff */
[----:B------:R-:W-:Y:S01]  /*4460*/  IMAD R0, R247, R3, R0 ;  /* 0x00000003f7007224 */ /* 0x000fe200078e0200 */
[----:B------:R1:W-:Y:S01]  /*4470*/  STL [R1+0x1fc], R4 ;  /* 0x0001fc0401007387 */ /* 0x0003e20000100800 */
[----:B--2---:R-:W-:Y:S02]  /*4480*/  IABS R2, R7 ;  /* 0x0000000700027213 */ /* 0x004fe40000000000 */
[C---:B------:R-:W-:Y:S01]  /*4490*/  IADD3 R7, R6.reuse, 0x91, RZ ;  /* 0x0000009106077810 */ /* 0x040fe20007ffe0ff */
[----:B-1----:R-:W-:Y:S02]  /*44a0*/  VIADD R4, R6, 0x92 ;  /* 0x0000009206047836 */ /* 0x002fe40000000000 */
[----:B------:R-:W-:Y:S02]  /*44b0*/  IMAD.HI.U32 R5, R246, R2, RZ ;  /* 0x00000002f6057227 */ /* 0x000fe400078e00ff */
[----:B------:R1:W-:Y:S01]  /*44c0*/  STL [R1+0x2584], R7 ;  /* 0x0025840701007387 */ /* 0x0003e20000100800 */
[----:B------:R-:W-:Y:S01]  /*44d0*/  IABS R3, R7 ;  /* 0x0000000700037213 */ /* 0x000fe20000000000 */
[----:B------:R-:W-:-:S02]  /*44e0*/  IMAD.MOV R5, RZ, RZ, -R5 ;  /* 0x000000ffff057224 */ /* 0x000fc400078e0a05 */
[----:B------:R2:W-:Y:S02]  /*44f0*/  STL [R1+0x1f8], R0 ;  /* 0x0001f80001007387 */ /* 0x0005e40000100800 */
        /* <DEDUP_REMOVED lines=19> */
[----:B------:R-:W-:Y:S02]  /*4630*/  IMAD.MOV R11, RZ, RZ, -R11 ;  /* 0x000000ffff0b7224 */ /* 0x000fe400078e0a0b */
[----:B---3--:R-:W-:Y:S01]  /*4640*/  IMAD.HI.U32 R2, R246, R0, RZ ;  /* 0x00000000f6027227 */ /* 0x008fe200078e00ff */
[----:B------:R-:W-:Y:S03]  /*4650*/  STL [R1+0x2574], R7 ;  /* 0x0025740701007387 */ /* 0x000fe60000100800 */
[----:B-1----:R-:W-:Y:S01]  /*4660*/  IMAD R9, R247, R11, R10 ;  /* 0x0000000bf7097224 */ /* 0x002fe200078e020a */
[----:B------:R-:W-:Y:S01]  /*4670*/  IADD3 R2, -R2, RZ, RZ ;  /* 0x000000ff02027210 */ /* 0x000fe20007ffe1ff */
[----:B------:R1:W-:Y:S01]  /*4680*/  STL [R1+0x1ec], R3 ;  /* 0x0001ec0301007387 */ /* 0x0003e20000100800 */
[----:B------:R-:W-:-:S03]  /*4690*/  VIADD R10, R6, 0x99 ;  /* 0x00000099060a7836 */ /* 0x000fc60000000000 */
[C---:B------:R-:W-:Y:S01]  /*46a0*/  IMAD R0, R247.reuse, R2, R0 ;  /* 0x00000002f7007224 */ /* 0x040fe200078e0200 */
[----:B------:R-:W-:Y:S01]  /*46b0*/  IABS R2, R8 ;  /* 0x0000000800027213 */ /* 0x000fe20000000000 */
[----:B------:R2:W-:Y:S01]  /*46c0*/  STL [R1+0x2570], R8 ;  /* 0x0025700801007387 */ /* 0x0005e20000100800 */
[----:B-1----:R-:W-:Y:S01]  /*46d0*/  IABS R3, R7 ;  /* 0x0000000700037213 */ /* 0x002fe20000000000 */
[----:B------:R-:W-:Y:S02]  /*46e0*/  IMAD R7, R247, R5, R4 ;  /* 0x00000005f7077224 */ /* 0x000fe400078e0204 */
[----:B------:R1:W-:Y:S01]  /*46f0*/  STL [R1+0x1e4], R0 ;  /* 0x0001e40001007387 */ /* 0x0003e20000100800 */
[----:B------:R-:W-:Y:S02]  /*4700*/  VIADD R4, R6, 0x97 ;  /* 0x0000009706047836 */ /* 0x000fe40000000000 */
[----:B------:R-:W-:-:S03]  /*4710*/  IMAD.HI.U32 R5, R246, R3, RZ ;  /* 0x00000003f6057227 */ /* 0x000fc600078e00ff */
[----:B------:R3:W-:Y:S01]  /*4720*/  STL [R1+0x256c], R4 ;  /* 0x00256c0401007387 */ /* 0x0007e20000100800 */
[----:B--2---:R-:W-:Y:S01]  /*4730*/  IMAD.HI.U32 R8, R246, R2, RZ ;  /* 0x00000002f6087227 */ /* 0x004fe200078e00ff */
[----:B-1----:R-:W-:-:S03]  /*4740*/  IADD3 R0, R6, 0x98, RZ ;  /* 0x0000009806007810 */ /* 0x002fc60007ffe0ff */
[----:B------:R-:W-:Y:S01]  /*4750*/  IMAD.MOV R5, RZ, RZ, -R5 ;  /* 0x000000ffff057224 */ /* 0x000fe200078e0a05 */
[----:B------:R-:W-:Y:S01]  /*4760*/  IADD3 R8, -R8, RZ, RZ ;  /* 0x000000ff08087210 */ /* 0x000fe20007ffe1ff */
[----:B------:R1:W-:Y:S01]  /*4770*/  STL [R1+0x2568], R0 ;  /* 0x0025680001007387 */ /* 0x0003e20000100800 */
[----:B---3--:R-:W-:Y:S01]  /*4780*/  IABS R4, R4 ;  /* 0x0000000400047213 */ /* 0x008fe20000000000 */
[C---:B------:R-:W-:Y:S02]  /*4790*/  IMAD R3, R247.reuse, R5, R3 ;  /* 0x00000005f7037224 */ /* 0x040fe400078e0203 */
[----:B------:R2:W-:Y:S01]  /*47a0*/  STL [R1+0x1e0], R9 ;  /* 0x0001e00901007387 */ /* 0x0005e20000100800 */
[----:B------:R-:W-:Y:S02]  /*47b0*/  IMAD R2, R247, R8, R2 ;  /* 0x00000008f7027224 */ /* 0x000fe400078e0202 */
[----:B------:R-:W-:Y:S01]  /*47c0*/  IMAD.HI.U32 R5, R246, R4, RZ ;  /* 0x00000004f6057227 */ /* 0x000fe200078e00ff */
[----:B------:R3:W-:Y:S01]  /*47d0*/  STL [R1+0x1dc], R3 ;  /* 0x0001dc0301007387 */ /* 0x0007e20000100800 */
[----:B-1----:R-:W-:-:S02]  /*47e0*/  IABS R0, R0 ;  /* 0x0000000000007213 */ /* 0x002fc40000000000 */
[C---:B------:R-:W-:Y:S01]  /*47f0*/  VIADD R8, R6.reuse, 0x9b ;  /* 0x0000009b06087836 */ /* 0x040fe20000000000 */
[----:B------:R-:W-:Y:S01]  /*4800*/  IADD3 R5, -R5, RZ, RZ ;  /* 0x000000ff05057210 */ /* 0x000fe20007ffe1ff */
[----:B------:R1:W-:Y:S01]  /*4810*/  STL [R1+0x2564], R10 ;  /* 0x0025640a01007387 */ /* 0x0003e20000100800 */
[----:B--2---:R-:W-:-:S03]  /*4820*/  VIADD R9, R6, 0x9a ;  /* 0x0000009a06097836 */ /* 0x004fc60000000000 */
[C---:B------:R-:W-:Y:S02]  /*4830*/  IMAD R4, R247.reuse, R5, R4 ;  /* 0x00000005f7047224 */ /* 0x040fe400078e0204 */
[C---:B---3--:R-:W-:Y:S01]  /*4840*/  IMAD.HI.U32 R3, R246.reuse, R0, RZ ;  /* 0x00000000f6037227 */ /* 0x048fe200078e00ff */
[----:B------:R-:W-:Y:S03]  /*4850*/  STL [R1+0x2560], R9 ;  /* 0x0025600901007387 */ /* 0x000fe60000100800 */
[----:B------:R-:W-:Y:S01]  /*4860*/  IMAD.MOV R3, RZ, RZ, -R3 ;  /* 0x000000ffff037224 */ /* 0x000fe200078e0a03 */
[----:B------:R2:W-:Y:S01]  /*4870*/  STL [R1+0x1d8], R2 ;  /* 0x0001d80201007387 */ /* 0x0005e20000100800 */
[----:B-1----:R-:W-:Y:S02]  /*4880*/  IABS R10, R10 ;  /* 0x0000000a000a7213 */ /* 0x002fe40000000000 */
[----:B------:R-:W-:Y:S01]  /*4890*/  IMAD R0, R247, R3, R0 ;  /* 0x00000003f7007224 */ /* 0x000fe200078e0200 */
[----:B------:R1:W-:Y:S01]  /*48a0*/  STL [R1+0x1d4], R4 ;  /* 0x0001d40401007387 */ /* 0x0003e20000100800 */
[----:B------:R-:W-:Y:S01]  /*48b0*/  IABS R3, R8 ;  /* 0x0000000800037213 */ /* 0x000fe20000000000 */
[----:B------:R-:W-:-:S02]  /*48c0*/  IMAD.HI.U32 R11, R246, R10, RZ ;  /* 0x0000000af60b7227 */ /* 0x000fc400078e00ff */
[----:B------:R-:W-:Y:S01]  /*48d0*/  STL [R1+0x255c], R8 ;  /* 0x00255c0801007387 */ /* 0x000fe20000100800 */
[----:B--2---:R-:W-:Y:S01]  /*48e0*/  IABS R2, R9 ;  /* 0x0000000900027213 */ /* 0x004fe20000000000 */
[----:B------:R-:W-:Y:S02]  /*48f0*/  IMAD.MOV R11, RZ, RZ, -R11 ;  /* 0x000000ffff0b7224 */ /* 0x000fe400078e0a0b */
[----:B------:R2:W-:Y:S01]  /*4900*/  STL [R1+0x1d0], R0 ;  /* 0x0001d00001007387 */ /* 0x0005e20000100800 */
[----:B-1----:R-:W-:Y:S01]  /*4910*/  IADD3 R4, R6, 0x9c, RZ ;  /* 0x0000009c06047810 */ /* 0x002fe20007ffe0ff */
[----:B------:R-:W-:-:S04]  /*4920*/  IMAD.HI.U32 R5, R246, R2, RZ ;  /* 0x00000002f6057227 */ /* 0x000fc800078e00ff */
[----:B------:R1:W-:Y:S01]  /*4930*/  STL [R1+0x2558], R4 ;  /* 0x0025580401007387 */ /* 0x0003e20000100800 */
[----:B------:R-:W-:Y:S01]  /*4940*/  IADD3 R5, -R5, RZ, RZ ;  /* 0x000000ff05057210 */ /* 0x000fe20007ffe1ff */
[C---:B------:R-:W-:Y:S02]  /*4950*/  IMAD R9, R247.reuse, R11, R10 ;  /* 0x0000000bf7097224 */ /* 0x040fe400078e020a */
[----:B--2---:R-:W-:Y:S02]  /*4960*/  VIADD R0, R6, 0x9d ;  /* 0x0000009d06007836 */ /* 0x004fe40000000000 */
[----:B------:R-:W-:Y:S02]  /*4970*/  IMAD R2, R247, R5, R2 ;  /* 0x00000005f7027224 */ /* 0x000fe400078e0202 */
[----:B------:R-:W-:Y:S01]  /*4980*/  IMAD.HI.U32 R8, R246, R3, RZ ;  /* 0x00000003f6087227 */ /* 0x000fe200078e00ff */
[----:B------:R2:W-:Y:S01]  /*4990*/  STL [R1+0x2554], R0 ;  /* 0x0025540001007387 */ /* 0x0005e20000100800 */
[----:B-1----:R-:W-:-:S02]  /*49a0*/  IABS R4, R4 ;  /* 0x0000000400047213 */ /* 0x002fc40000000000 */
[----:B------:R-:W-:Y:S01]  /*49b0*/  IMAD.MOV R8, RZ, RZ, -R8 ;  /* 0x000000ffff087224 */ /* 0x000fe200078e0a08 */
[----:B------:R1:W-:Y:S01]  /*49c0*/  STL [R1+0x1cc], R9 ;  /* 0x0001cc0901007387 */ /* 0x0003e20000100800 */
[----:B------:R-:W-:Y:S02]  /*49d0*/  VIADD R10, R6, 0x9e ;  /* 0x0000009e060a7836 */ /* 0x000fe40000000000 */
[----:B------:R-:W-:Y:S01]  /*49e0*/  IMAD.HI.U32 R5, R246, R4, RZ ;  /* 0x00000004f6057227 */ /* 0x000fe200078e00ff */
[----:B------:R3:W-:Y:S01]  /*49f0*/  STL [R1+0x1c8], R2 ;  /* 0x0001c80201007387 */ /* 0x0007e20000100800 */
[----:B--2---:R-:W-:Y:S02]  /*4a00*/  IABS R0, R0 ;  /* 0x0000000000007213 */ /* 0x004fe40000000000 */
[----:B------:R-:W-:Y:S01]  /*4a10*/  IMAD.MOV R5, RZ, RZ, -R5 ;  /* 0x000000ffff057224 */ /* 0x000fe200078e0a05 */
[----:B------:R2:W-:Y:S01]  /*4a20*/  STL [R1+0x2550], R10 ;  /* 0x0025500a01007387 */ /* 0x0005e20000100800 */
[C---:B------:R-:W-:Y:S01]  /*4a30*/  IMAD R3, R247.reuse, R8, R3 ;  /* 0x00000008f7037224 */ /* 0x040fe200078e0203 */
[C---:B-1----:R-:W-:Y:S01]  /*4a40*/  IADD3 R9, R6.reuse, 0x9f, RZ ;  /* 0x0000009f06097810 */ /* 0x042fe20007ffe0ff */
[----:B------:R-:W-:Y:S01]  /*4a50*/  IMAD R4, R247, R5, R4 ;  /* 0x00000005f7047224 */ /* 0x000fe200078e0204 */
[----:B------:R-:W-:Y:S01]  /*4a60*/  IADD3 R8, R6, 0xa0, RZ ;  /* 0x000000a006087810 */ /* 0x000fe20007ffe0ff */
[----:B---3--:R-:W-:-:S02]  /*4a70*/  IMAD.HI.U32 R2, R246, R0, RZ ;  /* 0x00000000f6027227 */ /* 0x008fc400078e00ff */
[----:B------:R-:W-:Y:S02]  /*4a80*/  STL [R1+0x254c], R9 ;  /* 0x00254c0901007387 */ /* 0x000fe40000100800 */
[----:B------:R-:W-:Y:S02]  /*4a90*/  IMAD.MOV R2, RZ, RZ, -R2 ;  /* 0x000000ffff027224 */ /* 0x000fe400078e0a02 */
[----:B------:R1:W-:Y:S01]  /*4aa0*/  STL [R1+0x1c4], R3 ;  /* 0x0001c40301007387 */ /* 0x0003e20000100800 */
[----:B--2---:R-:W-:Y:S01]  /*4ab0*/  IABS R10, R10 ;  /* 0x0000000a000a7213 */ /* 0x004fe20000000000 */
[----:B------:R-:W-:Y:S02]  /*4ac0*/  IMAD R0, R247, R2, R0 ;  /* 0x00000002f7007224 */ /* 0x000fe400078e0200 */
[----:B------:R2:W-:Y:S01]  /*4ad0*/  STL [R1+0x1c0], R4 ;  /* 0x0001c00401007387 */ /* 0x0005e20000100800 */
[----:B------:R-:W-:Y:S01]  /*4ae0*/  IABS R2, R8 ;  /* 0x0000000800027213 */ /* 0x000fe20000000000 */
[----:B------:R-:W-:-:S02]  /*4af0*/  IMAD.HI.U32 R11, R246, R10, RZ ;  /* 0x0000000af60b7227 */ /* 0x000fc400078e00ff */
[----:B------:R-:W-:Y:S01]  /*4b00*/  STL [R1+0x2548], R8 ;  /* 0x0025480801007387 */ /* 0x000fe20000100800 */
[----:B-1----:R-:W-:Y:S01]  /*4b10*/  IABS R3, R9 ;  /* 0x0000000900037213 */ /* 0x002fe20000000000 */
[C---:B------:R-:W-:Y:S02]  /*4b20*/  VIADD R9, R6.reuse, 0xa4 ;  /* 0x000000a406097836 */ /* 0x040fe40000000000 */
[----:B------:R1:W-:Y:S01]  /*4b30*/  STL [R1+0x1bc], R0 ;  /* 0x0001bc0001007387 */ /* 0x0003e20000100800 */
[----:B------:R-:W-:Y:S01]  /*4b40*/  IADD3 R11, -R11, RZ, RZ ;  /* 0x000000ff0b0b7210 */ /* 0x000fe20007ffe1ff */
[----:B--2---:R-:W-:Y:S02]  /*4b50*/  VIADD R4, R6, 0xa1 ;  /* 0x000000a106047836 */ /* 0x004fe40000000000 */
[----:B------:R-:W-:-:S03]  /*4b60*/  IMAD.HI.U32 R5, R246, R3, RZ ;  /* 0x00000003f6057227 */ /* 0x000fc600078e00ff */
[----:B------:R2:W-:Y:S01]  /*4b70*/  STL [R1+0x2544], R4 ;  /* 0x0025440401007387 */ /* 0x0005e20000100800 */
[----:B------:R-:W-:Y:S02]  /*4b80*/  IMAD.MOV R5, RZ, RZ, -R5 ;  /* 0x000000ffff057224 */ /* 0x000fe400078e0a05 */
[----:B-1----:R-:W-:Y:S02]  /*4b90*/  VIADD R0, R6, 0xa2 ;  /* 0x000000a206007836 */ /* 0x002fe40000000000 */
[----:B------:R-:W-:-:S03]  /*4ba0*/  IMAD.HI.U32 R8, R246, R2, RZ ;  /* 0x00000002f6087227 */ /* 0x000fc600078e00ff */
[----:B------:R1:W-:Y:S01]  /*4bb0*/  STL [R1+0x2540], R0 ;  /* 0x0025400001007387 */ /* 0x0003e20000100800 */
[C---:B------:R-:W-:Y:S01]  /*4bc0*/  IMAD R214, R247.reuse, R5, R3 ;  /* 0x00000005f7d67224 */ /* 0x040fe200078e0203 */
[----:B--2---:R-:W-:Y:S01]  /*4bd0*/  IABS R4, R4 ;  /* 0x0000000400047213 */ /* 0x004fe20000000000 */
[----:B------:R-:W-:Y:S01]  /*4be0*/  IMAD.MOV R8, RZ, RZ, -R8 ;  /* 0x000000ffff087224 */ /* 0x000fe200078e0a08 */
[----:B------:R-:W-:Y:S01]  /*4bf0*/  STL [R1+0x253c], R12 ;  /* 0x00253c0c01007387 */ /* 0x000fe20000100800 */
[----:B------:R-:W-:Y:S01]  /*4c00*/  IMAD R236, R247, R11, R10 ;  /* 0x0000000bf7ec7224 */ /* 0x000fe200078e020a */
[----:B------:R-:W-:Y:S01]  /*4c10*/  IABS R10, R12 ;  /* 0x0000000c000a7213 */ /* 0x000fe20000000000 */
[----:B------:R-:W-:Y:S01]  /*4c20*/  IMAD.HI.U32 R5, R246, R4, RZ ;  /* 0x00000004f6057227 */ /* 0x000fe200078e00ff */
[----:B------:R-:W-:Y:S01]  /*4c30*/  STL [R1+0x2538], R9 ;  /* 0x0025380901007387 */ /* 0x000fe20000100800 */
[----:B-1----:R-:W-:Y:S02]  /*4c40*/  IABS R0, R0 ;  /* 0x0000000000007213 */ /* 0x002fe40000000000 */
[----:B------:R-:W-:-:S02]  /*4c50*/  IMAD.MOV R5, RZ, RZ, -R5 ;  /* 0x000000ffff057224 */ /* 0x000fc400078e0a05 */
[----:B------:R-:W-:Y:S02]  /*4c60*/  IMAD R2, R247, R8, R2 ;  /* 0x00000008f7027224 */ /* 0x000fe400078e0202 */
[----:B------:R-:W-:-:S03]  /*4c70*/  IMAD.HI.U32 R3, R246, R0, RZ ;  /* 0x00000000f6037227 */ /* 0x000fc600078e00ff */
[----:B------:R1:W-:Y:S01]  /*4c80*/  STL [R1+0x1b0], R2 ;  /* 0x0001b00201007387 */ /* 0x0003e20000100800 */
[----:B------:R-:W-:Y:S01]  /*4c90*/  VIADD R8, R6, 0xa5 ;  /* 0x000000a506087836 */ /* 0x000fe20000000000 */
[----:B------:R-:W-:Y:S01]  /*4ca0*/  IADD3 R3, -R3, RZ, RZ ;  /* 0x000000ff03037210 */ /* 0x000fe20007ffe1ff */
[----:B------:R-:W-:Y:S02]  /*4cb0*/  IMAD R4, R247, R5, R4 ;  /* 0x00000005f7047224 */ /* 0x000fe400078e0204 */
[----:B------:R-:W-:-:S03]  /*4cc0*/  IMAD.HI.U32 R11, R246, R10, RZ ;  /* 0x0000000af60b7227 */ /* 0x000fc600078e00ff */
[----:B------:R2:W-:Y:S01]  /*4cd0*/  STL [R1+0x1ac], R4 ;  /* 0x0001ac0401007387 */ /* 0x0005e20000100800 */
[----:B------:R-:W-:Y:S01]  /*4ce0*/  IMAD R0, R247, R3, R0 ;  /* 0x00000003f7007224 */ /* 0x000fe200078e0200 */
[----:B-1----:R-:W-:Y:S01]  /*4cf0*/  IABS R2, R9 ;  /* 0x0000000900027213 */ /* 0x002fe20000000000 */
[----:B------:R-:W-:Y:S01]  /*4d00*/  IMAD.MOV R11, RZ, RZ, -R11 ;  /* 0x000000ffff0b7224 */ /* 0x000fe200078e0a0b */
[----:B------:R-:W-:Y:S01]  /*4d10*/  IABS R3, R8 ;  /* 0x0000000800037213 */ /* 0x000fe20000000000 */
[----:B------:R1:W-:Y:S01]  /*4d20*/  STL [R1+0x2534], R8 ;  /* 0x0025340801007387 */ /* 0x0003e20000100800 */
[----:B------:R-:W-:Y:S02]  /*4d30*/  VIADD R12, R6, 0xbc ;  /* 0x000000bc060c7836 */ /* 0x000fe40000000000 */
[----:B------:R-:W-:Y:S01]  /*4d40*/  IMAD.HI.U32 R5, R246, R2, RZ ;  /* 0x00000002f6057227 */ /* 0x000fe200078e00ff */
[----:B------:R3:W-:Y:S03]  /*4d50*/  STL [R1+0x1a8], R0 ;  /* 0x0001a80001007387 */ /* 0x0007e60000100800 */
[----:B--2---:R-:W-:-:S02]  /*4d60*/  VIADD R4, R6, 0xa6 ;  /* 0x000000a606047836 */ /* 0x004fc40000000000 */
[----:B------:R-:W-:Y:S02]  /*4d70*/  IMAD.MOV R5, RZ, RZ, -R5 ;  /* 0x000000ffff057224 */ /* 0x000fe400078e0a05 */
[----:B-1----:R-:W-:Y:S01]  /*4d80*/  IMAD.HI.U32 R8, R246, R3, RZ ;  /* 0x00000003f6087227 */ /* 0x002fe200078e00ff */
[----:B------:R1:W-:Y:S01]  /*4d90*/  STL [R1+0x2530], R4 ;  /* 0x0025300401007387 */ /* 0x0003e20000100800 */
[----:B---3--:R-:W-:Y:S02]  /*4da0*/  IADD3 R0, R6, 0xa7, RZ ;  /* 0x000000a706007810 */ /* 0x008fe40007ffe0ff */
[C---:B------:R-:W-:Y:S01]  /*4db0*/  IMAD R9, R247.reuse, R11, R10 ;  /* 0x0000000bf7097224 */ /* 0x040fe200078e020a */
[----:B------:R-:W-:Y:S01]  /*4dc0*/  IADD3 R8, -R8, RZ, RZ ;  /* 0x000000ff08087210 */ /* 0x000fe20007ffe1ff */
[----:B------:R-:W-:Y:S01]  /*4dd0*/  IMAD R2, R247, R5, R2 ;  /* 0x00000005f7027224 */ /* 0x000fe200078e0202 */
[----:B------:R2:W-:Y:S01]  /*4de0*/  STL [R1+0x252c], R0 ;  /* 0x00252c0001007387 */ /* 0x0005e20000100800 */
[----:B------:R-:W-:Y:S01]  /*4df0*/  VIADD R10, R6, 0xa8 ;  /* 0x000000a8060a7836 */ /* 0x000fe20000000000 */
[----:B-1----:R-:W-:-:S02]  /*4e00*/  IABS R4, R4 ;  /* 0x0000000400047213 */ /* 0x002fc40000000000 */
[----:B------:R1:W-:Y:S01]  /*4e10*/  STL [R1+0x1a4], R9 ;  /* 0x0001a40901007387 */ /* 0x0003e20000100800 */
[----:B------:R-:W-:Y:S02]  /*4e20*/  IMAD R3, R247, R8, R3 ;  /* 0x00000008f7037224 */ /* 0x000fe400078e0203 */
[----:B------:R-:W-:Y:S01]  /*4e30*/  VIADD R8, R6, 0xaa ;  /* 0x000000aa06087836 */ /* 0x000fe20000000000 */
[----:B------:R3:W-:Y:S01]  /*4e40*/  STL [R1+0x1a0], R2 ;  /* 0x0001a00201007387 */ /* 0x0007e20000100800 */
[----:B------:R-:W-:Y:S01]  /*4e50*/  IMAD.HI.U32 R5, R246, R4, RZ ;  /* 0x00000004f6057227 */ /* 0x000fe200078e00ff */
[----:B--2---:R-:W-:Y:S02]  /*4e60*/  IABS R0, R0 ;  /* 0x0000000000007213 */ /* 0x004fe40000000000 */
[----:B------:R2:W-:Y:S01]  /*4e70*/  STL [R1+0x2528], R10 ;  /* 0x0025280a01007387 */ /* 0x0005e20000100800 */
[----:B-1----:R-:W-:Y:S01]  /*4e80*/  VIADD R9, R6, 0xa9 ;  /* 0x000000a906097836 */ /* 0x002fe20000000000 */
[----:B------:R-:W-:Y:S01]  /*4e90*/  IADD3 R5, -R5, RZ, RZ ;  /* 0x000000ff05057210 */ /* 0x000fe20007ffe1ff */
[----:B---3--:R-:W-:-:S03]  /*4ea0*/  IMAD.HI.U32 R2, R246, R0, RZ ;  /* 0x00000000f6027227 */ /* 0x008fc600078e00ff */
[----:B------:R-:W-:Y:S01]  /*4eb0*/  STL [R1+0x2524], R9 ;  /* 0x0025240901007387 */ /* 0x000fe20000100800 */
[----:B--2---:R-:W-:-:S03]  /*4ec0*/  IABS R10, R10 ;  /* 0x0000000a000a7213 */ /* 0x004fc60000000000 */
[----:B------:R1:W-:Y:S01]  /*4ed0*/  STL [R1+0x19c], R3 ;  /* 0x00019c0301007387 */ /* 0x0003e20000100800 */
[----:B------:R-:W-:Y:S02]  /*4ee0*/  IMAD.MOV R2, RZ, RZ, -R2 ;  /* 0x000000ffff027224 */ /* 0x000fe400078e0a02 */
[----:B------:R-:W-:Y:S02]  /*4ef0*/  IMAD R4, R247, R5, R4 ;  /* 0x00000005f7047224 */ /* 0x000fe400078e0204 */
[----:B------:R-:W-:-:S03]  /*4f00*/  IMAD.HI.U32 R11, R246, R10, RZ ;  /* 0x0000000af60b7227 */ /* 0x000fc600078e00ff */
[----:B------:R2:W-:Y:S01]  /*4f10*/  STL [R1+0x198], R4 ;  /* 0x0001980401007387 */ /* 0x0005e20000100800 */
[C---:B------:R-:W-:Y:S01]  /*4f20*/  IMAD R0, R247.reuse, R2, R0 ;  /* 0x00000002f7007224 */ /* 0x040fe200078e0200 */
[----:B-1----:R-:W-:Y:S01]  /*4f30*/  IABS R3, R9 ;  /* 0x0000000900037213 */ /* 0x002fe20000000000 */
[----:B------:R-:W-:Y:S01]  /*4f40*/  IMAD.MOV R11, RZ, RZ, -R11 ;  /* 0x000000ffff0b7224 */ /* 0x000fe200078e0a0b */
[----:B------:R-:W-:Y:S01]  /*4f50*/  IABS R2, R8 ;  /* 0x0000000800027213 */ /* 0x000fe20000000000 */
[----:B------:R1:W-:Y:S02]  /*4f60*/  STL [R1+0x2520], R8 ;  /* 0x0025200801007387 */ /* 0x0003e40000100800 */
[----:B------:R-:W-:Y:S02]  /*4f70*/  IMAD.HI.U32 R5, R246, R3, RZ ;  /* 0x00000003f6057227 */ /* 0x000fe400078e00ff */
[----:B------:R3:W-:Y:S01]  /*4f80*/  STL [R1+0x194], R0 ;  /* 0x0001940001007387 */ /* 0x0007e20000100800 */
[C---:B--2---:R-:W-:Y:S01]  /*4f90*/  IADD3 R4, R6.reuse, 0xab, RZ ;  /* 0x000000ab06047810 */ /* 0x044fe20007ffe0ff */
[----:B------:R-:W-:Y:S01]  /*4fa0*/  IMAD R9, R247, R11, R10 ;  /* 0x0000000bf7097224 */ /* 0x000fe200078e020a */
[----:B------:R-:W-:Y:S01]  /*4fb0*/  IADD3 R5, -R5, RZ, RZ ;  /* 0x000000ff05057210 */ /* 0x000fe20007ffe1ff */
[----:B------:R-:W-:-:S02]  /*4fc0*/  VIADD R10, R6, 0xad ;  /* 0x000000ad060a7836 */ /* 0x000fc40000000000 */
[----:B-1----:R-:W-:Y:S01]  /*4fd0*/  IMAD.HI.U32 R8, R246, R2, RZ ;  /* 0x00000002f6087227 */ /* 0x002fe200078e00ff */
[----:B------:R1:W-:Y:S03]  /*4fe0*/  STL [R1+0x251c], R4 ;  /* 0x00251c0401007387 */ /* 0x0003e60000100800 */
[----:B---3--:R-:W-:Y:S02]  /*4ff0*/  VIADD R0, R6, 0xac ;  /* 0x000000ac06007836 */ /* 0x008fe40000000000 */
[----:B------:R-:W-:Y:S02]  /*5000*/  IMAD R3, R247, R5, R3 ;  /* 0x00000005f7037224 */ /* 0x000fe400078e0203 */
[----:B------:R-:W-:Y:S01]  /*5010*/  IMAD.MOV R8, RZ, RZ, -R8 ;  /* 0x000000ffff087224 */ /* 0x000fe200078e0a08 */
[----:B------:R2:W-:Y:S01]  /*5020*/  STL [R1+0x2518], R0 ;  /* 0x0025180001007387 */ /* 0x0005e20000100800 */
[----:B-1----:R-:W-:-:S02]  /*5030*/  IABS R4, R4 ;  /* 0x0000000400047213 */ /* 0x002fc40000000000 */
[----:B------:R-:W-:Y:S01]  /*5040*/  IMAD R2, R247, R8, R2 ;  /* 0x00000008f7027224 */ /* 0x000fe200078e0202 */
[----:B------:R1:W-:Y:S01]  /*5050*/  STL [R1+0x190], R9 ;  /* 0x0001900901007387 */ /* 0x0003e20000100800 */
[----:B------:R-:W-:Y:S02]  /*5060*/  VIADD R8, R6, 0xb0 ;  /* 0x000000b006087836 */ /* 0x000fe40000000000 */
[----:B------:R-:W-:Y:S01]  /*5070*/  IMAD.HI.U32 R5, R246, R4, RZ ;  /* 0x00000004f6057227 */ /* 0x000fe200078e00ff */
[----:B------:R3:W-:Y:S01]  /*5080*/  STL [R1+0x18c], R3 ;  /* 0x00018c0301007387 */ /* 0x0007e20000100800 */
[----:B--2---:R-:W-:Y:S02]  /*5090*/  IABS R0, R0 ;  /* 0x0000000000007213 */ /* 0x004fe40000000000 */
[----:B------:R-:W-:Y:S01]  /*50a0*/  IMAD.MOV R5, RZ, RZ, -R5 ;  /* 0x000000ffff057224 */ /* 0x000fe200078e0a05 */
[----:B------:R2:W-:Y:S01]  /*50b0*/  STL [R1+0x2514], R10 ;  /* 0x0025140a01007387 */ /* 0x0005e20000100800 */
[----:B-1----:R-:W-:-:S02]  /*50c0*/  IADD3 R9, R6, 0xae, RZ ;  /* 0x000000ae06097810 */ /* 0x002fc40007ffe0ff */
[----:B------:R-:W-:Y:S01]  /*50d0*/  IMAD R220, R247, R5, R4 ;  /* 0x00000005f7dc7224 */ /* 0x000fe200078e0204 */
[----:B------:R-:W-:Y:S01]  /*50e0*/  IABS R4, R8 ;  /* 0x0000000800047213 */ /* 0x000fe20000000000 */
[----:B---3--:R-:W-:Y:S01]  /*50f0*/  IMAD.HI.U32 R3, R246, R0, RZ ;  /* 0x00000000f6037227 */ /* 0x008fe200078e00ff */
[----:B------:R-:W-:Y:S01]  /*5100*/  STL [R1+0x2510], R9 ;  /* 0x0025100901007387 */ /* 0x000fe20000100800 */
[----:B--2---:R-:W-:-:S03]  /*5110*/  IABS R10, R10 ;  /* 0x0000000a000a7213 */ /* 0x004fc60000000000 */
[----:B------:R1:W-:Y:S01]  /*5120*/  STL [R1+0x188], R2 ;  /* 0x0001880201007387 */ /* 0x0003e20000100800 */
[----:B------:R-:W-:Y:S02]  /*5130*/  IMAD.MOV R3, RZ, RZ, -R3 ;  /* 0x000000ffff037224 */ /* 0x000fe400078e0a03 */
[----:B------:R-:W-:-:S04]  /*5140*/  IMAD.HI.U32 R11, R246, R10, RZ ;  /* 0x0000000af60b7227 */ /* 0x000fc800078e00ff */
[----:B------:R-:W-:Y:S01]  /*5150*/  IMAD R251, R247, R3, R0 ;  /* 0x00000003f7fb7224 */ /* 0x000fe200078e0200 */
[----:B------:R-:W-:Y:S01]  /*5160*/  IADD3 R11, -R11, RZ, RZ ;  /* 0x000000ff0b0b7210 */ /* 0x000fe20007ffe1ff */
[C---:B------:R-:W-:Y:S01]  /*5170*/  VIADD R0, R6.reuse, 0xb1 ;  /* 0x000000b106007836 */ /* 0x040fe20000000000 */
[----:B-1----:R-:W-:Y:S02]  /*5180*/  IABS R2, R9 ;  /* 0x0000000900027213 */ /* 0x002fe40000000000 */
[----:B------:R-:W-:-:S03]  /*5190*/  IADD3 R9, R6, 0xaf, RZ ;  /* 0x000000af06097810 */ /* 0x000fc60007ffe0ff */
[C---:B------:R-:W-:Y:S01]  /*51a0*/  IMAD.HI.U32 R5, R246.reuse, R2, RZ ;  /* 0x00000002f6057227 */ /* 0x040fe200078e00ff */
[----:B------:R-:W-:Y:S01]  /*51b0*/  IABS R3, R9 ;  /* 0x0000000900037213 */ /* 0x000fe20000000000 */
[----:B------:R1:W-:Y:S02]  /*51c0*/  STL [R1+0x250c], R9 ;  /* 0x00250c0901007387 */ /* 0x0003e40000100800 */
[----:B------:R-:W-:Y:S02]  /*51d0*/  IMAD.MOV R5, RZ, RZ, -R5 ;  /* 0x000000ffff057224 */ /* 0x000fe400078e0a05 */
[----:B------:R2:W-:Y:S02]  /*51e0*/  STL [R1+0x2508], R8 ;  /* 0x0025080801007387 */ /* 0x0005e40000100800 */
[----:B------:R-:W-:Y:S02]  /*51f0*/  IMAD R2, R247, R5, R2 ;  /* 0x00000005f7027224 */ /* 0x000fe400078e0202 */
[----:B------:R3:W-:Y:S01]  /*5200*/  STL [R1+0x2504], R0 ;  /* 0x0025040001007387 */ /* 0x0007e20000100800 */
[----:B------:R-:W-:-:S04]  /*5210*/  IMAD.HI.U32 R5, R246, R4, RZ ;  /* 0x00000004f6057227 */ /* 0x000fc800078e00ff */
[C---:B-1----:R-:W-:Y:S01]  /*5220*/  IMAD R9, R247.reuse, R11, R10 ;  /* 0x0000000bf7097224 */ /* 0x042fe200078e020a */
[----:B------:R-:W-:Y:S01]  /*5230*/  IADD3 R10, R6, 0xb2, RZ ;  /* 0x000000b2060a7810 */ /* 0x000fe20007ffe0ff */
[----:B--2---:R-:W-:Y:S01]  /*5240*/  IMAD.HI.U32 R8, R246, R3, RZ ;  /* 0x00000003f6087227 */ /* 0x004fe200078e00ff */
[----:B---3--:R-:W-:Y:S02]  /*5250*/  IABS R0, R0 ;  /* 0x0000000000007213 */ /* 0x008fe40000000000 */
[----:B------:R1:W-:Y:S01]  /*5260*/  STL [R1+0x17c], R9 ;  /* 0x00017c0901007387 */ /* 0x0003e20000100800 */
[----:B------:R-:W-:Y:S02]  /*5270*/  IMAD.MOV R8, RZ, RZ, -R8 ;  /* 0x000000ffff087224 */ /* 0x000fe400078e0a08 */
[----:B------:R-:W-:Y:S01]  /*5280*/  IMAD.MOV R5, RZ, RZ, -R5 ;  /* 0x000000ffff057224 */ /* 0x000fe200078e0a05 */
[----:B------:R2:W-:Y:S01]  /*5290*/  STL [R1+0x178], R2 ;  /* 0x0001780201007387 */ /* 0x0005e20000100800 */
[----:B------:R-:W-:-:S02]  /*52a0*/  IMAD R3, R247, R8, R3 ;  /* 0x00000008f7037224 */ /* 0x000fc400078e0203 */
[----:B------:R-:W-:Y:S01]  /*52b0*/  IMAD R4, R247, R5, R4 ;  /* 0x00000005f7047224 */ /* 0x000fe200078e0204 */
[----:B------:R3:W-:Y:S01]  /*52c0*/  STL [R1+0x2500], R10 ;  /* 0x0025000a01007387 */ /* 0x0007e20000100800 */
[C---:B------:R-:W-:Y:S02]  /*52d0*/  VIADD R8, R6.reuse, 0xb4 ;  /* 0x000000b406087836 */ /* 0x040fe40000000000 */
[----:B-1----:R-:W-:Y:S02]  /*52e0*/  VIADD R9, R6, 0xb3 ;  /* 0x000000b306097836 */ /* 0x002fe40000000000 */
[----:B--2---:R-:W-:-:S03]  /*52f0*/  IMAD.HI.U32 R2, R246, R0, RZ ;  /* 0x00000000f6027227 */ /* 0x004fc600078e00ff */
[----:B------:R-:W-:Y:S01]  /*5300*/  STL [R1+0x24fc], R9 ;  /* 0x0024fc0901007387 */ /* 0x000fe20000100800 */
[----:B---3--:R-:W-:Y:S02]  /*5310*/  IABS R10, R10 ;  /* 0x0000000a000a7213 */ /* 0x008fe40000000000 */
[----:B------:R-:W-:Y:S01]  /*5320*/  IADD3 R2, -R2, RZ, RZ ;  /* 0x000000ff02027210 */ /* 0x000fe20007ffe1ff */
[----:B------:R1:W-:Y:S02]  /*5330*/  STL [R1+0x174], R3 ;  /* 0x0001740301007387 */ /* 0x0003e40000100800 */
[----:B------:R-:W-:Y:S02]  /*5340*/  IMAD.HI.U32 R11, R246, R10, RZ ;  /* 0x0000000af60b7227 */ /* 0x000fe400078e00ff */
[----:B------:R2:W-:Y:S02]  /*5350*/  STL [R1+0x170], R4 ;  /* 0x0001700401007387 */ /* 0x0005e40000100800 */
[----:B------:R-:W-:Y:S01]  /*5360*/  IMAD R0, R247, R2, R0 ;  /* 0x00000002f7007224 */ /* 0x000fe200078e0200 */
[----:B------:R-:W-:Y:S01]  /*5370*/  IABS R2, R8 ;  /* 0x0000000800027213 */ /* 0x000fe20000000000 */
[----:B------:R-:W-:Y:S01]  /*5380*/  STL [R1+0x24f8], R8 ;  /* 0x0024f80801007387 */ /* 0x000fe20000100800 */
[----:B------:R-:W-:Y:S01]  /*5390*/  IMAD.MOV R11, RZ, RZ, -R11 ;  /* 0x000000ffff0b7224 */ /* 0x000fe200078e0a0b */
[----:B-1----:R-:W-:-:S02]  /*53a0*/  IABS R3, R9 ;  /* 0x0000000900037213 */ /* 0x002fc40000000000 */
[----:B------:R1:W-:Y:S01]  /*53b0*/  STL [R1+0x16c], R0 ;  /* 0x00016c0001007387 */ /* 0x0003e20000100800 */
[----:B------:R-:W-:Y:S02]  /*53c0*/  IMAD R9, R247, R11, R10 ;  /* 0x0000000bf7097224 */ /* 0x000fe400078e020a */
[----:B--2---:R-:W-:Y:S02]  /*53d0*/  VIADD R4, R6, 0xb5 ;  /* 0x000000b506047836 */ /* 0x004fe40000000000 */
[----:B------:R-:W-:-:S03]  /*53e0*/  IMAD.HI.U32 R5, R246, R3, RZ ;  /* 0x00000003f6057227 */ /* 0x000fc600078e00ff */
[----:B------:R2:W-:Y:S01]  /*53f0*/  STL [R1+0x24f4], R4 ;  /* 0x0024f40401007387 */ /* 0x0005e20000100800 */
[----:B------:R-:W-:Y:S01]  /*5400*/  IMAD.MOV R5, RZ, RZ, -R5 ;  /* 0x000000ffff057224 */ /* 0x000fe200078e0a05 */
[----:B-1----:R-:W-:Y:S01]  /*5410*/  IADD3 R0, R6, 0xb6, RZ ;  /* 0x000000b606007810 */ /* 0x002fe20007ffe0ff */
[----:B------:R-:W-:-:S04]  /*5420*/  IMAD.HI.U32 R8, R246, R2, RZ ;  /* 0x00000002f6087227 */ /* 0x000fc800078e00ff */
[----:B------:R1:W-:Y:S01]  /*5430*/  STL [R1+0x24f0], R0 ;  /* 0x0024f00001007387 */ /* 0x0003e20000100800 */
[C---:B------:R-:W-:Y:S01]  /*5440*/  IMAD R3, R247.reuse, R5, R3 ;  /* 0x00000005f7037224 */ /* 0x040fe200078e0203 */
[----:B------:R-:W-:Y:S01]  /*5450*/  IADD3 R8, -R8, RZ, RZ ;  /* 0x000000ff08087210 */ /* 0x000fe20007ffe1ff */
[----:B------:R-:W-:Y:S01]  /*5460*/  VIADD R10, R6, 0xb7 ;  /* 0x000000b7060a7836 */ /* 0x000fe20000000000 */
[----:B--2---:R-:W-:Y:S01]  /*5470*/  IABS R4, R4 ;  /* 0x0000000400047213 */ /* 0x004fe20000000000 */
[----:B------:R2:W-:Y:S02]  /*5480*/  STL [R1+0x168], R9 ;  /* 0x0001680901007387 */ /* 0x0005e40000100800 */
[----:B------:R-:W-:Y:S02]  /*5490*/  IMAD R2, R247, R8, R2 ;  /* 0x00000008f7027224 */ /* 0x000fe400078e0202 */
[----:B------:R-:W-:Y:S01]  /*54a0*/  IMAD.HI.U32 R5, R246, R4, RZ ;  /* 0x00000004f6057227 */ /* 0x000fe200078e00ff */
[----:B-1----:R-:W-:Y:S01]  /*54b0*/  IABS R0, R0 ;  /* 0x0000000000007213 */ /* 0x002fe20000000000 */
[----:B------:R1:W-:Y:S02]  /*54c0*/  STL [R1+0x164], R3 ;  /* 0x0001640301007387 */ /* 0x0003e40000100800 */
[C---:B------:R-:W-:Y:S01]  /*54d0*/  VIADD R8, R6.reuse, 0xb9 ;  /* 0x000000b906087836 */ /* 0x040fe20000000000 */
[----:B------:R-:W-:Y:S01]  /*54e0*/  IADD3 R5, -R5, RZ, RZ ;  /* 0x000000ff05057210 */ /* 0x000fe20007ffe1ff */
[----:B--2---:R-:W-:Y:S01]  /*54f0*/  VIADD R9, R6, 0xb8 ;  /* 0x000000b806097836 */ /* 0x004fe20000000000 */
[----:B------:R2:W-:Y:S03]  /*5500*/  STL [R1+0x24ec], R10 ;  /* 0x0024ec0a01007387 */ /* 0x0005e60000100800 */
[----:B------:R-:W-:Y:S01]  /*5510*/  IMAD R4, R247, R5, R4 ;  /* 0x00000005f7047224 */ /* 0x000fe200078e0204 */
[----:B------:R-:W-:Y:S01]  /*5520*/  STL [R1+0x24e8], R9 ;  /* 0x0024e80901007387 */ /* 0x000fe20000100800 */
[----:B-1----:R-:W-:-:S03]  /*5530*/  IMAD.HI.U32 R3, R246, R0, RZ ;  /* 0x00000000f6037227 */ /* 0x002fc600078e00ff */
[----:B------:R1:W-:Y:S01]  /*5540*/  STL [R1+0x160], R2 ;  /* 0x0001600201007387 */ /* 0x0003e20000100800 */
[----:B------:R-:W-:Y:S01]  /*5550*/  IMAD.MOV R3, RZ, RZ, -R3 ;  /* 0x000000ffff037224 */ /* 0x000fe200078e0a03 */
[----:B--2---:R-:W-:Y:S02]  /*5560*/  IABS R10, R10 ;  /* 0x0000000a000a7213 */ /* 0x004fe40000000000 */
[----:B------:R2:W-:Y:S01]  /*5570*/  STL [R1+0x15c], R4 ;  /* 0x00015c0401007387 */ /* 0x0005e20000100800 */
[----:B------:R-:W-:Y:S01]  /*5580*/  IMAD R0, R247, R3, R0 ;  /* 0x00000003f7007224 */ /* 0x000fe200078e0200 */
[----:B------:R-:W-:Y:S01]  /*5590*/  IABS R3, R8 ;  /* 0x0000000800037213 */ /* 0x000fe20000000000 */
[----:B------:R-:W-:Y:S01]  /*55a0*/  IMAD.HI.U32 R11, R246, R10, RZ ;  /* 0x0000000af60b7227 */ /* 0x000fe200078e00ff */
[----:B------:R-:W-:Y:S01]  /*55b0*/  STL [R1+0x24e4], R8 ;  /* 0x0024e40801007387 */ /* 0x000fe20000100800 */
[----:B-1----:R-:W-:Y:S02]  /*55c0*/  IABS R2, R9 ;  /* 0x0000000900027213 */ /* 0x002fe40000000000 */
[----:B------:R-:W-:Y:S01]  /*55d0*/  IMAD.MOV R11, RZ, RZ, -R11 ;  /* 0x000000ffff0b7224 */ /* 0x000fe200078e0a0b */
[----:B------:R1:W-:Y:S01]  /*55e0*/  STL [R1+0x158], R0 ;  /* 0x0001580001007387 */ /* 0x0003e20000100800 */
[----:B--2---:R-:W-:Y:S01]  /*55f0*/  IADD3 R4, R6, 0xba, RZ ;  /* 0x000000ba06047810 */ /* 0x004fe20007ffe0ff */
[----:B------:R-:W-:-:S04]  /*5600*/  IMAD.HI.U32 R5, R246, R2, RZ ;  /* 0x00000002f6057227 */ /* 0x000fc800078e00ff */
[----:B------:R2:W-:Y:S01]  /*5610*/  STL [R1+0x24e0], R4 ;  /* 0x0024e00401007387 */ /* 0x0005e20000100800 */
[----:B------:R-:W-:Y:S01]  /*5620*/  IADD3 R5, -R5, RZ, RZ ;  /* 0x000000ff05057210 */ /* 0x000fe20007ffe1ff */
[----:B------:R-:W-:Y:S01]  /*5630*/  IMAD R9, R247, R11, R10 ;  /* 0x0000000bf7097224 */ /* 0x000fe200078e020a */
[----:B------:R-:W-:Y:S01]  /*5640*/  IABS R10, R12 ;  /* 0x0000000c000a7213 */ /* 0x000fe20000000000 */
[----:B-1----:R-:W-:Y:S02]  /*5650*/  VIADD R0, R6, 0xbb ;  /* 0x000000bb06007836 */ /* 0x002fe40000000000 */
[----:B------:R-:W-:-:S03]  /*5660*/  IMAD.HI.U32 R8, R246, R3, RZ ;  /* 0x00000003f6087227 */ /* 0x000fc600078e00ff */
[----:B------:R1:W-:Y:S01]  /*5670*/  STL [R1+0x24dc], R0 ;  /* 0x0024dc0001007387 */ /* 0x0003e20000100800 */
[----:B--2---:R-:W-:Y:S01]  /*5680*/  IABS R4, R4 ;  /* 0x0000000400047213 */ /* 0x004fe20000000000 */
[----:B------:R-:W-:Y:S02]  /*5690*/  IMAD R219, R247, R5, R2 ;  /* 0x00000005f7db7224 */ /* 0x000fe400078e0202 */
[----:B------:R2:W-:Y:S01]  /*56a0*/  STL [R1+0x154], R9 ;  /* 0x0001540901007387 */ /* 0x0005e20000100800 */
[----:B------:R-:W-:Y:S02]  /*56b0*/  IMAD.MOV R8, RZ, RZ, -R8 ;  /* 0x000000ffff087224 */ /* 0x000fe400078e0a08 */
[----:B------:R-:W-:Y:S01]  /*56c0*/  IMAD.HI.U32 R5, R246, R4, RZ ;  /* 0x00000004f6057227 */ /* 0x000fe200078e00ff */
[----:B------:R3:W-:Y:S01]  /*56d0*/  STL [R1+0x24d8], R12 ;  /* 0x0024d80c01007387 */ /* 0x0007e20000100800 */
[----:B-1----:R-:W-:Y:S02]  /*56e0*/  IABS R0, R0 ;  /* 0x0000000000007213 */ /* 0x002fe40000000000 */
[----:B------:R-:W-:-:S02]  /*56f0*/  IMAD.MOV R5, RZ, RZ, -R5 ;  /* 0x000000ffff057224 */ /* 0x000fc400078e0a05 */
[C---:B------:R-:W-:Y:S01]  /*5700*/  IMAD R216, R247.reuse, R8, R3 ;  /* 0x00000008f7d87224 */ /* 0x040fe200078e0203 */
[----:B--2---:R-:W-:Y:S01]  /*5710*/  IADD3 R9, R6, 0xbd, RZ ;  /* 0x000000bd06097810 */ /* 0x004fe20007ffe0ff */
[----:B------:R-:W-:Y:S01]  /*5720*/  IMAD.HI.U32 R2, R246, R0, RZ ;  /* 0x00000000f6027227 */ /* 0x000fe200078e00ff */
[----:B------:R-:W-:Y:S02]  /*5730*/  IADD3 R8, R6, 0xbe, RZ ;  /* 0x000000be06087810 */ /* 0x000fe40007ffe0ff */
[----:B------:R-:W-:Y:S01]  /*5740*/  IABS R3, R9 ;  /* 0x0000000900037213 */ /* 0x000fe20000000000 */
[----:B------:R-:W-:Y:S01]  /*5750*/  IMAD.MOV R2, RZ, RZ, -R2 ;  /* 0x000000ffff027224 */ /* 0x000fe200078e0a02 */
[----:B------:R-:W-:Y:S01]  /*5760*/  STL [R1+0x24d4], R9 ;  /* 0x0024d40901007387 */ /* 0x000fe20000100800 */
[C---:B------:R-:W-:Y:S02]  /*5770*/  IMAD R4, R247.reuse, R5, R4 ;  /* 0x00000005f7047224 */ /* 0x040fe400078e0204 */
[----:B------:R-:W-:Y:S01]  /*5780*/  IMAD R0, R247, R2, R0 ;  /* 0x00000002f7007224 */ /* 0x000fe200078e0200 */
[----:B------:R-:W-:Y:S01]  /*5790*/  IABS R2, R8 ;  /* 0x0000000800027213 */ /* 0x000fe20000000000 */
[C---:B------:R-:W-:Y:S01]  /*57a0*/  IMAD.HI.U32 R11, R246.reuse, R10, RZ ;  /* 0x0000000af60b7227 */ /* 0x040fe200078e00ff */
[----:B------:R1:W-:Y:S03]  /*57b0*/  STL [R1+0x148], R4 ;  /* 0x0001480401007387 */ /* 0x0003e60000100800 */
[----:B------:R-:W-:Y:S01]  /*57c0*/  IMAD.HI.U32 R5, R246, R3, RZ ;  /* 0x00000003f6057227 */ /* 0x000fe200078e00ff */
[----:B------:R2:W-:Y:S01]  /*57d0*/  STL [R1+0x24d0], R8 ;  /* 0x0024d00801007387 */ /* 0x0005e20000100800 */
[----:B------:R-:W-:-:S02]  /*57e0*/  IADD3 R11, -R11, RZ, RZ ;  /* 0x000000ff0b0b7210 */ /* 0x000fc40007ffe1ff */
[----:B------:R-:W-:Y:S01]  /*57f0*/  IMAD.MOV R5, RZ, RZ, -R5 ;  /* 0x000000ffff057224 */ /* 0x000fe200078e0a05 */
[----:B------:R4:W-:Y:S01]  /*5800*/  STL [R1+0x144], R0 ;  /* 0x0001440001007387 */ /* 0x0009e20000100800 */
[C---:B---3--:R-:W-:Y:S02]  /*5810*/  VIADD R12, R6.reuse, 0xe4 ;  /* 0x000000e4060c7836 */ /* 0x048fe40000000000 */
[C---:B-1----:R-:W-:Y:S02]  /*5820*/  VIADD R4, R6.reuse, 0xbf ;  /* 0x000000bf06047836 */ /* 0x042fe40000000000 */
[C---:B------:R-:W-:Y:S01]  /*5830*/  IMAD R9, R247.reuse, R11, R10 ;  /* 0x0000000bf7097224 */ /* 0x040fe200078e020a */
[----:B------:R-:W-:Y:S01]  /*5840*/  IADD3 R10, R6, 0xc1, RZ ;  /* 0x000000c1060a7810 */ /* 0x000fe20007ffe0ff */
[----:B------:R-:W-:Y:S01]  /*5850*/  IMAD R3, R247, R5, R3 ;  /* 0x00000005f7037224 */ /* 0x000fe200078e0203 */
[----:B------:R1:W-:Y:S01]  /*5860*/  STL [R1+0x24cc], R4 ;  /* 0x0024cc0401007387 */ /* 0x0003e20000100800 */
[----:B--2---:R-:W-:-:S04]  /*5870*/  IMAD.HI.U32 R8, R246, R2, RZ ;  /* 0x00000002f6087227 */ /* 0x004fc800078e00ff */
[C---:B----4-:R-:W-:Y:S02]  /*5880*/  VIADD R0, R6.reuse, 0xc0 ;  /* 0x000000c006007836 */ /* 0x050fe40000000000 */
[----:B------:R-:W-:Y:S01]  /*5890*/  IMAD.MOV R8, RZ, RZ, -R8 ;  /* 0x000000ffff087224 */ /* 0x000fe200078e0a08 */
[----:B-1----:R-:W-:Y:S02]  /*58a0*/  IABS R4, R4 ;  /* 0x0000000400047213 */ /* 0x002fe40000000000 */
[----:B------:R1:W-:Y:S01]  /*58b0*/  STL [R1+0x24c8], R0 ;  /* 0x0024c80001007387 */ /* 0x0003e20000100800 */
[----:B------:R-:W-:Y:S02]  /*58c0*/  IMAD R2, R247, R8, R2 ;  /* 0x00000008f7027224 */ /* 0x000fe400078e0202 */
[----:B------:R-:W-:Y:S01]  /*58d0*/  VIADD R8, R6, 0xc3 ;  /* 0x000000c306087836 */ /* 0x000fe20000000000 */
[----:B------:R2:W-:Y:S01]  /*58e0*/  STL [R1+0x140], R9 ;  /* 0x0001400901007387 */ /* 0x0005e20000100800 */
[----:B------:R-:W-:-:S03]  /*58f0*/  IMAD.HI.U32 R5, R246, R4, RZ ;  /* 0x00000004f6057227 */ /* 0x000fc600078e00ff */
[----:B------:R3:W-:Y:S01]  /*5900*/  STL [R1+0x13c], R3 ;  /* 0x00013c0301007387 */ /* 0x0007e20000100800 */
[----:B------:R-:W-:Y:S01]  /*5910*/  IMAD.MOV R5, RZ, RZ, -R5 ;  /* 0x000000ffff057224 */ /* 0x000fe200078e0a05 */
[----:B-1----:R-:W-:Y:S02]  /*5920*/  IABS R0, R0 ;  /* 0x0000000000007213 */ /* 0x002fe40000000000 */
[----:B------:R1:W-:Y:S01]  /*5930*/  STL [R1+0x24c4], R10 ;  /* 0x0024c40a01007387 */ /* 0x0003e20000100800 */
[----:B------:R-:W-:Y:S02]  /*5940*/  IMAD R4, R247, R5, R4 ;  /* 0x00000005f7047224 */ /* 0x000fe400078e0204 */
[----:B--2---:R-:W-:Y:S02]  /*5950*/  VIADD R9, R6, 0xc2 ;  /* 0x000000c206097836 */ /* 0x004fe40000000000 */
[----:B---3--:R-:W-:-:S03]  /*5960*/  IMAD.HI.U32 R3, R246, R0, RZ ;  /* 0x00000000f6037227 */ /* 0x008fc600078e00ff */
[----:B------:R-:W-:Y:S01]  /*5970*/  STL [R1+0x24c0], R9 ;  /* 0x0024c00901007387 */ /* 0x000fe20000100800 */
[----:B-1----:R-:W-:Y:S02]  /*5980*/  IABS R10, R10 ;  /* 0x0000000a000a7213 */ /* 0x002fe40000000000 */
[----:B------:R-:W-:Y:S01]  /*5990*/  IADD3 R3, -R3, RZ, RZ ;  /* 0x000000ff03037210 */ /* 0x000fe20007ffe1ff */
[----:B------:R1:W-:Y:S02]  /*59a0*/  STL [R1+0x138], R2 ;  /* 0x0001380201007387 */ /* 0x0003e40000100800 */
[----:B------:R-:W-:Y:S02]  /*59b0*/  IMAD.HI.U32 R11, R246, R10, RZ ;  /* 0x0000000af60b7227 */ /* 0x000fe400078e00ff */
[----:B------:R2:W-:Y:S02]  /*59c0*/  STL [R1+0x134], R4 ;  /* 0x0001340401007387 */ /* 0x0005e40000100800 */
[----:B------:R-:W-:Y:S01]  /*59d0*/  IMAD R0, R247, R3, R0 ;  /* 0x00000003f7007224 */ /* 0x000fe200078e0200 */
[----:B------:R-:W-:Y:S01]  /*59e0*/  IABS R3, R8 ;  /* 0x0000000800037213 */ /* 0x000fe20000000000 */
[----:B------:R3:W-:Y:S01]  /*59f0*/  STL [R1+0x24bc], R8 ;  /* 0x0024bc0801007387 */ /* 0x0007e20000100800 */
[----:B------:R-:W-:Y:S01]  /*5a00*/  IMAD.MOV R11, RZ, RZ, -R11 ;  /* 0x000000ffff0b7224 */ /* 0x000fe200078e0a0b */
[----:B-1----:R-:W-:-:S02]  /*5a10*/  IABS R2, R9 ;  /* 0x0000000900027213 */ /* 0x002fc40000000000 */
[----:B------:R1:W-:Y:S01]  /*5a20*/  STL [R1+0x130], R0 ;  /* 0x0001300001007387 */ /* 0x0003e20000100800 */
[----:B------:R-:W-:Y:S02]  /*5a30*/  IMAD R9, R247, R11, R10 ;  /* 0x0000000bf7097224 */ /* 0x000fe400078e020a */
[----:B--2---:R-:W-:Y:S02]  /*5a40*/  VIADD R4, R6, 0xc4 ;  /* 0x000000c406047836 */ /* 0x004fe40000000000 */
[----:B------:R-:W-:-:S03]  /*5a50*/  IMAD.HI.U32 R5, R246, R2, RZ ;  /* 0x00000002f6057227 */ /* 0x000fc600078e00ff */
[----:B------:R2:W-:Y:S01]  /*5a60*/  STL [R1+0x24b8], R4 ;  /* 0x0024b80401007387 */ /* 0x0005e20000100800 */
[----:B---3--:R-:W-:Y:S01]  /*5a70*/  IMAD.HI.U32 R8, R246, R3, RZ ;  /* 0x00000003f6087227 */ /* 0x008fe200078e00ff */
[----:B-1----:R-:W-:-:S03]  /*5a80*/  IADD3 R0, R6, 0xc5, RZ ;  /* 0x000000c506007810 */ /* 0x002fc60007ffe0ff */
[----:B------:R-:W-:Y:S01]  /*5a90*/  IMAD.MOV R5, RZ, RZ, -R5 ;  /* 0x000000ffff057224 */ /* 0x000fe200078e0a05 */
[----:B------:R-:W-:Y:S01]  /*5aa0*/  IADD3 R8, -R8, RZ, RZ ;  /* 0x000000ff08087210 */ /* 0x000fe20007ffe1ff */
[----:B------:R1:W-:Y:S01]  /*5ab0*/  STL [R1+0x24b4], R0 ;  /* 0x0024b40001007387 */ /* 0x0003e20000100800 */
[----:B------:R-:W-:Y:S01]  /*5ac0*/  VIADD R10, R6, 0xc6 ;  /* 0x000000c6060a7836 */ /* 0x000fe20000000000 */
[----:B--2---:R-:W-:Y:S01]  /*5ad0*/  IABS R4, R4 ;  /* 0x0000000400047213 */ /* 0x004fe20000000000 */
[C---:B------:R-:W-:Y:S01]  /*5ae0*/  IMAD R2, R247.reuse, R5, R2 ;  /* 0x00000005f7027224 */ /* 0x040fe200078e0202 */
        /* <DEDUP_REMOVED lines=19> */
[----:B------:R3:W-:Y:S01]  /*5c20*/  STL [R1+0x24a8], R8 ;  /* 0x0024a80801007387 */ /* 0x0007e20000100800 */
[----:B--2---:R-:W-:Y:S01]  /*5c30*/  IABS R3, R9 ;  /* 0x0000000900037213 */ /* 0x004fe20000000000 */
[----:B------:R-:W-:Y:S02]  /*5c40*/  IMAD.MOV R11, RZ, RZ, -R11 ;  /* 0x000000ffff0b7224 */ /* 0x000fe400078e0a0b */
[----:B------:R2:W-:Y:S01]  /*5c50*/  STL [R1+0x11c], R0 ;  /* 0x00011c0001007387 */ /* 0x0005e20000100800 */
[----:B-1----:R-:W-:Y:S01]  /*5c60*/  IADD3 R4, R6, 0xc9, RZ ;  /* 0x000000c906047810 */ /* 0x002fe20007ffe0ff */
[----:B------:R-:W-:-:S04]  /*5c70*/  IMAD.HI.U32 R5, R246, R3, RZ ;  /* 0x00000003f6057227 */ /* 0x000fc800078e00ff */
[----:B------:R1:W-:Y:S01]  /*5c80*/  STL [R1+0x24a4], R4 ;  /* 0x0024a40401007387 */ /* 0x0003e20000100800 */
[----:B------:R-:W-:Y:S01]  /*5c90*/  IADD3 R5, -R5, RZ, RZ ;  /* 0x000000ff05057210 */ /* 0x000fe20007ffe1ff */
[----:B---3--:R-:W-:-:S04]  /*5ca0*/  IMAD.HI.U32 R8, R246, R2, RZ ;  /* 0x00000002f6087227 */ /* 0x008fc800078e00ff */
[C---:B--2---:R-:W-:Y:S02]  /*5cb0*/  VIADD R0, R6.reuse, 0xca ;  /* 0x000000ca06007836 */ /* 0x044fe40000000000 */
[C---:B------:R-:W-:Y:S01]  /*5cc0*/  IMAD R9, R247.reuse, R11, R10 ;  /* 0x0000000bf7097224 */ /* 0x040fe200078e020a */
[----:B-1----:R-:W-:Y:S02]  /*5cd0*/  IABS R4, R4 ;  /* 0x0000000400047213 */ /* 0x002fe40000000000 */
[----:B------:R1:W-:Y:S01]  /*5ce0*/  STL [R1+0x24a0], R0 ;  /* 0x0024a00001007387 */ /* 0x0003e20000100800 */
[----:B------:R-:W-:Y:S02]  /*5cf0*/  IMAD R3, R247, R5, R3 ;  /* 0x00000005f7037224 */ /* 0x000fe400078e0203 */
[----:B------:R-:W-:Y:S01]  /*5d00*/  IMAD.MOV R8, RZ, RZ, -R8 ;  /* 0x000000ffff087224 */ /* 0x000fe200078e0a08 */
[----:B------:R2:W-:Y:S01]  /*5d10*/  STL [R1+0x118], R9 ;  /* 0x0001180901007387 */ /* 0x0005e20000100800 */
[----:B------:R-:W-:-:S02]  /*5d20*/  VIADD R10, R6, 0xcb ;  /* 0x000000cb060a7836 */ /* 0x000fc40000000000 */
[----:B------:R-:W-:Y:S01]  /*5d30*/  IMAD.HI.U32 R5, R246, R4, RZ ;  /* 0x00000004f6057227 */ /* 0x000fe200078e00ff */
[----:B------:R3:W-:Y:S01]  /*5d40*/  STL [R1+0x114], R3 ;  /* 0x0001140301007387 */ /* 0x0007e20000100800 */
[----:B-1----:R-:W-:Y:S02]  /*5d50*/  IABS R0, R0 ;  /* 0x0000000000007213 */ /* 0x002fe40000000000 */
[C---:B------:R-:W-:Y:S01]  /*5d60*/  IMAD R2, R247.reuse, R8, R2 ;  /* 0x00000008f7027224 */ /* 0x040fe200078e0202 */
[----:B------:R1:W-:Y:S01]  /*5d70*/  STL [R1+0x249c], R10 ;  /* 0x00249c0a01007387 */ /* 0x0003e20000100800 */
[----:B------:R-:W-:Y:S01]  /*5d80*/  IMAD.MOV R5, RZ, RZ, -R5 ;  /* 0x000000ffff057224 */ /* 0x000fe200078e0a05 */
[C---:B--2---:R-:W-:Y:S02]  /*5d90*/  IADD3 R9, R6.reuse, 0xcc, RZ ;  /* 0x000000cc06097810 */ /* 0x044fe40007ffe0ff */
[----:B------:R-:W-:Y:S01]  /*5da0*/  IADD3 R8, R6, 0xcd, RZ ;  /* 0x000000cd06087810 */ /* 0x000fe20007ffe0ff */
[----:B------:R-:W-:-:S02]  /*5db0*/  IMAD R4, R247, R5, R4 ;  /* 0x00000005f7047224 */ /* 0x000fc400078e0204 */
[C---:B---3--:R-:W-:Y:S01]  /*5dc0*/  IMAD.HI.U32 R3, R246.reuse, R0, RZ ;  /* 0x00000000f6037227 */ /* 0x048fe200078e00ff */
[----:B------:R-:W-:Y:S01]  /*5dd0*/  STL [R1+0x2498], R9 ;  /* 0x0024980901007387 */ /* 0x000fe20000100800 */
[----:B-1----:R-:W-:Y:S02]  /*5de0*/  IABS R10, R10 ;  /* 0x0000000a000a7213 */ /* 0x002fe40000000000 */
[----:B------:R-:W-:Y:S01]  /*5df0*/  IMAD.MOV R3, RZ, RZ, -R3 ;  /* 0x000000ffff037224 */ /* 0x000fe200078e0a03 */
[----:B------:R1:W-:Y:S03]  /*5e00*/  STL [R1+0x110], R2 ;  /* 0x0001100201007387 */ /* 0x0003e60000100800 */
[----:B------:R-:W-:Y:S01]  /*5e10*/  IMAD R0, R247, R3, R0 ;  /* 0x00000003f7007224 */ /* 0x000fe200078e0200 */
[----:B------:R2:W-:Y:S01]  /*5e20*/  STL [R1+0x10c], R4 ;  /* 0x00010c0401007387 */ /* 0x0005e20000100800 */
[----:B------:R-:W-:Y:S01]  /*5e30*/  IMAD.HI.U32 R11, R246, R10, RZ ;  /* 0x0000000af60b7227 */ /* 0x000fe200078e00ff */
[----:B------:R-:W-:-:S02]  /*5e40*/  IABS R3, R8 ;  /* 0x0000000800037213 */ /* 0x000fc40000000000 */
[----:B------:R-:W-:Y:S01]  /*5e50*/  STL [R1+0x2494], R8 ;  /* 0x0024940801007387 */ /* 0x000fe20000100800 */
[----:B-1----:R-:W-:-:S03]  /*5e60*/  IABS R2, R9 ;  /* 0x0000000900027213 */ /* 0x002fc60000000000 */
[----:B------:R1:W-:Y:S01]  /*5e70*/  STL [R1+0x108], R0 ;  /* 0x0001080001007387 */ /* 0x0003e20000100800 */
[----:B------:R-:W-:Y:S01]  /*5e80*/  IADD3 R11, -R11, RZ, RZ ;  /* 0x000000ff0b0b7210 */ /* 0x000fe20007ffe1ff */
[----:B--2---:R-:W-:Y:S02]  /*5e90*/  VIADD R4, R6, 0xce ;  /* 0x000000ce06047836 */ /* 0x004fe40000000000 */
[----:B------:R-:W-:-:S03]  /*5ea0*/  IMAD.HI.U32 R5, R246, R2, RZ ;  /* 0x00000002f6057227 */ /* 0x000fc600078e00ff */
[----:B------:R2:W-:Y:S01]  /*5eb0*/  STL [R1+0x2490], R4 ;  /* 0x0024900401007387 */ /* 0x0005e20000100800 */
[----:B------:R-:W-:Y:S02]  /*5ec0*/  IMAD.MOV R5, RZ, RZ, -R5 ;  /* 0x000000ffff057224 */ /* 0x000fe400078e0a05 */
[C---:B-1----:R-:W-:Y:S02]  /*5ed0*/  VIADD R0, R6.reuse, 0xcf ;  /* 0x000000cf06007836 */ /* 0x042fe40000000000 */
[C---:B------:R-:W-:Y:S01]  /*5ee0*/  IMAD R9, R247.reuse, R11, R10 ;  /* 0x0000000bf7097224 */ /* 0x040fe200078e020a */
[----:B------:R-:W-:Y:S01]  /*5ef0*/  IADD3 R10, R6, 0xd0, RZ ;  /* 0x000000d0060a7810 */ /* 0x000fe20007ffe0ff */
[----:B------:R-:W-:Y:S01]  /*5f00*/  IMAD R2, R247, R5, R2 ;  /* 0x00000005f7027224 */ /* 0x000fe200078e0202 */
[----:B------:R1:W-:Y:S01]  /*5f10*/  STL [R1+0x248c], R0 ;  /* 0x00248c0001007387 */ /* 0x0003e20000100800 */
[----:B------:R-:W-:Y:S01]  /*5f20*/  IMAD.HI.U32 R8, R246, R3, RZ ;  /* 0x00000003f6087227 */ /* 0x000fe200078e00ff */
[----:B--2---:R-:W-:-:S02]  /*5f30*/  IABS R4, R4 ;  /* 0x0000000400047213 */ /* 0x004fc40000000000 */
[----:B------:R2:W-:Y:S01]  /*5f40*/  STL [R1+0x104], R9 ;  /* 0x0001040901007387 */ /* 0x0005e20000100800 */
[----:B------:R-:W-:Y:S02]  /*5f50*/  IMAD.MOV R8, RZ, RZ, -R8 ;  /* 0x000000ffff087224 */ /* 0x000fe400078e0a08 */
[----:B------:R-:W-:Y:S01]  /*5f60*/  IMAD.HI.U32 R5, R246, R4, RZ ;  /* 0x00000004f6057227 */ /* 0x000fe200078e00ff */
[----:B------:R3:W-:Y:S01]  /*5f70*/  STL [R1+0x100], R2 ;  /* 0x0001000201007387 */ /* 0x0007e20000100800 */
[----:B-1----:R-:W-:Y:S02]  /*5f80*/  IABS R0, R0 ;  /* 0x0000000000007213 */ /* 0x002fe40000000000 */
[----:B------:R-:W-:Y:S01]  /*5f90*/  IMAD R3, R247, R8, R3 ;  /* 0x00000008f7037224 */ /* 0x000fe200078e0203 */
[----:B------:R1:W-:Y:S01]  /*5fa0*/  STL [R1+0x2488], R10 ;  /* 0x0024880a01007387 */ /* 0x0003e20000100800 */
[----:B------:R-:W-:Y:S02]  /*5fb0*/  IMAD.MOV R5, RZ, RZ, -R5 ;  /* 0x000000ffff057224 */ /* 0x000fe400078e0a05 */
[----:B--2---:R-:W-:-:S02]  /*5fc0*/  VIADD R9, R6, 0xd1 ;  /* 0x000000d106097836 */ /* 0x004fc40000000000 */
[----:B------:R-:W-:Y:S02]  /*5fd0*/  VIADD R8, R6, 0xd2 ;  /* 0x000000d206087836 */ /* 0x000fe40000000000 */
[----:B---3--:R-:W-:Y:S01]  /*5fe0*/  IMAD.HI.U32 R2, R246, R0, RZ ;  /* 0x00000000f6027227 */ /* 0x008fe200078e00ff */
[----:B------:R-:W-:Y:S01]  /*5ff0*/  STL [R1+0x2484], R9 ;  /* 0x0024840901007387 */ /* 0x000fe20000100800 */
[----:B-1----:R-:W-:Y:S02]  /*6000*/  IABS R10, R10 ;  /* 0x0000000a000a7213 */ /* 0x002fe40000000000 */
[----:B------:R-:W-:Y:S01]  /*6010*/  IMAD R4, R247, R5, R4 ;  /* 0x00000005f7047224 */ /* 0x000fe200078e0204 */
[----:B------:R-:W-:Y:S01]  /*6020*/  IADD3 R2, -R2, RZ, RZ ;  /* 0x000000ff02027210 */ /* 0x000fe20007ffe1ff */
[----:B------:R1:W-:Y:S01]  /*6030*/  STL [R1+0xfc], R3 ;  /* 0x0000fc0301007387 */ /* 0x0003e20000100800 */
[----:B------:R-:W-:-:S03]  /*6040*/  IMAD.HI.U32 R11, R246, R10, RZ ;  /* 0x0000000af60b7227 */ /* 0x000fc600078e00ff */
[----:B------:R2:W-:Y:S01]  /*6050*/  STL [R1+0xf8], R4 ;  /* 0x0000f80401007387 */ /* 0x0005e20000100800 */
[C---:B------:R-:W-:Y:S01]  /*6060*/  IMAD R0, R247.reuse, R2, R0 ;  /* 0x00000002f7007224 */ /* 0x040fe200078e0200 */
[----:B------:R-:W-:Y:S02]  /*6070*/  IABS R2, R8 ;  /* 0x0000000800027213 */ /* 0x000fe40000000000 */
[----:B------:R3:W-:Y:S01]  /*6080*/  STL [R1+0x2480], R8 ;  /* 0x0024800801007387 */ /* 0x0007e20000100800 */
[----:B------:R-:W-:Y:S01]  /*6090*/  IMAD.MOV R11, RZ, RZ, -R11 ;  /* 0x000000ffff0b7224 */ /* 0x000fe200078e0a0b */
[----:B-1----:R-:W-:Y:S02]  /*60a0*/  IABS R3, R9 ;  /* 0x0000000900037213 */ /* 0x002fe40000000000 */
[----:B------:R1:W-:Y:S01]  /*60b0*/  STL [R1+0xf4], R0 ;  /* 0x0000f40001007387 */ /* 0x0003e20000100800 */
[----:B------:R-:W-:Y:S02]  /*60c0*/  IMAD R9, R247, R11, R10 ;  /* 0x0000000bf7097224 */ /* 0x000fe400078e020a */
[----:B------:R-:W-:-:S04]  /*60d0*/  IMAD.HI.U32 R5, R246, R3, RZ ;  /* 0x00000003f6057227 */ /* 0x000fc800078e00ff */
[----:B--2---:R-:W-:Y:S02]  /*60e0*/  VIADD R4, R6, 0xd3 ;  /* 0x000000d306047836 */ /* 0x004fe40000000000 */
[----:B---3--:R-:W-:Y:S01]  /*60f0*/  IMAD.HI.U32 R8, R246, R2, RZ ;  /* 0x00000002f6087227 */ /* 0x008fe200078e00ff */
[----:B-1----:R-:W-:Y:S02]  /*6100*/  IADD3 R0, R6, 0xd4, RZ ;  /* 0x000000d406007810 */ /* 0x002fe40007ffe0ff */
[----:B------:R1:W-:Y:S01]  /*6110*/  STL [R1+0x247c], R4 ;  /* 0x00247c0401007387 */ /* 0x0003e20000100800 */
[----:B------:R-:W-:Y:S01]  /*6120*/  IMAD.MOV R5, RZ, RZ, -R5 ;  /* 0x000000ffff057224 */ /* 0x000fe200078e0a05 */
[----:B------:R-:W-:Y:S01]  /*6130*/  IADD3 R8, -R8, RZ, RZ ;  /* 0x000000ff08087210 */ /* 0x000fe20007ffe1ff */
[----:B------:R-:W-:Y:S01]  /*6140*/  VIADD R10, R6, 0xd5 ;  /* 0x000000d5060a7836 */ /* 0x000fe20000000000 */
[----:B------:R2:W-:Y:S01]  /*6150*/  STL [R1+0x2478], R0 ;  /* 0x0024780001007387 */ /* 0x0005e20000100800 */
[----:B------:R-:W-:-:S02]  /*6160*/  IMAD R3, R247, R5, R3 ;  /* 0x00000005f7037224 */ /* 0x000fc400078e0203 */
[----:B------:R-:W-:Y:S01]  /*6170*/  IMAD R2, R247, R8, R2 ;  /* 0x00000008f7027224 */ /* 0x000fe200078e0202 */
[----:B------:R3:W-:Y:S01]  /*6180*/  STL [R1+0xf0], R9 ;  /* 0x0000f00901007387 */ /* 0x0007e20000100800 */
[----:B------:R-:W-:Y:S01]  /*6190*/  VIADD R8, R6, 0xd7 ;  /* 0x000000d706087836 */ /* 0x000fe20000000000 */
[----:B-1----:R-:W-:Y:S02]  /*61a0*/  IABS R4, R4 ;  /* 0x0000000400047213 */ /* 0x002fe40000000000 */
[----:B------:R1:W-:Y:S01]  /*61b0*/  STL [R1+0xec], R3 ;  /* 0x0000ec0301007387 */ /* 0x0003e20000100800 */
[----:B--2---:R-:W-:Y:S02]  /*61c0*/  IABS R0, R0 ;  /* 0x0000000000007213 */ /* 0x004fe40000000000 */
[----:B------:R-:W-:Y:S01]  /*61d0*/  IMAD.HI.U32 R5, R246, R4, RZ ;  /* 0x00000004f6057227 */ /* 0x000fe200078e00ff */
[----:B------:R2:W-:Y:S03]  /*61e0*/  STL [R1+0x2474], R10 ;  /* 0x0024740a01007387 */ /* 0x0005e60000100800 */
[----:B---3--:R-:W-:Y:S01]  /*61f0*/  VIADD R9, R6, 0xd6 ;  /* 0x000000d606097836 */ /* 0x008fe20000000000 */
[----:B------:R-:W-:Y:S01]  /*6200*/  IADD3 R5, -R5, RZ, RZ ;  /* 0x000000ff05057210 */ /* 0x000fe20007ffe1ff */
[----:B-1----:R-:W-:-:S03]  /*6210*/  IMAD.HI.U32 R3, R246, R0, RZ ;  /* 0x00000000f6037227 */ /* 0x002fc600078e00ff */
[----:B------:R-:W-:Y:S01]  /*6220*/  STL [R1+0x2470], R9 ;  /* 0x0024700901007387 */ /* 0x000fe20000100800 */
[----:B------:R-:W-:Y:S01]  /*6230*/  IMAD.MOV R3, RZ, RZ, -R3 ;  /* 0x000000ffff037224 */ /* 0x000fe200078e0a03 */
[----:B--2---:R-:W-:Y:S02]  /*6240*/  IABS R10, R10 ;  /* 0x0000000a000a7213 */ /* 0x004fe40000000000 */
[----:B------:R1:W-:Y:S01]  /*6250*/  STL [R1+0xe8], R2 ;  /* 0x0000e80201007387 */ /* 0x0003e20000100800 */
[C---:B------:R-:W-:Y:S01]  /*6260*/  IMAD R227, R247.reuse, R5, R4 ;  /* 0x00000005f7e37224 */ /* 0x040fe200078e0204 */
[----:B------:R-:W-:Y:S01]  /*6270*/  IADD3 R4, R6, 0xd8, RZ ;  /* 0x000000d806047810 */ /* 0x000fe20007ffe0ff */
[----:B------:R-:W-:Y:S01]  /*6280*/  IMAD R0, R247, R3, R0 ;  /* 0x00000003f7007224 */ /* 0x000fe200078e0200 */
[----:B------:R-:W-:Y:S01]  /*6290*/  STL [R1+0x246c], R8 ;  /* 0x00246c0801007387 */ /* 0x000fe20000100800 */
[----:B------:R-:W-:Y:S01]  /*62a0*/  IMAD.HI.U32 R11, R246, R10, RZ ;  /* 0x0000000af60b7227 */ /* 0x000fe200078e00ff */
[----:B------:R-:W-:-:S02]  /*62b0*/  IABS R3, R8 ;  /* 0x0000000800037213 */ /* 0x000fc40000000000 */
[----:B------:R2:W-:Y:S01]  /*62c0*/  STL [R1+0xe0], R0 ;  /* 0x0000e00001007387 */ /* 0x0005e20000100800 */
[----:B------:R-:W-:Y:S01]  /*62d0*/  IMAD.MOV R11, RZ, RZ, -R11 ;  /* 0x000000ffff0b7224 */ /* 0x000fe200078e0a0b */
[----:B-1----:R-:W-:Y:S02]  /*62e0*/  IABS R2, R9 ;  /* 0x0000000900027213 */ /* 0x002fe40000000000 */
[----:B------:R1:W-:Y:S01]  /*62f0*/  STL [R1+0x2468], R4 ;  /* 0x0024680401007387 */ /* 0x0003e20000100800 */
[----:B------:R-:W-:Y:S02]  /*6300*/  IMAD R9, R247, R11, R10 ;  /* 0x0000000bf7097224 */ /* 0x000fe400078e020a */
[----:B------:R-:W-:-:S04]  /*6310*/  IMAD.HI.U32 R5, R246, R2, RZ ;  /* 0x00000002f6057227 */ /* 0x000fc800078e00ff */
[----:B--2---:R-:W-:Y:S01]  /*6320*/  VIADD R0, R6, 0xd9 ;  /* 0x000000d906007836 */ /* 0x004fe20000000000 */
[----:B------:R-:W-:Y:S01]  /*6330*/  IADD3 R5, -R5, RZ, RZ ;  /* 0x000000ff05057210 */ /* 0x000fe20007ffe1ff */
[----:B------:R-:W-:Y:S01]  /*6340*/  IMAD.HI.U32 R8, R246, R3, RZ ;  /* 0x00000003f6087227 */ /* 0x000fe200078e00ff */
        /* <DEDUP_REMOVED lines=44> */
[----:B------:R-:W-:Y:S01]  /*6610*/  IMAD.MOV R5, RZ, RZ, -R5 ;  /* 0x000000ffff057224 */ /* 0x000fe200078e0a05 */
[----:B------:R1:W-:Y:S01]  /*6620*/  STL [R1+0x244c], R10 ;  /* 0x00244c0a01007387 */ /* 0x0003e20000100800 */
[----:B------:R-:W-:Y:S02]  /*6630*/  IMAD R2, R247, R8, R2 ;  /* 0x00000008f7027224 */ /* 0x000fe400078e0202 */
[----:B--2---:R-:W-:-:S02]  /*6640*/  VIADD R9, R6, 0xe0 ;  /* 0x000000e006097836 */ /* 0x004fc40000000000 */
[----:B------:R-:W-:Y:S02]  /*6650*/  VIADD R8, R6, 0xe1 ;  /* 0x000000e106087836 */ /* 0x000fe40000000000 */
[C---:B---3--:R-:W-:Y:S01]  /*6660*/  IMAD.HI.U32 R3, R246.reuse, R0, RZ ;  /* 0x00000000f6037227 */ /* 0x048fe200078e00ff */
        /* <DEDUP_REMOVED lines=13> */
[----:B------:R-:W-:Y:S01]  /*6740*/  IMAD R9, R247, R11, R10 ;  /* 0x0000000bf7097224 */ /* 0x000fe200078e020a */
[----:B------:R-:W-:Y:S01]  /*6750*/  IABS R10, R12 ;  /* 0x0000000c000a7213 */ /* 0x000fe20000000000 */
[----:B--2---:R-:W-:-:S02]  /*6760*/  VIADD R4, R6, 0xe2 ;  /* 0x000000e206047836 */ /* 0x004fc40000000000 */
[----:B------:R-:W-:-:S03]  /*6770*/  IMAD.HI.U32 R5, R246, R2, RZ ;  /* 0x00000002f6057227 */ /* 0x000fc600078e00ff */
[----:B------:R2:W-:Y:S01]  /*6780*/  STL [R1+0x2440], R4 ;  /* 0x0024400401007387 */ /* 0x0005e20000100800 */
[----:B---3--:R-:W-:Y:S01]  /*6790*/  IMAD.HI.U32 R8, R246, R3, RZ ;  /* 0x00000003f6087227 */ /* 0x008fe200078e00ff */
[----:B-1----:R-:W-:-:S03]  /*67a0*/  IADD3 R0, R6, 0xe3, RZ ;  /* 0x000000e306007810 */ /* 0x002fc60007ffe0ff */
[----:B------:R-:W-:Y:S01]  /*67b0*/  IMAD.MOV R5, RZ, RZ, -R5 ;  /* 0x000000ffff057224 */ /* 0x000fe200078e0a05 */
[----:B------:R-:W-:Y:S01]  /*67c0*/  IADD3 R8, -R8, RZ, RZ ;  /* 0x000000ff08087210 */ /* 0x000fe20007ffe1ff */
[----:B------:R1:W-:Y:S01]  /*67d0*/  STL [R1+0x243c], R0 ;  /* 0x00243c0001007387 */ /* 0x0003e20000100800 */
[C---:B------:R-:W-:Y:S01]  /*67e0*/  IMAD.HI.U32 R11, R246.reuse, R10, RZ ;  /* 0x0000000af60b7227 */ /* 0x040fe200078e00ff */
[----:B--2---:R-:W-:Y:S02]  /*67f0*/  IABS R4, R4 ;  /* 0x0000000400047213 */ /* 0x004fe40000000000 */
[----:B------:R2:W-:Y:S01]  /*6800*/  STL [R1+0xb4], R9 ;  /* 0x0000b40901007387 */ /* 0x0005e20000100800 */
[C---:B------:R-:W-:Y:S02]  /*6810*/  IMAD R213, R247.reuse, R5, R2 ;  /* 0x00000005f7d57224 */ /* 0x040fe400078e0202 */
[----:B------:R-:W-:Y:S01]  /*6820*/  IMAD R3, R247, R8, R3 ;  /* 0x00000008f7037224 */ /* 0x000fe200078e0203 */
[----:B------:R3:W-:Y:S01]  /*6830*/  STL [R1+0x2438], R12 ;  /* 0x0024380c01007387 */ /* 0x0007e20000100800 */
[----:B------:R-:W-:Y:S01]  /*6840*/  IMAD.HI.U32 R5, R246, R4, RZ ;  /* 0x00000004f6057227 */ /* 0x000fe200078e00ff */
[----:B-1----:R-:W-:-:S03]  /*6850*/  IABS R0, R0 ;  /* 0x0000000000007213 */ /* 0x002fc60000000000 */
[C---:B------:R-:W-:Y:S01]  /*6860*/  VIADD R8, R6.reuse, 0xe6 ;  /* 0x000000e606087836 */ /* 0x040fe20000000000 */
[----:B------:R-:W-:Y:S01]  /*6870*/  IADD3 R5, -R5, RZ, RZ ;  /* 0x000000ff05057210 */ /* 0x000fe20007ffe1ff */
[----:B--2---:R-:W-:Y:S02]  /*6880*/  VIADD R9, R6, 0xe5 ;  /* 0x000000e506097836 */ /* 0x004fe40000000000 */
[----:B------:R-:W-:-:S03]  /*6890*/  IMAD.HI.U32 R2, R246, R0, RZ ;  /* 0x00000000f6027227 */ /* 0x000fc600078e00ff */
[----:B------:R-:W-:Y:S01]  /*68a0*/  STL [R1+0x2434], R9 ;  /* 0x0024340901007387 */ /* 0x000fe20000100800 */
[----:B------:R-:W-:Y:S02]  /*68b0*/  IMAD.MOV R2, RZ, RZ, -R2 ;  /* 0x000000ffff027224 */ /* 0x000fe400078e0a02 */
[C---:B------:R-:W-:Y:S01]  /*68c0*/  IMAD R4, R247.reuse, R5, R4 ;  /* 0x00000005f7047224 */ /* 0x040fe200078e0204 */
[----:B------:R1:W-:Y:S01]  /*68d0*/  STL [R1+0xac], R3 ;  /* 0x0000ac0301007387 */ /* 0x0003e20000100800 */
[----:B------:R-:W-:Y:S01]  /*68e0*/  IMAD R0, R247, R2, R0 ;  /* 0x00000002f7007224 */ /* 0x000fe200078e0200 */
[----:B------:R-:W-:Y:S01]  /*68f0*/  IABS R2, R8 ;  /* 0x0000000800027213 */ /* 0x000fe20000000000 */
[----:B------:R-:W-:Y:S01]  /*6900*/  IMAD.MOV R11, RZ, RZ, -R11 ;  /* 0x000000ffff0b7224 */ /* 0x000fe200078e0a0b */
[----:B------:R2:W-:Y:S01]  /*6910*/  STL [R1+0xa8], R4 ;  /* 0x0000a80401007387 */ /* 0x0005e20000100800 */
[----:B---3--:R-:W-:-:S03]  /*6920*/  VIADD R12, R6, 0xf8 ;  /* 0x000000f8060c7836 */ /* 0x008fc60000000000 */
[----:B------:R3:W-:Y:S01]  /*6930*/  STL [R1+0x2430], R8 ;  /* 0x0024300801007387 */ /* 0x0007e20000100800 */
[----:B-1----:R-:W-:Y:S01]  /*6940*/  IABS R3, R9 ;  /* 0x0000000900037213 */ /* 0x002fe20000000000 */
[----:B------:R-:W-:Y:S02]  /*6950*/  IMAD R9, R247, R11, R10 ;  /* 0x0000000bf7097224 */ /* 0x000fe400078e020a */
[----:B------:R1:W-:Y:S01]  /*6960*/  STL [R1+0xa4], R0 ;  /* 0x0000a40001007387 */ /* 0x0003e20000100800 */
[C---:B------:R-:W-:Y:S01]  /*6970*/  VIADD R10, R6.reuse, 0xe9 ;  /* 0x000000e9060a7836 */ /* 0x040fe20000000000 */
[----:B--2---:R-:W-:Y:S01]  /*6980*/  IADD3 R4, R6, 0xe7, RZ ;  /* 0x000000e706047810 */ /* 0x004fe20007ffe0ff */
[----:B------:R-:W-:-:S04]  /*6990*/  IMAD.HI.U32 R5, R246, R3, RZ ;  /* 0x00000003f6057227 */ /* 0x000fc800078e00ff */
[----:B------:R2:W-:Y:S01]  /*69a0*/  STL [R1+0x242c], R4 ;  /* 0x00242c0401007387 */ /* 0x0005e20000100800 */
[----:B------:R-:W-:Y:S01]  /*69b0*/  IADD3 R5, -R5, RZ, RZ ;  /* 0x000000ff05057210 */ /* 0x000fe20007ffe1ff */
[----:B---3--:R-:W-:-:S04]  /*69c0*/  IMAD.HI.U32 R8, R246, R2, RZ ;  /* 0x00000002f6087227 */ /* 0x008fc800078e00ff */
[----:B-1----:R-:W-:Y:S02]  /*69d0*/  VIADD R0, R6, 0xe8 ;  /* 0x000000e806007836 */ /* 0x002fe40000000000 */
[----:B------:R-:W-:Y:S01]  /*69e0*/  IMAD R3, R247, R5, R3 ;  /* 0x00000005f7037224 */ /* 0x000fe200078e0203 */
[----:B--2---:R-:W-:Y:S02]  /*69f0*/  IABS R4, R4 ;  /* 0x0000000400047213 */ /* 0x004fe40000000000 */
[----:B------:R1:W-:Y:S01]  /*6a00*/  STL [R1+0x2428], R0 ;  /* 0x0024280001007387 */ /* 0x0003e20000100800 */
[----:B------:R-:W-:-:S03]  /*6a10*/  IMAD.MOV R8, RZ, RZ, -R8 ;  /* 0x000000ffff087224 */ /* 0x000fc600078e0a08 */
[----:B------:R2:W-:Y:S01]  /*6a20*/  STL [R1+0xa0], R9 ;  /* 0x0000a00901007387 */ /* 0x0005e20000100800 */
[----:B------:R-:W-:-:S03]  /*6a30*/  IMAD.HI.U32 R5, R246, R4, RZ ;  /* 0x00000004f6057227 */ /* 0x000fc600078e00ff */
[----:B------:R3:W-:Y:S01]  /*6a40*/  STL [R1+0x9c], R3 ;  /* 0x00009c0301007387 */ /* 0x0007e20000100800 */
[C---:B------:R-:W-:Y:S01]  /*6a50*/  IMAD R2, R247.reuse, R8, R2 ;  /* 0x00000008f7027224 */ /* 0x040fe200078e0202 */
[----:B-1----:R-:W-:Y:S01]  /*6a60*/  IABS R0, R0 ;  /* 0x0000000000007213 */ /* 0x002fe20000000000 */
[----:B------:R-:W-:Y:S01]  /*6a70*/  IMAD.MOV R5, RZ, RZ, -R5 ;  /* 0x000000ffff057224 */ /* 0x000fe200078e0a05 */
[----:B------:R1:W-:Y:S01]  /*6a80*/  STL [R1+0x2424], R10 ;  /* 0x0024240a01007387 */ /* 0x0003e20000100800 */
[C---:B------:R-:W-:Y:S01]  /*6a90*/  VIADD R8, R6.reuse, 0xec ;  /* 0x000000ec06087836 */ /* 0x040fe20000000000 */
[----:B--2---:R-:W-:Y:S01]  /*6aa0*/  IADD3 R9, R6, 0xea, RZ ;  /* 0x000000ea06097810 */ /* 0x004fe20007ffe0ff */
[----:B------:R-:W-:Y:S02]  /*6ab0*/  IMAD R4, R247, R5, R4 ;  /* 0x00000005f7047224 */ /* 0x000fe400078e0204 */
[----:B---3--:R-:W-:Y:S02]  /*6ac0*/  IMAD.HI.U32 R3, R246, R0, RZ ;  /* 0x00000000f6037227 */ /* 0x008fe400078e00ff */
[----:B------:R-:W-:Y:S01]  /*6ad0*/  STL [R1+0x2420], R9 ;  /* 0x0024200901007387 */ /* 0x000fe20000100800 */
[----:B-1----:R-:W-:Y:S01]  /*6ae0*/  IABS R10, R10 ;  /* 0x0000000a000a7213 */ /* 0x002fe20000000000 */
[----:B------:R-:W-:-:S02]  /*6af0*/  IMAD.MOV R3, RZ, RZ, -R3 ;  /* 0x000000ffff037224 */ /* 0x000fc400078e0a03 */
[----:B------:R1:W-:Y:S02]  /*6b00*/  STL [R1+0x98], R2 ;  /* 0x0000980201007387 */ /* 0x0003e40000100800 */
[----:B------:R-:W-:Y:S02]  /*6b10*/  IMAD R0, R247, R3, R0 ;  /* 0x00000003f7007224 */ /* 0x000fe400078e0200 */
[----:B------:R2:W-:Y:S01]  /*6b20*/  STL [R1+0x94], R4 ;  /* 0x0000940401007387 */ /* 0x0005e20000100800 */
[----:B------:R-:W-:Y:S01]  /*6b30*/  IMAD.HI.U32 R11, R246, R10, RZ ;  /* 0x0000000af60b7227 */ /* 0x000fe200078e00ff */
[----:B------:R-:W-:Y:S02]  /*6b40*/  IABS R3, R8 ;  /* 0x0000000800037213 */ /* 0x000fe40000000000 */
[----:B-1----:R-:W-:Y:S02]  /*6b50*/  IABS R2, R9 ;  /* 0x0000000900027213 */ /* 0x002fe40000000000 */
[----:B------:R-:W-:-:S02]  /*6b60*/  IADD3 R9, R6, 0xeb, RZ ;  /* 0x000000eb06097810 */ /* 0x000fc40007ffe0ff */
[----:B------:R-:W-:Y:S01]  /*6b70*/  IADD3 R11, -R11, RZ, RZ ;  /* 0x000000ff0b0b7210 */ /* 0x000fe20007ffe1ff */
[C---:B------:R-:W-:Y:S01]  /*6b80*/  IMAD.HI.U32 R5, R246.reuse, R2, RZ ;  /* 0x00000002f6057227 */ /* 0x040fe200078e00ff */
[----:B--2---:R-:W-:Y:S01]  /*6b90*/  IABS R4, R9 ;  /* 0x0000000900047213 */ /* 0x004fe20000000000 */
[----:B------:R1:W-:Y:S02]  /*6ba0*/  STL [R1+0x241c], R9 ;  /* 0x00241c0901007387 */ /* 0x0003e40000100800 */
[----:B------:R-:W-:Y:S02]  /*6bb0*/  IMAD.MOV R5, RZ, RZ, -R5 ;  /* 0x000000ffff057224 */ /* 0x000fe400078e0a05 */
[----:B------:R2:W-:Y:S02]  /*6bc0*/  STL [R1+0x90], R0 ;  /* 0x0000900001007387 */ /* 0x0005e40000100800 */
[----:B------:R-:W-:Y:S02]  /*6bd0*/  IMAD R2, R247, R5, R2 ;  /* 0x00000005f7027224 */ /* 0x000fe400078e0202 */
[----:B------:R3:W-:Y:S01]  /*6be0*/  STL [R1+0x2418], R8 ;  /* 0x0024180801007387 */ /* 0x0007e20000100800 */
[----:B------:R-:W-:-:S04]  /*6bf0*/  IMAD.HI.U32 R5, R246, R3, RZ ;  /* 0x00000003f6057227 */ /* 0x000fc800078e00ff */
[C---:B-1----:R-:W-:Y:S01]  /*6c00*/  IMAD R9, R247.reuse, R11, R10 ;  /* 0x0000000bf7097224 */ /* 0x042fe200078e020a */
[C---:B------:R-:W-:Y:S01]  /*6c10*/  IADD3 R10, R6.reuse, 0xee, RZ ;  /* 0x000000ee060a7810 */ /* 0x040fe20007ffe0ff */
[----:B--2---:R-:W-:Y:S02]  /*6c20*/  VIADD R0, R6, 0xed ;  /* 0x000000ed06007836 */ /* 0x004fe40000000000 */
[----:B------:R-:W-:Y:S02]  /*6c30*/  IMAD.MOV R5, RZ, RZ, -R5 ;  /* 0x000000ffff057224 */ /* 0x000fe400078e0a05 */
[----:B---3--:R-:W-:Y:S01]  /*6c40*/  IMAD.HI.U32 R8, R246, R4, RZ ;  /* 0x00000004f6087227 */ /* 0x008fe200078e00ff */
[----:B------:R1:W-:Y:S03]  /*6c50*/  STL [R1+0x2414], R0 ;  /* 0x0024140001007387 */ /* 0x0003e60000100800 */
[----:B------:R-:W-:Y:S01]  /*6c60*/  IMAD.MOV R8, RZ, RZ, -R8 ;  /* 0x000000ffff087224 */ /* 0x000fe200078e0a08 */
[----:B------:R2:W-:Y:S01]  /*6c70*/  STL [R1+0x8c], R9 ;  /* 0x00008c0901007387 */ /* 0x0005e20000100800 */
[----:B------:R-:W-:-:S02]  /*6c80*/  IMAD R3, R247, R5, R3 ;  /* 0x00000005f7037224 */ /* 0x000fc400078e0203 */
[----:B------:R-:W-:Y:S01]  /*6c90*/  IMAD R4, R247, R8, R4 ;  /* 0x00000008f7047224 */ /* 0x000fe200078e0204 */
[----:B------:R3:W-:Y:S01]  /*6ca0*/  STL [R1+0x88], R2 ;  /* 0x0000880201007387 */ /* 0x0007e20000100800 */
[C---:B------:R-:W-:Y:S01]  /*6cb0*/  VIADD R8, R6.reuse, 0xf1 ;  /* 0x000000f106087836 */ /* 0x040fe20000000000 */
[----:B-1----:R-:W-:Y:S02]  /*6cc0*/  IABS R0, R0 ;  /* 0x0000000000007213 */ /* 0x002fe40000000000 */
[----:B------:R1:W-:Y:S01]  /*6cd0*/  STL [R1+0x2410], R10 ;  /* 0x0024100a01007387 */ /* 0x0003e20000100800 */
[----:B--2---:R-:W-:Y:S02]  /*6ce0*/  VIADD R9, R6, 0xef ;  /* 0x000000ef06097836 */ /* 0x004fe40000000000 */
[----:B---3--:R-:W-:-:S03]  /*6cf0*/  IMAD.HI.U32 R2, R246, R0, RZ ;  /* 0x00000000f6027227 */ /* 0x008fc600078e00ff */
[----:B------:R-:W-:Y:S01]  /*6d00*/  STL [R1+0x240c], R9 ;  /* 0x00240c0901007387 */ /* 0x000fe20000100800 */
[----:B-1----:R-:W-:-:S03]  /*6d10*/  IABS R10, R10 ;  /* 0x0000000a000a7213 */ /* 0x002fc60000000000 */
[----:B------:R1:W-:Y:S01]  /*6d20*/  STL [R1+0x84], R4 ;  /* 0x0000840401007387 */ /* 0x0003e20000100800 */
[----:B------:R-:W-:-:S03]  /*6d30*/  IADD3 R2, -R2, RZ, RZ ;  /* 0x000000ff02027210 */ /* 0x000fc60007ffe1ff */
[----:B------:R2:W-:Y:S01]  /*6d40*/  STL [R1+0x80], R3 ;  /* 0x0000800301007387 */ /* 0x0005e20000100800 */
[----:B------:R-:W-:-:S04]  /*6d50*/  IMAD.HI.U32 R11, R246, R10, RZ ;  /* 0x0000000af60b7227 */ /* 0x000fc800078e00ff */
[----:B------:R-:W-:Y:S01]  /*6d60*/  IMAD R240, R247, R2, R0 ;  /* 0x00000002f7f07224 */ /* 0x000fe200078e0200 */
[----:B-1----:R-:W-:Y:S01]  /*6d70*/  IABS R4, R9 ;  /* 0x0000000900047213 */ /* 0x002fe20000000000 */
[C---:B------:R-:W-:Y:S01]  /*6d80*/  VIADD R9, R6.reuse, 0xf0 ;  /* 0x000000f006097836 */ /* 0x040fe20000000000 */
[----:B------:R-:W-:Y:S01]  /*6d90*/  IABS R2, R8 ;  /* 0x0000000800027213 */ /* 0x000fe20000000000 */
[----:B------:R-:W-:Y:S01]  /*6da0*/  IMAD.MOV R11, RZ, RZ, -R11 ;  /* 0x000000ffff0b7224 */ /* 0x000fe200078e0a0b */
[----:B------:R-:W-:Y:S01]  /*6db0*/  IADD3 R0, R6, 0xf2, RZ ;  /* 0x000000f206007810 */ /* 0x000fe20007ffe0ff */
[----:B------:R-:W-:Y:S01]  /*6dc0*/  IMAD.HI.U32 R5, R246, R4, RZ ;  /* 0x00000004f6057227 */ /* 0x000fe200078e00ff */
[----:B--2---:R-:W-:Y:S01]  /*6dd0*/  IABS R3, R9 ;  /* 0x0000000900037213 */ /* 0x004fe20000000000 */
[----:B------:R1:W-:Y:S02]  /*6de0*/  STL [R1+0x2408], R9 ;  /* 0x0024080901007387 */ /* 0x0003e40000100800 */
[----:B------:R-:W-:-:S02]  /*6df0*/  IMAD.MOV R5, RZ, RZ, -R5 ;  /* 0x000000ffff057224 */ /* 0x000fc400078e0a05 */
[----:B------:R2:W-:Y:S02]  /*6e00*/  STL [R1+0x2968], R240 ;  /* 0x002968f001007387 */ /* 0x0005e40000100800 */
[----:B------:R-:W-:Y:S02]  /*6e10*/  IMAD R5, R247, R5, R4 ;  /* 0x00000005f7057224 */ /* 0x000fe400078e0204 */
[----:B------:R3:W-:Y:S01]  /*6e20*/  STL [R1+0x2404], R8 ;  /* 0x0024040801007387 */ /* 0x0007e20000100800 */
[----:B------:R-:W-:-:S03]  /*6e30*/  IMAD.HI.U32 R4, R246, R2, RZ ;  /* 0x00000002f6047227 */ /* 0x000fc600078e00ff */
[----:B------:R4:W-:Y:S01]  /*6e40*/  STL [R1+0x2400], R0 ;  /* 0x0024000001007387 */ /* 0x0009e20000100800 */
[C---:B-1----:R-:W-:Y:S01]  /*6e50*/  IMAD R9, R247.reuse, R11, R10 ;  /* 0x0000000bf7097224 */ /* 0x042fe200078e020a */
[----:B------:R-:W-:Y:S01]  /*6e60*/  IADD3 R4, -R4, RZ, RZ ;  /* 0x000000ff04047210 */ /* 0x000fe20007ffe1ff */
[----:B------:R-:W-:Y:S02]  /*6e70*/  VIADD R10, R6, 0xf3 ;  /* 0x000000f3060a7836 */ /* 0x000fe40000000000 */
[----:B--2---:R-:W-:Y:S01]  /*6e80*/  IMAD.MOV.U32 R240, RZ, RZ, R208 ;  /* 0x000000fffff07224 */ /* 0x004fe200078e00d0 */
[----:B------:R1:W-:Y:S01]  /*6e90*/  STL [R1+0x78], R9 ;  /* 0x0000780901007387 */ /* 0x0003e20000100800 */
[----:B---3--:R-:W-:Y:S01]  /*6ea0*/  IMAD.HI.U32 R8, R246, R3, RZ ;  /* 0x00000003f6087227 */ /* 0x008fe200078e00ff */
[----:B----4-:R-:W-:Y:S02]  /*6eb0*/  IABS R0, R0 ;  /* 0x0000000000007213 */ /* 0x010fe40000000000 */
[----:B------:R2:W-:Y:S02]  /*6ec0*/  STL [R1+0x74], R5 ;  /* 0x0000740501007387 */ /* 0x0005e40000100800 */
[----:B------:R-:W-:Y:S01]  /*6ed0*/  IADD3 R8, -R8, RZ, RZ ;  /* 0x000000ff08087210 */ /* 0x000fe20007ffe1ff */
[----:B------:R-:W-:Y:S01]  /*6ee0*/  IMAD R2, R247, R4, R2 ;  /* 0x00000004f7027224 */ /* 0x000fe200078e0202 */
[----:B------:R-:W-:Y:S01]  /*6ef0*/  STL [R1+0x23fc], R10 ;  /* 0x0023fc0a01007387 */ /* 0x000fe20000100800 */
[----:B-1----:R-:W-:-:S02]  /*6f00*/  VIADD R9, R6, 0xf4 ;  /* 0x000000f406097836 */ /* 0x002fc40000000000 */
[----:B------:R-:W-:Y:S01]  /*6f10*/  IMAD R8, R247, R8, R3 ;  /* 0x00000008f7087224 */ /* 0x000fe200078e0203 */
[----:B------:R-:W-:Y:S01]  /*6f20*/  IABS R3, R10 ;  /* 0x0000000a00037213 */ /* 0x000fe20000000000 */
[----:B------:R-:W-:Y:S01]  /*6f30*/  VIADD R4, R6, 0xf6 ;  /* 0x000000f606047836 */ /* 0x000fe20000000000 */
[----:B------:R-:W-:Y:S01]  /*6f40*/  STL [R1+0x23f8], R9 ;  /* 0x0023f80901007387 */ /* 0x000fe20000100800 */
[----:B--2---:R-:W-:-:S03]  /*6f50*/  IMAD.HI.U32 R5, R246, R0, RZ ;  /* 0x00000000f6057227 */ /* 0x004fc600078e00ff */
[----:B------:R1:W-:Y:S01]  /*6f60*/  STL [R1+0x70], R8 ;  /* 0x0000700801007387 */ /* 0x0003e20000100800 */
[----:B------:R-:W-:-:S03]  /*6f70*/  IMAD.MOV R5, RZ, RZ, -R5 ;  /* 0x000000ffff057224 */ /* 0x000fc600078e0a05 */
[----:B------:R2:W-:Y:S01]  /*6f80*/  STL [R1+0x6c], R2 ;  /* 0x00006c0201007387 */ /* 0x0005e20000100800 */
[----:B------:R-:W-:Y:S02]  /*6f90*/  IMAD R0, R247, R5, R0 ;  /* 0x00000005f7007224 */ /* 0x000fe400078e0200 */
[----:B------:R-:W-:Y:S01]  /*6fa0*/  IMAD.HI.U32 R5, R246, R3, RZ ;  /* 0x00000003f6057227 */ /* 0x000fe200078e00ff */
[----:B-1----:R-:W-:-:S03]  /*6fb0*/  IABS R8, R9 ;  /* 0x0000000900087213 */ /* 0x002fc60000000000 */
[----:B------:R-:W-:Y:S01]  /*6fc0*/  VIADD R9, R6, 0xf5 ;  /* 0x000000f506097836 */ /* 0x000fe20000000000 */
[----:B------:R-:W-:Y:S02]  /*6fd0*/  IADD3 R5, -R5, RZ, RZ ;  /* 0x000000ff05057210 */ /* 0x000fe40007ffe1ff */
[----:B--2---:R-:W-:Y:S02]  /*6fe0*/  MOV R2, R8 ;  /* 0x0000000800027202 */ /* 0x004fe40000000f00 */
[----:B------:R-:W-:Y:S01]  /*6ff0*/  STL [R1+0x23f4], R9 ;  /* 0x0023f40901007387 */ /* 0x000fe20000100800 */
[C---:B------:R-:W-:Y:S02]  /*7000*/  IMAD R5, R247.reuse, R5, R3 ;  /* 0x00000005f7057224 */ /* 0x040fe400078e0203 */
[----:B------:R-:W-:Y:S01]  /*7010*/  IMAD.HI.U32 R8, R246, R2, RZ ;  /* 0x00000002f6087227 */ /* 0x000fe200078e00ff */
[----:B------:R1:W-:Y:S03]  /*7020*/  STL [R1+0x68], R0 ;  /* 0x0000680001007387 */ /* 0x0003e60000100800 */
[----:B------:R-:W-:Y:S01]  /*7030*/  IMAD.MOV R8, RZ, RZ, -R8 ;  /* 0x000000ffff087224 */ /* 0x000fe200078e0a08 */
[----:B------:R2:W-:Y:S03]  /*7040*/  STL [R1+0x23f0], R4 ;  /* 0x0023f00401007387 */ /* 0x0005e60000100800 */
[----:B------:R-:W-:Y:S01]  /*7050*/  IMAD R3, R247, R8, R2 ;  /* 0x00000008f7037224 */ /* 0x000fe200078e0202 */
[----:B-1----:R-:W-:Y:S01]  /*7060*/  IABS R0, R9 ;  /* 0x0000000900007213 */ /* 0x002fe20000000000 */
[----:B------:R-:W-:Y:S01]  /*7070*/  VIADD R9, R6, 0xf7 ;  /* 0x000000f706097836 */ /* 0x000fe20000000000 */
[----:B--2---:R-:W-:-:S03]  /*7080*/  IABS R4, R4 ;  /* 0x0000000400047213 */ /* 0x004fc60000000000 */
[----:B------:R-:W-:Y:S01]  /*7090*/  IMAD.HI.U32 R11, R246, R0, RZ ;  /* 0x00000000f60b7227 */ /* 0x000fe200078e00ff */
[----:B------:R1:W-:Y:S01]  /*70a0*/  STL [R1+0x23ec], R9 ;  /* 0x0023ec0901007387 */ /* 0x0003e20000100800 */
[----:B------:R-:W-:-:S03]  /*70b0*/  IABS R10, R9 ;  /* 0x00000009000a7213 */ /* 0x000fc60000000000 */
[----:B------:R2:W-:Y:S02]  /*70c0*/  STL [R1+0x64], R5 ;  /* 0x0000640501007387 */ /* 0x0005e40000100800 */
[----:B------:R-:W-:Y:S02]  /*70d0*/  IMAD.MOV.U32 R2, RZ, RZ, R10 ;  /* 0x000000ffff027224 */ /* 0x000fe400078e000a */
[----:B------:R3:W-:Y:S01]  /*70e0*/  STL [R1+0x60], R3 ;  /* 0x0000600301007387 */ /* 0x0007e20000100800 */
[----:B-1----:R-:W-:Y:S02]  /*70f0*/  VIADD R9, R6, 0xf9 ;  /* 0x000000f906097836 */ /* 0x002fe40000000000 */
[C---:B------:R-:W-:Y:S01]  /*7100*/  IMAD.HI.U32 R8, R246.reuse, R2, RZ ;  /* 0x00000002f6087227 */ /* 0x040fe200078e00ff */
[----:B------:R1:W-:Y:S03]  /*7110*/  STL [R1+0x23e8], R12 ;  /* 0x0023e80c01007387 */ /* 0x0003e60000100800 */
[----:B--2---:R-:W-:Y:S01]  /*7120*/  IMAD.HI.U32 R5, R246, R4, RZ ;  /* 0x00000004f6057227 */ /* 0x004fe200078e00ff */
[----:B------:R-:W-:Y:S01]  /*7130*/  STL [R1+0x23e4], R9 ;  /* 0x0023e40901007387 */ /* 0x000fe20000100800 */
[----:B---3--:R-:W-:-:S02]  /*7140*/  IADD3 R3, -R11, RZ, RZ ;  /* 0x000000ff0b037210 */ /* 0x008fc40007ffe1ff */
[----:B------:R-:W-:Y:S01]  /*7150*/  IMAD.MOV R8, RZ, RZ, -R8 ;  /* 0x000000ffff087224 */ /* 0x000fe200078e0a08 */
[----:B------:R-:W-:Y:S02]  /*7160*/  IADD3 R5, -R5, RZ, RZ ;  /* 0x000000ff05057210 */ /* 0x000fe40007ffe1ff */
[C---:B------:R-:W-:Y:S01]  /*7170*/  IMAD R3, R247.reuse, R3, R0 ;  /* 0x00000003f7037224 */ /* 0x040fe200078e0200 */
[----:B------:R-:W-:Y:S01]  /*7180*/  IABS R0, R12 ;  /* 0x0000000c00007213 */ /* 0x000fe20000000000 */
[C---:B------:R-:W-:Y:S01]  /*7190*/  IMAD R2, R247.reuse, R8, R2 ;  /* 0x00000008f7027224 */ /* 0x040fe200078e0202 */
[----:B-1----:R-:W-:Y:S01]  /*71a0*/  IADD3 R12, R6, 0xfd, RZ ;  /* 0x000000fd060c7810 */ /* 0x002fe20007ffe0ff */
[----:B------:R-:W-:Y:S01]  /*71b0*/  IMAD R4, R247, R5, R4 ;  /* 0x00000005f7047224 */ /* 0x000fe200078e0204 */
[----:B------:R1:W-:Y:S01]  /*71c0*/  STL [R1+0x5c], R3 ;  /* 0x00005c0301007387 */ /* 0x0003e20000100800 */
[----:B------:R-:W-:-:S03]  /*71d0*/  IMAD.HI.U32 R5, R246, R0, RZ ;  /* 0x00000000f6057227 */ /* 0x000fc600078e00ff */
[----:B------:R2:W-:Y:S01]  /*71e0*/  STL [R1+0x58], R4 ;  /* 0x0000580401007387 */ /* 0x0005e20000100800 */
[----:B------:R-:W-:-:S04]  /*71f0*/  IMAD.MOV R5, RZ, RZ, -R5 ;  /* 0x000000ffff057224 */ /* 0x000fc800078e0a05 */
[----:B------:R-:W-:Y:S01]  /*7200*/  IMAD R5, R247, R5, R0 ;  /* 0x00000005f7057224 */ /* 0x000fe200078e0200 */
[----:B-1----:R-:W-:Y:S01]  /*7210*/  IABS R3, R9 ;  /* 0x0000000900037213 */ /* 0x002fe20000000000 */
[C---:B------:R-:W-:Y:S01]  /*7220*/  VIADD R9, R6.reuse, 0xfa ;  /* 0x000000fa06097836 */ /* 0x040fe20000000000 */
[----:B--2---:R-:W-:-:S03]  /*7230*/  IADD3 R4, R6, 0xfb, RZ ;  /* 0x000000fb06047810 */ /* 0x004fc60007ffe0ff */
[----:B------:R-:W-:Y:S01]  /*7240*/  IMAD.HI.U32 R8, R246, R3, RZ ;  /* 0x00000003f6087227 */ /* 0x000fe200078e00ff */
[----:B------:R-:W-:Y:S04]  /*7250*/  STL [R1+0x23e0], R9 ;  /* 0x0023e00901007387 */ /* 0x000fe80000100800 */
[----:B------:R-:W-:Y:S01]  /*7260*/  IADD3 R8, -R8, RZ, RZ ;  /* 0x000000ff08087210 */ /* 0x000fe20007ffe1ff */
[----:B------:R1:W-:Y:S04]  /*7270*/  STL [R1+0x54], R2 ;  /* 0x0000540201007387 */ /* 0x0003e80000100800 */
[----:B------:R-:W-:Y:S01]  /*7280*/  IMAD R0, R247, R8, R3 ;  /* 0x00000008f7007224 */ /* 0x000fe200078e0203 */
[----:B------:R2:W-:Y:S01]  /*7290*/  STL [R1+0x23dc], R4 ;  /* 0x0023dc0401007387 */ /* 0x0005e20000100800 */
        /* <DEDUP_REMOVED lines=14> */
[----:B------:R-:W-:-:S02]  /*7380*/  IADD3 R8, -R8, RZ, RZ ;  /* 0x000000ff08087210 */ /* 0x000fc40007ffe1ff */
[----:B---3--:R-:W-:Y:S02]  /*7390*/  IMAD.MOV R0, RZ, RZ, -R11 ;  /* 0x000000ffff007224 */ /* 0x008fe400078e0a0b */
[----:B------:R-:W-:Y:S02]  /*73a0*/  IMAD.MOV R5, RZ, RZ, -R5 ;  /* 0x000000ffff057224 */ /* 0x000fe400078e0a05 */
[C---:B------:R-:W-:Y:S01]  /*73b0*/  IMAD R2, R247.reuse, R0, R2 ;  /* 0x00000000f7027224 */ /* 0x040fe200078e0202 */
[----:B------:R-:W-:Y:S01]  /*73c0*/  IABS R0, R12 ;  /* 0x0000000c00007213 */ /* 0x000fe20000000000 */
[----:B------:R-:W-:Y:S01]  /*73d0*/  IMAD R4, R247, R5, R4 ;  /* 0x00000005f7047224 */ /* 0x000fe200078e0204 */
[C---:B------:R-:W-:Y:S02]  /*73e0*/  IADD3 R5, R6.reuse, 0x100, RZ ;  /* 0x0000010006057810 */ /* 0x040fe40007ffe0ff */
[----:B------:R2:W-:Y:S01]  /*73f0*/  STL [R1+0x48], R2 ;  /* 0x0000480201007387 */ /* 0x0005e20000100800 */
[----:B-1----:R-:W-:-:S03]  /*7400*/  IADD3 R12, R6, 0x102, RZ ;  /* 0x00000102060c7810 */ /* 0x002fc60007ffe0ff */
[----:B------:R1:W-:Y:S01]  /*7410*/  STL [R1+0x44], R4 ;  /* 0x0000440401007387 */ /* 0x0003e20000100800 */
[----:B--2---:R-:W-:Y:S01]  /*7420*/  IABS R2, R9 ;  /* 0x0000000900027213 */ /* 0x004fe20000000000 */
[----:B------:R-:W-:-:S04]  /*7430*/  VIADD R9, R6, 0xff ;  /* 0x000000ff06097836 */ /* 0x000fc80000000000 */
[----:B-1----:R-:W-:Y:S01]  /*7440*/  IMAD.MOV.U32 R4, RZ, RZ, R2 ;  /* 0x000000ffff047224 */ /* 0x002fe200078e0002 */
[----:B------:R-:W-:Y:S01]  /*7450*/  STL [R1+0x23cc], R9 ;  /* 0x0023cc0901007387 */ /* 0x000fe20000100800 */
[----:B------:R-:W-:Y:S02]  /*7460*/  IMAD R2, R247, R8, R3 ;  /* 0x00000008f7027224 */ /* 0x000fe400078e0203 */
[----:B------:R-:W-:-:S03]  /*7470*/  IMAD.HI.U32 R8, R246, R4, RZ ;  /* 0x00000004f6087227 */ /* 0x000fc600078e00ff */
[----:B------:R1:W-:Y:S01]  /*7480*/  STL [R1+0x40], R2 ;  /* 0x0000400201007387 */ /* 0x0003e20000100800 */
[----:B------:R-:W-:Y:S01]  /*7490*/  IMAD.HI.U32 R3, R246, R0, RZ ;  /* 0x00000000f6037227 */ /* 0x000fe200078e00ff */
[----:B------:R-:W-:Y:S02]  /*74a0*/  IADD3 R8, -R8, RZ, RZ ;  /* 0x000000ff08087210 */ /* 0x000fe40007ffe1ff */
[----:B------:R2:W-:Y:S01]  /*74b0*/  STL [R1+0x23c8], R5 ;  /* 0x0023c80501007387 */ /* 0x0005e20000100800 */
[----:B------:R-:W-:Y:S01]  /*74c0*/  IMAD.MOV R3, RZ, RZ, -R3 ;  /* 0x000000ffff037224 */ /* 0x000fe200078e0a03 */
[----:B-1----:R-:W-:Y:S01]  /*74d0*/  IABS R2, R9 ;  /* 0x0000000900027213 */ /* 0x002fe20000000000 */
[----:B------:R-:W-:Y:S01]  /*74e0*/  VIADD R9, R6, 0x101 ;  /* 0x0000010106097836 */ /* 0x000fe20000000000 */
[----:B--2---:R-:W-:-:S03]  /*74f0*/  IABS R5, R5 ;  /* 0x0000000500057213 */ /* 0x004fc60000000000 */
[C---:B------:R-:W-:Y:S01]  /*7500*/  IMAD.HI.U32 R11, R246.reuse, R2, RZ ;  /* 0x00000002f60b7227 */ /* 0x040fe200078e00ff */
[----:B------:R1:W-:Y:S01]  /*7510*/  STL [R1+0x23c4], R9 ;  /* 0x0023c40901007387 */ /* 0x0003e20000100800 */
[----:B------:R-:W-:Y:S02]  /*7520*/  IABS R10, R9 ;  /* 0x00000009000a7213 */ /* 0x000fe40000000000 */
[C---:B-1----:R-:W-:Y:S02]  /*7530*/  IMAD R9, R247.reuse, R3, R0 ;  /* 0x00000003f7097224 */ /* 0x042fe400078e0200 */
[----:B------:R-:W-:Y:S02]  /*7540*/  IMAD R0, R247, R8, R4 ;  /* 0x00000008f7007224 */ /* 0x000fe400078e0204 */
[----:B------:R-:W-:Y:S01]  /*7550*/  IMAD.MOV.U32 R3, RZ, RZ, R10 ;  /* 0x000000ffff037224 */ /* 0x000fe200078e000a */
[----:B------:R1:W-:Y:S01]  /*7560*/  STL [R1+0x3c], R9 ;  /* 0x00003c0901007387 */ /* 0x0003e20000100800 */
[----:B------:R-:W-:-:S03]  /*7570*/  IMAD.HI.U32 R4, R246, R5, RZ ;  /* 0x00000005f6047227 */ /* 0x000fc600078e00ff */
[----:B------:R2:W-:Y:S01]  /*7580*/  STL [R1+0x38], R0 ;  /* 0x0000380001007387 */ /* 0x0005e20000100800 */
[----:B------:R-:W-:-:S03]  /*7590*/  IMAD.HI.U32 R10, R246, R3, RZ ;  /* 0x00000003f60a7227 */ /* 0x000fc600078e00ff */
[----:B------:R3:W-:Y:S01]  /*75a0*/  STL [R1+0x23c0], R12 ;  /* 0x0023c00c01007387 */ /* 0x0007e20000100800 */
[----:B------:R-:W-:Y:S02]  /*75b0*/  IMAD.MOV R8, RZ, RZ, -R4 ;  /* 0x000000ffff087224 */ /* 0x000fe400078e0a04 */
[C---:B-1----:R-:W-:Y:S02]  /*75c0*/  VIADD R9, R6.reuse, 0x103 ;  /* 0x0000010306097836 */ /* 0x042fe40000000000 */
[C---:B------:R-:W-:Y:S02]  /*75d0*/  IMAD R5, R247.reuse, R8, R5 ;  /* 0x00000008f7057224 */ /* 0x040fe400078e0205 */
[----:B--2---:R-:W-:Y:S01]  /*75e0*/  IMAD.MOV R0, RZ, RZ, -R11 ;  /* 0x000000ffff007224 */ /* 0x004fe200078e0a0b */
[----:B------:R1:W-:Y:S01]  /*75f0*/  STL [R1+0x23bc], R9 ;  /* 0x0023bc0901007387 */ /* 0x0003e20000100800 */
[----:B------:R-:W-:Y:S02]  /*7600*/  IABS R4, R9 ;  /* 0x0000000900047213 */ /* 0x000fe40000000000 */
[----:B------:R-:W-:Y:S01]  /*7610*/  IMAD R2, R247, R0, R2 ;  /* 0x00000000f7027224 */ /* 0x000fe200078e0202 */
[----:B------:R-:W-:Y:S01]  /*7620*/  IABS R0, R12 ;  /* 0x0000000c00007213 */ /* 0x000fe20000000000 */
[----:B---3--:R-:W-:-:S02]  /*7630*/  VIADD R12, R6, 0x107 ;  /* 0x00000107060c7836 */ /* 0x008fc40000000000 */
[----:B------:R-:W-:Y:S01]  /*7640*/  IMAD.HI.U32 R8, R246, R4, RZ ;  /* 0x00000004f6087227 */ /* 0x000fe200078e00ff */
[----:B------:R2:W-:Y:S03]  /*7650*/  STL [R1+0x34], R2 ;  /* 0x0000340201007387 */ /* 0x0005e60000100800 */
[----:B-1----:R-:W-:Y:S01]  /*7660*/  VIADD R9, R6, 0x104 ;  /* 0x0000010406097836 */ /* 0x002fe20000000000 */
[----:B------:R-:W-:Y:S01]  /*7670*/  STL [R1+0x30], R5 ;  /* 0x0000300501007387 */ /* 0x000fe20000100800 */
[----:B------:R-:W-:-:S03]  /*7680*/  IMAD.MOV R8, RZ, RZ, -R8 ;  /* 0x000000ffff087224 */ /* 0x000fc600078e0a08 */
[----:B------:R1:W-:Y:S01]  /*7690*/  STL [R1+0x23b8], R9 ;  /* 0x0023b80901007387 */ /* 0x0003e20000100800 */
[----:B--2---:R-:W-:Y:S01]  /*76a0*/  IADD3 R2, -R10, RZ, RZ ;  /* 0x000000ff0a027210 */ /* 0x004fe20007ffe1ff */
[----:B------:R-:W-:-:S04]  /*76b0*/  VIADD R10, R6, 0x105 ;  /* 0x00000105060a7836 */ /* 0x000fc80000000000 */
[C---:B------:R-:W-:Y:S01]  /*76c0*/  IMAD R241, R247.reuse, R2, R3 ;  /* 0x00000002f7f17224 */ /* 0x040fe200078e0203 */
[----:B------:R-:W-:Y:S01]  /*76d0*/  IABS R2, R9 ;  /* 0x0000000900027213 */ /* 0x000fe20000000000 */
[----:B------:R-:W-:Y:S01]  /*76e0*/  IMAD.HI.U32 R3, R246, R0, RZ ;  /* 0x00000000f6037227 */ /* 0x000fe200078e00ff */
[----:B-1----:R-:W-:Y:S02]  /*76f0*/  IADD3 R9, R6, 0x106, RZ ;  /* 0x0000010606097810 */ /* 0x002fe40007ffe0ff */
[----:B------:R1:W-:Y:S01]  /*7700*/  STL [R1+0x2960], R241 ;  /* 0x002960f101007387 */ /* 0x0003e20000100800 */
[----:B------:R-:W-:Y:S01]  /*7710*/  IMAD.MOV R3, RZ, RZ, -R3 ;  /* 0x000000ffff037224 */ /* 0x000fe200078e0a03 */
[----:B------:R-:W-:Y:S01]  /*7720*/  IABS R5, R10 ;  /* 0x0000000a00057213 */ /* 0x000fe20000000000 */
[----:B------:R-:W-:Y:S01]  /*7730*/  IMAD.HI.U32 R11, R246, R2, RZ ;  /* 0x00000002f60b7227 */ /* 0x000fe200078e00ff */
[----:B------:R2:W-:Y:S04]  /*7740*/  STL [R1+0x23b4], R10 ;  /* 0x0023b40a01007387 */ /* 0x0005e80000100800 */
[----:B------:R3:W-:Y:S01]  /*7750*/  STL [R1+0x23b0], R9 ;  /* 0x0023b00901007387 */ /* 0x0007e20000100800 */
[----:B-1----:R-:W-:Y:S01]  /*7760*/  IMAD.MOV.U32 R241, RZ, RZ, R205 ;  /* 0x000000fffff17224 */ /* 0x002fe200078e00cd */
[----:B--2---:R-:W-:Y:S01]  /*7770*/  IABS R10, R9 ;  /* 0x00000009000a7213 */ /* 0x004fe20000000000 */
[----:B---3--:R-:W-:-:S03]  /*7780*/  IMAD R9, R247, R3, R0 ;  /* 0x00000003f7097224 */ /* 0x008fc600078e0200 */
[----:B------:R-:W-:Y:S01]  /*7790*/  MOV R3, R10 ;  /* 0x0000000a00037202 */ /* 0x000fe20000000f00 */
[----:B------:R-:W-:Y:S02]  /*77a0*/  IMAD R0, R247, R8, R4 ;  /* 0x00000008f7007224 */ /* 0x000fe400078e0204 */
[C---:B------:R-:W-:Y:S01]  /*77b0*/  IMAD.HI.U32 R4, R246.reuse, R5, RZ ;  /* 0x00000005f6047227 */ /* 0x040fe200078e00ff */
[----:B------:R1:W-:Y:S03]  /*77c0*/  STL [R1+0x28], R9 ;  /* 0x0000280901007387 */ /* 0x0003e60000100800 */
[----:B------:R-:W-:Y:S01]  /*77d0*/  IMAD.HI.U32 R10, R246, R3, RZ ;  /* 0x00000003f60a7227 */ /* 0x000fe200078e00ff */
[----:B------:R2:W-:Y:S03]  /*77e0*/  STL [R1+0x24], R0 ;  /* 0x0000240001007387 */ /* 0x0005e60000100800 */
[----:B------:R-:W-:Y:S01]  /*77f0*/  IMAD.MOV R8, RZ, RZ, -R4 ;  /* 0x000000ffff087224 */ /* 0x000fe200078e0a04 */
[----:B------:R3:W-:Y:S01]  /*7800*/  STL [R1+0x23ac], R12 ;  /* 0x0023ac0c01007387 */ /* 0x0007e20000100800 */
[----:B-1----:R-:W-:-:S02]  /*7810*/  IADD3 R9, R6, 0x108, RZ ;  /* 0x0000010806097810 */ /* 0x002fc40007ffe0ff */
[C---:B------:R-:W-:Y:S02]  /*7820*/  IMAD R5, R247.reuse, R8, R5 ;  /* 0x00000008f7057224 */ /* 0x040fe400078e0205 */
[----:B--2---:R-:W-:Y:S01]  /*7830*/  IMAD.MOV R0, RZ, RZ, -R11 ;  /* 0x000000ffff007224 */ /* 0x004fe200078e0a0b */
[----:B------:R1:W-:Y:S01]  /*7840*/  STL [R1+0x23a8], R9 ;  /* 0x0023a80901007387 */ /* 0x0003e20000100800 */
[----:B------:R-:W-:Y:S02]  /*7850*/  IABS R4, R9 ;  /* 0x0000000900047213 */ /* 0x000fe40000000000 */
[----:B------:R-:W-:Y:S01]  /*7860*/  IMAD R2, R247, R0, R2 ;  /* 0x00000000f7027224 */ /* 0x000fe200078e0202 */
[----:B------:R-:W-:Y:S01]  /*7870*/  IABS R0, R12 ;  /* 0x0000000c00007213 */ /* 0x000fe20000000000 */
[----:B---3--:R-:W-:Y:S02]  /*7880*/  VIADD R12, R6, 0x10d ;  /* 0x0000010d060c7836 */ /* 0x008fe40000000000 */
[----:B------:R-:W-:Y:S01]  /*7890*/  IMAD.HI.U32 R8, R246, R4, RZ ;  /* 0x00000004f6087227 */ /* 0x000fe200078e00ff */
[----:B------:R2:W-:Y:S01]  /*78a0*/  STL [R1+0x20], R2 ;  /* 0x0000200201007387 */ /* 0x0005e20000100800 */
[----:B-1----:R-:W-:-:S02]  /*78b0*/  IADD3 R9, R6, 0x109, RZ ;  /* 0x0000010906097810 */ /* 0x002fc40007ffe0ff */
[----:B------:R-:W-:Y:S01]  /*78c0*/  IMAD.MOV R8, RZ, RZ, -R8 ;  /* 0x000000ffff087224 */ /* 0x000fe200078e0a08 */
[----:B------:R1:W-:Y:S04]  /*78d0*/  STL [R1+0x1c], R5 ;  /* 0x00001c0501007387 */ /* 0x0003e80000100800 */
[----:B------:R-:W-:Y:S01]  /*78e0*/  STL [R1+0x23a4], R9 ;  /* 0x0023a40901007387 */ /* 0x000fe20000100800 */
[----:B--2---:R-:W-:-:S04]  /*78f0*/  IMAD.MOV R2, RZ, RZ, -R10 ;  /* 0x000000ffff027224 */ /* 0x004fc800078e0a0a */
[----:B------:R-:W-:Y:S02]  /*7900*/  IMAD R2, R247, R2, R3 ;  /* 0x00000002f7027224 */ /* 0x000fe400078e0203 */
[----:B------:R-:W-:-:S03]  /*7910*/  IMAD.HI.U32 R3, R246, R0, RZ ;  /* 0x00000000f6037227 */ /* 0x000fc600078e00ff */
[----:B------:R2:W-:Y:S01]  /*7920*/  STL [R1+0x18], R2 ;  /* 0x0000180201007387 */ /* 0x0005e20000100800 */
[----:B-1----:R-:W-:Y:S01]  /*7930*/  VIADD R5, R6, 0x10a ;  /* 0x0000010a06057836 */ /* 0x002fe20000000000 */
[----:B------:R-:W-:-:S04]  /*7940*/  IADD3 R3, -R3, RZ, RZ ;  /* 0x000000ff03037210 */ /* 0x000fc80007ffe1ff */
[----:B------:R1:W-:Y:S01]  /*7950*/  STL [R1+0x23a0], R5 ;  /* 0x0023a00501007387 */ /* 0x0003e20000100800 */
[----:B------:R-:W-:Y:S01]  /*7960*/  IMAD R0, R247, R3, R0 ;  /* 0x00000003f7007224 */ /* 0x000fe200078e0200 */
[----:B--2---:R-:W-:Y:S01]  /*7970*/  IABS R2, R9 ;  /* 0x0000000900027213 */ /* 0x004fe20000000000 */
[----:B------:R-:W-:-:S04]  /*7980*/  VIADD R9, R6, 0x10b ;  /* 0x0000010b06097836 */ /* 0x000fc80000000000 */
[----:B------:R-:W-:Y:S01]  /*7990*/  IMAD.HI.U32 R11, R246, R2, RZ ;  /* 0x00000002f60b7227 */ /* 0x000fe200078e00ff */
[----:B-1----:R-:W-:Y:S01]  /*79a0*/  IABS R5, R5 ;  /* 0x0000000500057213 */ /* 0x002fe20000000000 */
[----:B------:R1:W-:Y:S01]  /*79b0*/  STL [R1+0x239c], R9 ;  /* 0x00239c0901007387 */ /* 0x0003e20000100800 */
[----:B------:R-:W-:-:S05]  /*79c0*/  IABS R10, R9 ;  /* 0x00000009000a7213 */ /* 0x000fca0000000000 */
[----:B------:R-:W-:Y:S02]  /*79d0*/  IMAD.MOV.U32 R3, RZ, RZ, R10 ;  /* 0x000000ffff037224 */ /* 0x000fe400078e000a */
[----:B-1----:R-:W-:Y:S02]  /*79e0*/  IMAD R9, R247, R8, R4 ;  /* 0x00000008f7097224 */ /* 0x002fe400078e0204 */
[----:B------:R-:W-:-:S03]  /*79f0*/  IMAD.HI.U32 R4, R246, R5, RZ ;  /* 0x00000005f6047227 */ /* 0x000fc600078e00ff */
[----:B------:R1:W-:Y:S01]  /*7a00*/  STL [R1+0x2930], R9 ;  /* 0x0029300901007387 */ /* 0x0003e20000100800 */
[----:B------:R-:W-:Y:S01]  /*7a10*/  IMAD.HI.U32 R10, R246, R3, RZ ;  /* 0x00000003f60a7227 */ /* 0x000fe200078e00ff */
[----:B------:R-:W-:Y:S02]  /*7a20*/  IADD3 R8, -R4, RZ, RZ ;  /* 0x000000ff04087210 */ /* 0x000fe40007ffe1ff */
[----:B------:R2:W-:Y:S01]  /*7a30*/  STL [R1+0x14], R0 ;  /* 0x0000140001007387 */ /* 0x0005e20000100800 */
[----:B------:R-:W-:Y:S02]  /*7a40*/  IABS R4, R12 ;  /* 0x0000000c00047213 */ /* 0x000fe40000000000 */
[----:B------:R-:W-:Y:S01]  /*7a50*/  IMAD R244, R247, R8, R5 ;  /* 0x00000008f7f47224 */ /* 0x000fe200078e0205 */
[----:B------:R-:W-:Y:S01]  /*7a60*/  STL [R1+0x2398], R13 ;  /* 0x0023980d01007387 */ /* 0x000fe20000100800 */
[----:B-1----:R-:W-:-:S03]  /*7a70*/  VIADD R9, R6, 0x10e ;  /* 0x0000010e06097836 */ /* 0x002fc60000000000 */
[----:B------:R1:W-:Y:S01]  /*7a80*/  STL [R1+0x2394], R12 ;  /* 0x0023940c01007387 */ /* 0x0003e20000100800 */
[----:B------:R-:W-:Y:S01]  /*7a90*/  IMAD.HI.U32 R8, R246, R4, RZ ;  /* 0x00000004f6087227 */ /* 0x000fe200078e00ff */
[----:B--2---:R-:W-:Y:S02]  /*7aa0*/  IADD3 R0, -R11, RZ, RZ ;  /* 0x000000ff0b007210 */ /* 0x004fe40007ffe1ff */
[----:B------:R-:W-:Y:S02]  /*7ab0*/  IADD3 R11, R6, 0x10f, RZ ;  /* 0x0000010f060b7810 */ /* 0x000fe40007ffe0ff */
[----:B------:R-:W-:Y:S01]  /*7ac0*/  IADD3 R8, -R8, RZ, RZ ;  /* 0x000000ff08087210 */ /* 0x000fe20007ffe1ff */
[----:B------:R-:W-:Y:S01]  /*7ad0*/  IMAD R245, R247, R0, R2 ;  /* 0x00000000f7f57224 */ /* 0x000fe200078e0202 */
[----:B------:R-:W-:Y:S01]  /*7ae0*/  IABS R0, R13 ;  /* 0x0000000d00007213 */ /* 0x000fe20000000000 */
[----:B------:R-:W-:Y:S01]  /*7af0*/  IMAD.MOV R2, RZ, RZ, -R10 ;  /* 0x000000ffff027224 */ /* 0x000fe200078e0a0a */
[----:B-1----:R-:W-:-:S02]  /*7b00*/  IADD3 R12, R6, 0x111, RZ ;  /* 0x00000111060c7810 */ /* 0x002fc40007ffe0ff */
[----:B------:R1:W-:Y:S01]  /*7b10*/  STL [R1+0x2934], R245 ;  /* 0x002934f501007387 */ /* 0x0003e20000100800 */
[----:B------:R-:W-:-:S03]  /*7b20*/  IMAD.HI.U32 R5, R246, R0, RZ ;  /* 0x00000000f6057227 */ /* 0x000fc600078e00ff */
[----:B------:R-:W-:Y:S01]  /*7b30*/  STL [R1+0x2938], R244 ;  /* 0x002938f401007387 */ /* 0x000fe20000100800 */
[C---:B------:R-:W-:Y:S01]  /*7b40*/  IMAD R243, R247.reuse, R2, R3 ;  /* 0x00000002f7f37224 */ /* 0x040fe200078e0203 */
[----:B------:R-:W-:Y:S01]  /*7b50*/  IABS R2, R9 ;  /* 0x0000000900027213 */ /* 0x000fe20000000000 */
[----:B------:R-:W-:Y:S01]  /*7b60*/  IMAD.MOV R5, RZ, RZ, -R5 ;  /* 0x000000ffff057224 */ /* 0x000fe200078e0a05 */
[----:B------:R2:W-:Y:S01]  /*7b70*/  STL [R1+0x2390], R9 ;  /* 0x0023900901007387 */ /* 0x0005e20000100800 */
[----:B------:R-:W-:Y:S01]  /*7b80*/  IABS R3, R11 ;  /* 0x0000000b00037213 */ /* 0x000fe20000000000 */
[----:B-1----:R-:W-:Y:S02]  /*7b90*/  IMAD.MOV.U32 R245, RZ, RZ, R207 ;  /* 0x000000fffff57224 */ /* 0x002fe400078e00cf */
[----:B------:R1:W-:Y:S01]  /*7ba0*/  STL [R1+0x293c], R243 ;  /* 0x00293cf301007387 */ /* 0x0003e20000100800 */
[C---:B------:R-:W-:Y:S02]  /*7bb0*/  IMAD R242, R247.reuse, R5, R0 ;  /* 0x00000005f7f27224 */ /* 0x040fe400078e0200 */
[----:B------:R-:W-:Y:S01]  /*7bc0*/  IMAD R0, R247, R8, R4 ;  /* 0x00000008f7007224 */ /* 0x000fe200078e0204 */
[----:B------:R3:W-:Y:S01]  /*7bd0*/  STL [R1+0x238c], R11 ;  /* 0x00238c0b01007387 */ /* 0x0007e20000100800 */
[----:B------:R-:W-:-:S04]  /*7be0*/  IMAD.HI.U32 R8, R246, R3, RZ ;  /* 0x00000003f6087227 */ /* 0x000fc800078e00ff */
[----:B--2---:R-:W-:Y:S02]  /*7bf0*/  VIADD R9, R6, 0x110 ;  /* 0x0000011006097836 */ /* 0x004fe40000000000 */
[----:B-1----:R-:W-:Y:S01]  /*7c00*/  IMAD.MOV.U32 R243, RZ, RZ, R240 ;  /* 0x000000fffff37224 */ /* 0x002fe200078e00f0 */
[----:B------:R-:W-:Y:S01]  /*7c10*/  MOV R240, R210 ;  /* 0x000000d200f07202 */ /* 0x000fe20000000f00 */
[----:B------:R-:W-:Y:S01]  /*7c20*/  IMAD.MOV.U32 R244, RZ, RZ, R211 ;  /* 0x000000fffff47224 */ /* 0x000fe200078e00d3 */
[----:B------:R-:W-:Y:S01]  /*7c30*/  IABS R10, R9 ;  /* 0x00000009000a7213 */ /* 0x000fe20000000000 */
[----:B---3--:R-:W-:Y:S01]  /*7c40*/  IMAD.HI.U32 R11, R246, R2, RZ ;  /* 0x00000002f60b7227 */ /* 0x008fe200078e00ff */
[----:B------:R1:W-:Y:S03]  /*7c50*/  STL [R1+0x2388], R9 ;  /* 0x0023880901007387 */ /* 0x0003e60000100800 */
[----:B------:R-:W-:Y:S01]  /*7c60*/  IMAD.MOV.U32 R4, RZ, RZ, R10 ;  /* 0x000000ffff047224 */ /* 0x000fe200078e000a */
[----:B------:R2:W-:Y:S01]  /*7c70*/  STL [R1+0x2940], R242 ;  /* 0x002940f201007387 */ /* 0x0005e20000100800 */
[----:B------:R-:W-:-:S02]  /*7c80*/  IMAD.MOV R5, RZ, RZ, -R11 ;  /* 0x000000ffff057224 */ /* 0x000fc400078e0a0b */
[----:B------:R-:W-:Y:S01]  /*7c90*/  IMAD.MOV R10, RZ, RZ, -R8 ;  /* 0x000000ffff0a7224 */ /* 0x000fe200078e0a08 */
[----:B------:R3:W-:Y:S01]  /*7ca0*/  STL [R1+0x2944], R0 ;  /* 0x0029440001007387 */ /* 0x0007e20000100800 */
[C---:B------:R-:W-:Y:S01]  /*7cb0*/  IMAD R2, R247.reuse, R5, R2 ;  /* 0x00000005f7027224 */ /* 0x040fe200078e0202 */
[----:B------:R-:W-:Y:S01]  /*7cc0*/  IABS R5, R12 ;  /* 0x0000000c00057213 */ /* 0x000fe20000000000 */
[----:B-1----:R-:W-:Y:S01]  /*7cd0*/  VIADD R9, R6, 0x112 ;  /* 0x0000011206097836 */ /* 0x002fe20000000000 */
[----:B------:R1:W-:Y:S01]  /*7ce0*/  STL [R1+0x2384], R12 ;  /* 0x0023840c01007387 */ /* 0x0003e20000100800 */
[----:B------:R-:W-:Y:S01]  /*7cf0*/  IMAD.HI.U32 R11, R246, R4, RZ ;  /* 0x00000004f60b7227 */ /* 0x000fe200078e00ff */
[----:B--2---:R-:W-:Y:S02]  /*7d00*/  MOV R242, R213 ;  /* 0x000000d500f27202 */ /* 0x004fe40000000f00 */
[----:B------:R2:W-:Y:S01]  /*7d10*/  STL [R1+0x2380], R9 ;  /* 0x0023800901007387 */ /* 0x0005e20000100800 */
[----:B------:R-:W-:Y:S01]  /*7d20*/  IMAD R3, R247, R10, R3 ;  /* 0x0000000af7037224 */ /* 0x000fe200078e0203 */
[----:B------:R-:W-:Y:S01]  /*7d30*/  IABS R8, R9 ;  /* 0x0000000900087213 */ /* 0x000fe20000000000 */
[----:B---3--:R-:W-:Y:S01]  /*7d40*/  VIADD R0, R6, 0x113 ;  /* 0x0000011306007836 */ /* 0x008fe20000000000 */
[----:B------:R3:W-:Y:S01]  /*7d50*/  STL [R1+0x2948], R2 ;  /* 0x0029480201007387 */ /* 0x0007e20000100800 */
[----:B------:R-:W-:Y:S01]  /*7d60*/  IADD3 R11, -R11, RZ, RZ ;  /* 0x000000ff0b0b7210 */ /* 0x000fe20007ffe1ff */
[----:B-1----:R-:W-:-:S02]  /*7d70*/  IMAD.HI.U32 R12, R246, R5, RZ ;  /* 0x00000005f60c7227 */ /* 0x002fc400078e00ff */
[----:B------:R-:W-:Y:S01]  /*7d80*/  STL [R1+0x2918], R3 ;  /* 0x0029180301007387 */ /* 0x000fe20000100800 */
[----:B------:R-:W-:Y:S01]  /*7d90*/  IABS R10, R0 ;  /* 0x00000000000a7213 */ /* 0x000fe20000000000 */
[----:B------:R-:W-:Y:S01]  /*7da0*/  IMAD.HI.U32 R13, R246, R8, RZ ;  /* 0x00000008f60d7227 */ /* 0x000fe200078e00ff */
[----:B--2---:R-:W-:Y:S01]  /*7db0*/  MOV R9, R206 ;  /* 0x000000ce00097202 */ /* 0x004fe20000000f00 */
[----:B------:R1:W-:Y:S02]  /*7dc0*/  STL [R1+0x237c], R0 ;  /* 0x00237c0001007387 */ /* 0x0003e40000100800 */
[C---:B---3--:R-:W-:Y:S02]  /*7dd0*/  VIADD R2, R6.reuse, 0x114 ;  /* 0x0000011406027836 */ /* 0x048fe40000000000 */
[C---:B------:R-:W-:Y:S02]  /*7de0*/  IMAD R4, R247.reuse, R11, R4 ;  /* 0x0000000bf7047224 */ /* 0x040fe400078e0204 */
[----:B------:R-:W-:Y:S01]  /*7df0*/  IMAD.MOV R12, RZ, RZ, -R12 ;  /* 0x000000ffff0c7224 */ /* 0x000fe200078e0a0c */
[----:B------:R-:W-:Y:S01]  /*7e00*/  IABS R11, R2 ;  /* 0x00000002000b7213 */ /* 0x000fe20000000000 */
[----:B------:R-:W-:Y:S01]  /*7e10*/  IMAD.MOV R13, RZ, RZ, -R13 ;  /* 0x000000ffff0d7224 */ /* 0x000fe200078e0a0d */
[----:B------:R2:W-:Y:S01]  /*7e20*/  STL [R1+0x291c], R4 ;  /* 0x00291c0401007387 */ /* 0x0005e20000100800 */
[----:B-1----:R-:W-:Y:S01]  /*7e30*/  IADD3 R0, R6, 0x115, RZ ;  /* 0x0000011506007810 */ /* 0x002fe20007ffe0ff */
[----:B------:R-:W-:-:S02]  /*7e40*/  IMAD R5, R247, R12, R5 ;  /* 0x0000000cf7057224 */ /* 0x000fc400078e0205 */
[C---:B------:R-:W-:Y:S01]  /*7e50*/  IMAD.HI.U32 R15, R246.reuse, R10, RZ ;  /* 0x0000000af60f7227 */ /* 0x040fe200078e00ff */
[----:B------:R-:W-:Y:S01]  /*7e60*/  IABS R14, R0 ;  /* 0x00000000000e7213 */ /* 0x000fe20000000000 */
[----:B------:R1:W-:Y:S02]  /*7e70*/  STL [R1+0x2378], R2 ;  /* 0x0023780201007387 */ /* 0x0003e40000100800 */
[----:B------:R-:W-:Y:S01]  /*7e80*/  IMAD R8, R247, R13, R8 ;  /* 0x0000000df7087224 */ /* 0x000fe200078e0208 */
[----:B------:R-:W-:Y:S01]  /*7e90*/  MOV R12, R14 ;  /* 0x0000000e000c7202 */ /* 0x000fe20000000f00 */
[----:B------:R-:W-:Y:S01]  /*7ea0*/  IMAD.HI.U32 R14, R246, R11, RZ ;  /* 0x0000000bf60e7227 */ /* 0x000fe200078e00ff */
[----:B------:R3:W-:Y:S01]  /*7eb0*/  STL [R1+0x2374], R0 ;  /* 0x0023740001007387 */ /* 0x0007e20000100800 */
[C---:B--2---:R-:W-:Y:S02]  /*7ec0*/  IADD3 R4, R6.reuse, 0x1d9, RZ ;  /* 0x000001d906047810 */ /* 0x044fe40007ffe0ff */
[----:B------:R-:W-:Y:S01]  /*7ed0*/  IMAD.MOV R13, RZ, RZ, -R15 ;  /* 0x000000ffff0d7224 */ /* 0x000fe200078e0a0f */
[----:B------:R2:W-:Y:S01]  /*7ee0*/  STL [R1+0x2920], R5 ;  /* 0x0029200501007387 */ /* 0x0005e20000100800 */
[----:B-1----:R-:W-:-:S02]  /*7ef0*/  VIADD R2, R6, 0x116 ;  /* 0x0000011606027836 */ /* 0x002fc40000000000 */
[----:B------:R-:W-:Y:S01]  /*7f00*/  IMAD.MOV R15, RZ, RZ, -R14 ;  /* 0x000000ffff0f7224 */ /* 0x000fe200078e0a0e */
[----:B------:R-:W-:Y:S01]  /*7f10*/  STL [R1+0x2924], R8 ;  /* 0x0029240801007387 */ /* 0x000fe20000100800 */
[C---:B------:R-:W-:Y:S01]  /*7f20*/  IMAD R10, R247.reuse, R13, R10 ;  /* 0x0000000df70a7224 */ /* 0x040fe200078e020a */
[----:B---3--:R-:W-:Y:S01]  /*7f30*/  IADD3 R0, R6, 0x117, RZ ;  /* 0x0000011706007810 */ /* 0x008fe20007ffe0ff */
[----:B------:R-:W-:Y:S01]  /*7f40*/  IMAD R11, R247, R15, R11 ;  /* 0x0000000ff70b7224 */ /* 0x000fe200078e020b */
[----:B------:R1:W-:Y:S01]  /*7f50*/  STL [R1+0x2370], R2 ;  /* 0x0023700201007387 */ /* 0x0003e20000100800 */
[----:B------:R-:W-:Y:S01]  /*7f60*/  IABS R13, R2 ;  /* 0x00000002000d7213 */ /* 0x000fe20000000000 */
[C---:B------:R-:W-:Y:S01]  /*7f70*/  IMAD.HI.U32 R16, R246.reuse, R12, RZ ;  /* 0x0000000cf6107227 */ /* 0x040fe200078e00ff */
[----:B------:R-:W-:Y:S01]  /*7f80*/  IABS R14, R0 ;  /* 0x00000000000e7213 */ /* 0x000fe20000000000 */
[----:B------:R3:W-:Y:S01]  /*7f90*/  STL [R1+0x236c], R0 ;  /* 0x00236c0001007387 */ /* 0x0007e20000100800 */
[----:B--2---:R-:W-:Y:S01]  /*7fa0*/  MOV R5, R245 ;  /* 0x000000f500057202 */ /* 0x004fe20000000f00 */
[----:B------:R-:W-:-:S02]  /*7fb0*/  IMAD.HI.U32 R17, R246, R13, RZ ;  /* 0x0000000df6117227 */ /* 0x000fc400078e00ff */
[----:B------:R-:W-:Y:S02]  /*7fc0*/  STL [R1+0x2928], R10 ;  /* 0x0029280a01007387 */ /* 0x000fe40000100800 */
[----:B------:R-:W-:Y:S01]  /*7fd0*/  IMAD.MOV R16, RZ, RZ, -R16 ;  /* 0x000000ffff107224 */ /* 0x000fe200078e0a10 */
[----:B------:R-:W-:Y:S01]  /*7fe0*/  IADD3 R17, -R17, RZ, RZ ;  /* 0x000000ff11117210 */ /* 0x000fe20007ffe1ff */
[----:B------:R2:W-:Y:S01]  /*7ff0*/  STL [R1+0x292c], R11 ;  /* 0x00292c0b01007387 */ /* 0x0005e20000100800 */
[C---:B-1----:R-:W-:Y:S01]  /*8000*/  VIADD R2, R6.reuse, 0x119 ;  /* 0x0000011906027836 */ /* 0x042fe20000000000 */
[----:B---3--:R-:W-:Y:S01]  /*8010*/  IADD3 R0, R6, 0x118, RZ ;  /* 0x0000011806007810 */ /* 0x008fe20007ffe0ff */
[C---:B------:R-:W-:Y:S02]  /*8020*/  IMAD R12, R247.reuse, R16, R12 ;  /* 0x00000010f70c7224 */ /* 0x040fe400078e020c */
[----:B------:R-:W-:Y:S01]  /*8030*/  IMAD.HI.U32 R18, R246, R14, RZ ;  /* 0x0000000ef6127227 */ /* 0x000fe200078e00ff */
[----:B------:R-:W-:Y:S01]  /*8040*/  IABS R15, R0 ;  /* 0x00000000000f7213 */ /* 0x000fe20000000000 */
[----:B------:R1:W-:Y:S01]  /*8050*/  STL [R1+0x2368], R0 ;  /* 0x0023680001007387 */ /* 0x0003e20000100800 */
[----:B------:R-:W-:Y:S01]  /*8060*/  IABS R16, R2 ;  /* 0x0000000200107213 */ /* 0x000fe20000000000 */
[----:B------:R-:W-:Y:S01]  /*8070*/  IMAD R13, R247, R17, R13 ;  /* 0x00000011f70d7224 */ /* 0x000fe200078e020d */
[----:B--2---:R-:W-:Y:S01]  /*8080*/  IADD3 R11, R6, 0x1de, RZ ;  /* 0x000001de060b7810 */ /* 0x004fe20007ffe0ff */
[----:B------:R-:W-:Y:S01]  /*8090*/  IMAD.MOV R18, RZ, RZ, -R18 ;  /* 0x000000ffff127224 */ /* 0x000fe200078e0a12 */
[----:B------:R-:W-:Y:S01]  /*80a0*/  STL [R1+0x294c], R12 ;  /* 0x00294c0c01007387 */ /* 0x000fe20000100800 */
[----:B------:R-:W-:-:S03]  /*80b0*/  IMAD.HI.U32 R20, R246, R15, RZ ;  /* 0x0000000ff6147227 */ /* 0x000fc600078e00ff */
[----:B------:R2:W-:Y:S01]  /*80c0*/  STL [R1+0x2364], R2 ;  /* 0x0023640201007387 */ /* 0x0005e20000100800 */
[----:B-1----:R-:W-:Y:S02]  /*80d0*/  VIADD R0, R6, 0x11a ;  /* 0x0000011a06007836 */ /* 0x002fe40000000000 */
[----:B------:R-:W-:Y:S01]  /*80e0*/  IMAD R14, R247, R18, R14 ;  /* 0x00000012f70e7224 */ /* 0x000fe200078e020e */
[----:B------:R-:W-:Y:S01]  /*80f0*/  IADD3 R18, -R20, RZ, RZ ;  /* 0x000000ff14127210 */ /* 0x000fe20007ffe1ff */
[C---:B------:R-:W-:Y:S01]  /*8100*/  VIADD R3, R6.reuse, 0x1da ;  /* 0x000001da06037836 */ /* 0x040fe20000000000 */
[----:B------:R-:W-:Y:S01]  /*8110*/  IABS R19, R0 ;  /* 0x0000000000137213 */ /* 0x000fe20000000000 */
[----:B------:R1:W-:Y:S01]  /*8120*/  STL [R1+0x2360], R0 ;  /* 0x0023600001007387 */ /* 0x0003e20000100800 */
[----:B------:R-:W-:Y:S02]  /*8130*/  IMAD.MOV.U32 R245, RZ, RZ, R241 ;  /* 0x000000fffff57224 */ /* 0x000fe400078e00f1 */
[----:B--2---:R-:W-:Y:S01]  /*8140*/  VIADD R2, R6, 0x11b ;  /* 0x0000011b06027836 */ /* 0x004fe20000000000 */
[----:B------:R-:W-:Y:S01]  /*8150*/  STL [R1+0x2950], R13 ;  /* 0x0029500d01007387 */ /* 0x000fe20000100800 */
[----:B------:R-:W-:-:S02]  /*8160*/  IMAD.MOV.U32 R17, RZ, RZ, R19 ;  /* 0x000000ffff117224 */ /* 0x000fc400078e0013 */
[----:B------:R-:W-:Y:S01]  /*8170*/  IMAD.HI.U32 R19, R246, R16, RZ ;  /* 0x00000010f6137227 */ /* 0x000fe200078e00ff */
[----:B------:R-:W-:Y:S03]  /*8180*/  STL [R1+0x2954], R14 ;  /* 0x0029540e01007387 */ /* 0x000fe60000100800 */
[----:B-1----:R-:W-:Y:S01]  /*8190*/  VIADD R0, R6, 0x11c ;  /* 0x0000011c06007836 */ /* 0x002fe20000000000 */
[----:B------:R-:W-:Y:S01]  /*81a0*/  IADD3 R20, -R19, RZ, RZ ;  /* 0x000000ff13147210 */ /* 0x000fe20007ffe1ff */
[----:B------:R1:W-:Y:S01]  /*81b0*/  STL [R1+0x235c], R2 ;  /* 0x00235c0201007387 */ /* 0x0003e20000100800 */
[----:B------:R-:W-:Y:S01]  /*81c0*/  IMAD R15, R247, R18, R15 ;  /* 0x00000012f70f7224 */ /* 0x000fe200078e020f */
[----:B------:R-:W-:Y:S01]  /*81d0*/  IABS R18, R2 ;  /* 0x0000000200127213 */ /* 0x000fe20000000000 */
[----:B------:R-:W-:Y:S01]  /*81e0*/  IMAD.HI.U32 R21, R246, R17, RZ ;  /* 0x00000011f6157227 */ /* 0x000fe200078e00ff */
[----:B------:R2:W-:Y:S01]  /*81f0*/  STL [R1+0x2358], R0 ;  /* 0x0023580001007387 */ /* 0x0005e20000100800 */
[----:B------:R-:W-:-:S02]  /*8200*/  IABS R19, R0 ;  /* 0x0000000000137213 */ /* 0x000fc40000000000 */
[----:B------:R-:W-:Y:S01]  /*8210*/  IMAD R16, R247, R20, R16 ;  /* 0x00000014f7107224 */ /* 0x000fe200078e0210 */
[----:B------:R-:W-:Y:S01]  /*8220*/  STL [R1+0x2958], R15 ;  /* 0x0029580f01007387 */ /* 0x000fe20000100800 */
[----:B------:R-:W-:Y:S01]  /*8230*/  IMAD.MOV R21, RZ, RZ, -R21 ;  /* 0x000000ffff157224 */ /* 0x000fe200078e0a15 */
[----:B-1----:R-:W-:Y:S01]  /*8240*/  IADD3 R2, R6, 0x11e, RZ ;  /* 0x0000011e06027810 */ /* 0x002fe20007ffe0ff */
[----:B------:R-:W-:Y:S01]  /*8250*/  IMAD.HI.U32 R22, R246, R18, RZ ;  /* 0x00000012f6167227 */ /* 0x000fe200078e00ff */
[----:B------:R1:W-:Y:S01]  /*8260*/  STL [R1+0x295c], R16 ;  /* 0x00295c1001007387 */ /* 0x0003e20000100800 */
[C---:B------:R-:W-:Y:S02]  /*8270*/  IADD3 R13, R6.reuse, 0x1e2, RZ ;  /* 0x000001e2060d7810 */ /* 0x040fe40007ffe0ff */
[----:B--2---:R-:W-:Y:S02]  /*8280*/  VIADD R0, R6, 0x11d ;  /* 0x0000011d06007836 */ /* 0x004fe40000000000 */
[----:B------:R-:W-:-:S03]  /*8290*/  IMAD.HI.U32 R23, R246, R19, RZ ;  /* 0x00000013f6177227 */ /* 0x000fc600078e00ff */
[----:B------:R2:W-:Y:S01]  /*82a0*/  STL [R1+0x2354], R0 ;  /* 0x0023540001007387 */ /* 0x0005e20000100800 */
[----:B------:R-:W-:Y:S01]  /*82b0*/  IABS R20, R0 ;  /* 0x0000000000147213 */ /* 0x000fe20000000000 */
[----:B------:R-:W-:Y:S01]  /*82c0*/  IMAD R17, R247, R21, R17 ;  /* 0x00000015f7117224 */ /* 0x000fe200078e0211 */
[----:B------:R-:W-:Y:S01]  /*82d0*/  IABS R21, R2 ;  /* 0x0000000200157213 */ /* 0x000fe20000000000 */
[----:B------:R-:W-:Y:S01]  /*82e0*/  IMAD.MOV R22, RZ, RZ, -R22 ;  /* 0x000000ffff167224 */ /* 0x000fe200078e0a16 */
[----:B------:R-:W-:Y:S01]  /*82f0*/  IADD3 R23, -R23, RZ, RZ ;  /* 0x000000ff17177210 */ /* 0x000fe20007ffe1ff */
[----:B------:R-:W-:Y:S01]  /*8300*/  IMAD.HI.U32 R25, R246, R20, RZ ;  /* 0x00000014f6197227 */ /* 0x000fe200078e00ff */
[----:B------:R-:W-:Y:S01]  /*8310*/  STL [R1+0x2964], R17 ;  /* 0x0029641101007387 */ /* 0x000fe20000100800 */
[----:B-1----:R-:W-:Y:S02]  /*8320*/  MOV R16, R222 ;  /* 0x000000de00107202 */ /* 0x002fe40000000f00 */
[----:B--2---:R-:W-:Y:S01]  /*8330*/  VIADD R0, R6, 0x11f ;  /* 0x0000011f06007836 */ /* 0x004fe20000000000 */
[----:B------:R1:W-:Y:S01]  /*8340*/  STL [R1+0x2350], R2 ;  /* 0x0023500201007387 */ /* 0x0003e20000100800 */
[----:B------:R-:W-:-:S02]  /*8350*/  IMAD R18, R247, R22, R18 ;  /* 0x00000016f7127224 */ /* 0x000fc400078e0212 */
[C---:B------:R-:W-:Y:S01]  /*8360*/  IMAD R19, R247.reuse, R23, R19 ;  /* 0x00000017f7137224 */ /* 0x040fe200078e0213 */
[----:B------:R-:W-:Y:S01]  /*8370*/  IABS R24, R0 ;  /* 0x0000000000187213 */ /* 0x000fe20000000000 */
[----:B------:R2:W-:Y:S01]  /*8380*/  STL [R1+0x234c], R0 ;  /* 0x00234c0001007387 */ /* 0x0005e20000100800 */
[----:B------:R-:W-:Y:S02]  /*8390*/  IMAD.MOV R23, RZ, RZ, -R25 ;  /* 0x000000ffff177224 */ /* 0x000fe400078e0a19 */
[----:B------:R-:W-:Y:S01]  /*83a0*/  IMAD.MOV.U32 R241, RZ, RZ, R216 ;  /* 0x000000fffff17224 */ /* 0x000fe200078e00d8 */
[----:B------:R3:W-:Y:S01]  /*83b0*/  STL [R1+0x296c], R18 ;  /* 0x00296c1201007387 */ /* 0x0007e20000100800 */
[----:B------:R-:W-:Y:S01]  /*83c0*/  IMAD.MOV.U32 R22, RZ, RZ, R24 ;  /* 0x000000ffff167224 */ /* 0x000fe200078e0018 */
[----:B-1----:R-:W-:Y:S01]  /*83d0*/  IADD3 R2, R6, 0x120, RZ ;  /* 0x0000012006027810 */ /* 0x002fe20007ffe0ff */
[----:B------:R-:W-:Y:S01]  /*83e0*/  IMAD.HI.U32 R24, R246, R21, RZ ;  /* 0x00000015f6187227 */ /* 0x000fe200078e00ff */
[----:B------:R-:W-:Y:S03]  /*83f0*/  STL [R1+0x2970], R19 ;  /* 0x0029701301007387 */ /* 0x000fe60000100800 */
[C---:B--2---:R-:W-:Y:S01]  /*8400*/  VIADD R0, R6.reuse, 0x121 ;  /* 0x0000012106007836 */ /* 0x044fe20000000000 */
[----:B------:R1:W-:Y:S01]  /*8410*/  STL [R1+0x2348], R2 ;  /* 0x0023480201007387 */ /* 0x0003e20000100800 */
[----:B------:R-:W-:Y:S01]  /*8420*/  IMAD.MOV R25, RZ, RZ, -R24 ;  /* 0x000000ffff197224 */ /* 0x000fe200078e0a18 */
[----:B---3--:R-:W-:Y:S01]  /*8430*/  IADD3 R18, R6, 0x1e6, RZ ;  /* 0x000001e606127810 */ /* 0x008fe20007ffe0ff */
[----:B------:R-:W-:Y:S01]  /*8440*/  IMAD R20, R247, R23, R20 ;  /* 0x00000017f7147224 */ /* 0x000fe200078e0214 */
[----:B------:R2:W-:Y:S01]  /*8450*/  STL [R1+0x2344], R0 ;  /* 0x0023440001007387 */ /* 0x0005e20000100800 */
[----:B------:R-:W-:Y:S01]  /*8460*/  IMAD.HI.U32 R26, R246, R22, RZ ;  /* 0x00000016f61a7227 */ /* 0x000fe200078e00ff */
[----:B------:R-:W-:-:S02]  /*8470*/  IABS R24, R0 ;  /* 0x0000000000187213 */ /* 0x000fc40000000000 */
[----:B------:R-:W-:Y:S01]  /*8480*/  IABS R23, R2 ;  /* 0x0000000200177213 */ /* 0x000fe20000000000 */
[----:B------:R-:W-:Y:S01]  /*8490*/  IMAD R21, R247, R25, R21 ;  /* 0x00000019f7157224 */ /* 0x000fe200078e0215 */
[----:B------:R-:W-:Y:S01]  /*84a0*/  STL [R1+0x2974], R20 ;  /* 0x0029741401007387 */ /* 0x000fe20000100800 */
[----:B------:R-:W-:Y:S01]  /*84b0*/  IADD3 R26, -R26, RZ, RZ ;  /* 0x000000ff1a1a7210 */ /* 0x000fe20007ffe1ff */
[C---:B-1----:R-:W-:Y:S02]  /*84c0*/  VIADD R2, R6.reuse, 0x123 ;  /* 0x0000012306027836 */ /* 0x042fe40000000000 */
[----:B--2---:R-:W-:Y:S01]  /*84d0*/  VIADD R0, R6, 0x122 ;  /* 0x0000012206007836 */ /* 0x004fe20000000000 */
[----:B------:R-:W-:Y:S01]  /*84e0*/  STL [R1+0x2978], R21 ;  /* 0x0029781501007387 */ /* 0x000fe20000100800 */
[----:B------:R-:W-:-:S03]  /*84f0*/  IMAD.HI.U32 R27, R246, R23, RZ ;  /* 0x00000017f61b7227 */ /* 0x000fc600078e00ff */
[----:B------:R1:W-:Y:S01]  /*8500*/  STL [R1+0x2340], R0 ;  /* 0x0023400001007387 */ /* 0x0003e20000100800 */
[----:B------:R-:W-:Y:S01]  /*8510*/  IABS R25, R0 ;  /* 0x0000000000197213 */ /* 0x000fe20000000000 */
[----:B------:R-:W-:Y:S01]  /*8520*/  IMAD.HI.U32 R28, R246, R24, RZ ;  /* 0x00000018f61c7227 */ /* 0x000fe200078e00ff */
[----:B------:R-:W2:Y:S03]  /*8530*/  S2R R19, SR_TID.X ;  /* 0x0000000000137919 */ /* 0x000ea60000002100 */
[C---:B------:R-:W-:Y:S01]  /*8540*/  IMAD R22, R247.reuse, R26, R22 ;  /* 0x0000001af7167224 */ /* 0x040fe200078e0216 */
[----:B------:R-:W-:Y:S01]  /*8550*/  IABS R26, R2 ;  /* 0x00000002001a7213 */ /* 0x000fe20000000000 */
[----:B------:R-:W-:Y:S01]  /*8560*/  IMAD.MOV R27, RZ, RZ, -R27 ;  /* 0x000000ffff1b7224 */ /* 0x000fe200078e0a1b */
[----:B-1----:R-:W-:Y:S01]  /*8570*/  IADD3 R0, R6, 0x124, RZ ;  /* 0x0000012406007810 */ /* 0x002fe20007ffe0ff */
[----:B------:R-:W-:Y:S01]  /*8580*/  IMAD.MOV R28, RZ, RZ, -R28 ;  /* 0x000000ffff1c7224 */ /* 0x000fe200078e0a1c */
[----:B------:R1:W-:Y:S01]  /*8590*/  STL [R1+0x297c], R22 ;  /* 0x00297c1601007387 */ /* 0x0003e20000100800 */
[----:B------:R-:W-:Y:S01]  /*85a0*/  IMAD R23, R247, R27, R23 ;  /* 0x0000001bf7177224 */ /* 0x000fe200078e0217 */
[----:B------:R-:W-:Y:S01]  /*85b0*/  IABS R29, R0 ;  /* 0x00000000001d7213 */ /* 0x000fe20000000000 */
[C---:B------:R-:W-:Y:S01]  /*85c0*/  IMAD.HI.U32 R30, R246.reuse, R25, RZ ;  /* 0x00000019f61e7227 */ /* 0x040fe200078e00ff */
[----:B------:R3:W-:Y:S02]  /*85d0*/  STL [R1+0x233c], R2 ;  /* 0x00233c0201007387 */ /* 0x0007e40000100800 */
[----:B------:R-:W-:Y:S01]  /*85e0*/  MOV R27, R29 ;  /* 0x0000001d001b7202 */ /* 0x000fe20000000f00 */
[----:B------:R-:W-:Y:S01]  /*85f0*/  IMAD.HI.U32 R29, R246, R26, RZ ;  /* 0x0000001af61d7227 */ /* 0x000fe200078e00ff */
[----:B------:R4:W-:Y:S01]  /*8600*/  STL [R1+0x2338], R0 ;  /* 0x0023380001007387 */ /* 0x0009e20000100800 */
[----:B-1----:R-:W-:-:S02]  /*8610*/  IADD3 R22, R6, 0x1ed, RZ ;  /* 0x000001ed06167810 */ /* 0x002fc40007ffe0ff */
[C---:B------:R-:W-:Y:S01]  /*8620*/  IMAD R24, R247.reuse, R28, R24 ;  /* 0x0000001cf7187224 */ /* 0x040fe200078e0218 */
[----:B------:R-:W-:Y:S01]  /*8630*/  STL [R1+0x2980], R23 ;  /* 0x0029801701007387 */ /* 0x000fe20000100800 */
[----:B------:R-:W-:Y:S02]  /*8640*/  IMAD.MOV R28, RZ, RZ, -R30 ;  /* 0x000000ffff1c7224 */ /* 0x000fe400078e0a1e */
[C---:B---3--:R-:W-:Y:S01]  /*8650*/  VIADD R2, R6.reuse, 0x125 ;  /* 0x0000012506027836 */ /* 0x048fe20000000000 */
[----:B------:R-:W-:Y:S01]  /*8660*/  STL [R1+0x2984], R24 ;  /* 0x0029841801007387 */ /* 0x000fe20000100800 */
[----:B------:R-:W-:Y:S01]  /*8670*/  IMAD.MOV R30, RZ, RZ, -R29 ;  /* 0x000000ffff1e7224 */ /* 0x000fe200078e0a1d */
[----:B----4-:R-:W-:Y:S01]  /*8680*/  IADD3 R0, R6, 0x126, RZ ;  /* 0x0000012606007810 */ /* 0x010fe20007ffe0ff */
[C---:B------:R-:W-:Y:S01]  /*8690*/  IMAD R25, R247.reuse, R28, R25 ;  /* 0x0000001cf7197224 */ /* 0x040fe200078e0219 */
[----:B------:R-:W-:Y:S01]  /*86a0*/  STL [R1+0x2334], R2 ;  /* 0x0023340201007387 */ /* 0x000fe20000100800 */
[----:B------:R-:W-:Y:S01]  /*86b0*/  IMAD R26, R247, R30, R26 ;  /* 0x0000001ef71a7224 */ /* 0x000fe200078e021a */
[----:B------:R-:W-:Y:S01]  /*86c0*/  IABS R29, R0 ;  /* 0x00000000001d7213 */ /* 0x000fe20000000000 */
[----:B------:R-:W-:Y:S01]  /*86d0*/  IMAD.HI.U32 R31, R246, R27, RZ ;  /* 0x0000001bf61f7227 */ /* 0x000fe200078e00ff */
[----:B------:R1:W-:Y:S01]  /*86e0*/  STL [R1+0x2330], R0 ;  /* 0x0023300001007387 */ /* 0x0003e20000100800 */
[----:B------:R-:W-:-:S02]  /*86f0*/  IABS R28, R2 ;  /* 0x00000002001c7213 */ /* 0x000fc40000000000 */
[----:B------:R-:W-:Y:S01]  /*8700*/  IMAD.MOV R31, RZ, RZ, -R31 ;  /* 0x000000ffff1f7224 */ /* 0x000fe200078e0a1f */
[----:B------:R-:W-:Y:S01]  /*8710*/  STL [R1+0x2988], R25 ;  /* 0x0029881901007387 */ /* 0x000fe20000100800 */
[----:B------:R-:W-:-:S03]  /*8720*/  IMAD.HI.U32 R33, R246, R29, RZ ;  /* 0x0000001df6217227 */ /* 0x000fc600078e00ff */
[----:B------:R-:W-:Y:S01]  /*8730*/  STL [R1+0x298c], R26 ;  /* 0x00298c1a01007387 */ /* 0x000fe20000100800 */
[----:B------:R-:W-:Y:S01]  /*8740*/  IMAD.HI.U32 R32, R246, R28, RZ ;  /* 0x0000001cf6207227 */ /* 0x000fe200078e00ff */
[----:B-1----:R-:W-:-:S03]  /*8750*/  IADD3 R0, R6, 0x127, RZ ;  /* 0x0000012706007810 */ /* 0x002fc60007ffe0ff */
[----:B------:R-:W-:Y:S01]  /*8760*/  VIADD R2, R6, 0x128 ;  /* 0x0000012806027836 */ /* 0x000fe20000000000 */
[----:B------:R-:W-:Y:S01]  /*8770*/  IABS R30, R0 ;  /* 0x00000000001e7213 */ /* 0x000fe20000000000 */
[----:B------:R1:W-:Y:S01]  /*8780*/  STL [R1+0x232c], R0 ;  /* 0x00232c0001007387 */ /* 0x0003e20000100800 */
[----:B------:R-:W-:Y:S01]  /*8790*/  IADD3 R32, -R32, RZ, RZ ;  /* 0x000000ff20207210 */ /* 0x000fe20007ffe1ff */
[C---:B------:R-:W-:Y:S01]  /*87a0*/  IMAD R27, R247.reuse, R31, R27 ;  /* 0x0000001ff71b7224 */ /* 0x040fe200078e021b */
[----:B------:R-:W-:Y:S01]  /*87b0*/  IABS R31, R2 ;  /* 0x00000002001f7213 */ /* 0x000fe20000000000 */
[----:B------:R-:W-:Y:S02]  /*87c0*/  IMAD.MOV R33, RZ, RZ, -R33 ;  /* 0x000000ffff217224 */ /* 0x000fe400078e0a21 */
[----:B------:R-:W-:Y:S01]  /*87d0*/  IMAD R28, R247, R32, R28 ;  /* 0x00000020f71c7224 */ /* 0x000fe200078e021c */
[----:B------:R-:W-:Y:S01]  /*87e0*/  STL [R1+0x2990], R27 ;  /* 0x0029901b01007387 */ /* 0x000fe20000100800 */
[----:B------:R-:W-:-:S03]  /*87f0*/  IMAD.HI.U32 R35, R246, R30, RZ ;  /* 0x0000001ef6237227 */ /* 0x000fc600078e00ff */
[----:B------:R3:W-:Y:S01]  /*8800*/  STL [R1+0x2328], R2 ;  /* 0x0023280201007387 */ /* 0x0007e20000100800 */
[C---:B-1----:R-:W-:Y:S02]  /*8810*/  VIADD R0, R6.reuse, 0x129 ;  /* 0x0000012906007836 */ /* 0x042fe40000000000 */
[----:B------:R-:W-:Y:S01]  /*8820*/  IMAD R29, R247, R33, R29 ;  /* 0x00000021f71d7224 */ /* 0x000fe200078e021d */
[----:B------:R-:W-:Y:S01]  /*8830*/  IADD3 R33, -R35, RZ, RZ ;  /* 0x000000ff23217210 */ /* 0x000fe20007ffe1ff */
[C---:B------:R-:W-:Y:S01]  /*8840*/  VIADD R10, R6.reuse, 0x1df ;  /* 0x000001df060a7836 */ /* 0x040fe20000000000 */
[----:B------:R-:W-:Y:S01]  /*8850*/  IABS R34, R0 ;  /* 0x0000000000227213 */ /* 0x000fe20000000000 */
[----:B------:R1:W-:Y:S01]  /*8860*/  STL [R1+0x2324], R0 ;  /* 0x0023240001007387 */ /* 0x0003e20000100800 */
[----:B------:R-:W-:Y:S01]  /*8870*/  IMAD.MOV.U32 R8, RZ, RZ, R9 ;  /* 0x000000ffff087224 */ /* 0x000fe200078e0009 */
[----:B------:R-:W-:Y:S01]  /*8880*/  MOV R9, R218 ;  /* 0x000000da00097202 */ /* 0x000fe20000000f00 */
[----:B---3--:R-:W-:Y:S01]  /*8890*/  VIADD R2, R6, 0x12a ;  /* 0x0000012a06027836 */ /* 0x008fe20000000000 */
        /* <DEDUP_REMOVED lines=17> */
[----:B------:R-:W-:Y:S03]  /*89b0*/  STL [R1+0x29a0], R31 ;  /* 0x0029a01f01007387 */ /* 0x000fe60000100800 */
[----:B---3--:R-:W-:Y:S02]  /*89c0*/  VIADD R0, R6, 0x12c ;  /* 0x0000012c06007836 */ /* 0x008fe40000000000 */
[----:B------:R-:W-:-:S03]  /*89d0*/  IMAD.HI.U32 R38, R246, R34, RZ ;  /* 0x00000022f6267227 */ /* 0x000fc600078e00ff */
[----:B------:R1:W-:Y:S01]  /*89e0*/  STL [R1+0x2318], R0 ;  /* 0x0023180001007387 */ /* 0x0003e20000100800 */
[----:B------:R-:W-:Y:S01]  /*89f0*/  IABS R35, R0 ;  /* 0x0000000000237213 */ /* 0x000fe20000000000 */
[C---:B------:R-:W-:Y:S01]  /*8a00*/  IMAD R32, R247.reuse, R36, R32 ;  /* 0x00000024f7207224 */ /* 0x040fe200078e0220 */
[----:B------:R-:W-:Y:S01]  /*8a10*/  IABS R36, R2 ;  /* 0x0000000200247213 */ /* 0x000fe20000000000 */
[----:B------:R-:W-:Y:S01]  /*8a20*/  IMAD.MOV R37, RZ, RZ, -R37 ;  /* 0x000000ffff257224 */ /* 0x000fe200078e0a25 */
[----:B------:R-:W-:Y:S01]  /*8a30*/  IADD3 R38, -R38, RZ, RZ ;  /* 0x000000ff26267210 */ /* 0x000fe20007ffe1ff */
[----:B------:R-:W-:Y:S01]  /*8a40*/  IMAD.HI.U32 R40, R246, R35, RZ ;  /* 0x00000023f6287227 */ /* 0x000fe200078e00ff */
[----:B------:R-:W-:Y:S03]  /*8a50*/  STL [R1+0x29a4], R32 ;  /* 0x0029a42001007387 */ /* 0x000fe60000100800 */
[----:B-1----:R-:W-:Y:S01]  /*8a60*/  VIADD R0, R6, 0x12e ;  /* 0x0000012e06007836 */ /* 0x002fe20000000000 */
[----:B------:R1:W-:Y:S01]  /*8a70*/  STL [R1+0x2314], R2 ;  /* 0x0023140201007387 */ /* 0x0003e20000100800 */
[----:B------:R-:W-:-:S02]  /*8a80*/  IMAD R33, R247, R37, R33 ;  /* 0x00000025f7217224 */ /* 0x000fc400078e0221 */
[----:B------:R-:W-:Y:S01]  /*8a90*/  IMAD R34, R247, R38, R34 ;  /* 0x00000026f7227224 */ /* 0x000fe200078e0222 */
[----:B------:R-:W-:Y:S01]  /*8aa0*/  IABS R39, R0 ;  /* 0x0000000000277213 */ /* 0x000fe20000000000 */
[----:B------:R3:W-:Y:S01]  /*8ab0*/  STL [R1+0x2310], R0 ;  /* 0x0023100001007387 */ /* 0x0007e20000100800 */
[----:B------:R-:W-:Y:S02]  /*8ac0*/  IMAD.MOV R38, RZ, RZ, -R40 ;  /* 0x000000ffff267224 */ /* 0x000fe400078e0a28 */
[----:B------:R-:W-:Y:S01]  /*8ad0*/  IMAD.MOV.U32 R12, RZ, RZ, R5 ;  /* 0x000000ffff0c7224 */ /* 0x000fe200078e0005 */
[----:B------:R-:W-:Y:S01]  /*8ae0*/  STL [R1+0x29a8], R33 ;  /* 0x0029a82101007387 */ /* 0x000fe20000100800 */
[----:B------:R-:W-:Y:S01]  /*8af0*/  IMAD.MOV.U32 R37, RZ, RZ, R39 ;  /* 0x000000ffff257224 */ /* 0x000fe200078e0027 */
[----:B-1----:R-:W-:Y:S01]  /*8b00*/  IADD3 R2, R6, 0x12f, RZ ;  /* 0x0000012f06027810 */ /* 0x002fe20007ffe0ff */
[----:B------:R-:W-:Y:S01]  /*8b10*/  IMAD.HI.U32 R39, R246, R36, RZ ;  /* 0x00000024f6277227 */ /* 0x000fe200078e00ff */
[----:B------:R-:W-:Y:S03]  /*8b20*/  STL [R1+0x29ac], R34 ;  /* 0x0029ac2201007387 */ /* 0x000fe60000100800 */
[----:B---3--:R-:W-:Y:S01]  /*8b30*/  VIADD R0, R6, 0x130 ;  /* 0x0000013006007836 */ /* 0x008fe20000000000 */
[----:B------:R1:W-:Y:S01]  /*8b40*/  STL [R1+0x230c], R2 ;  /* 0x00230c0201007387 */ /* 0x0003e20000100800 */
[----:B------:R-:W-:-:S02]  /*8b50*/  IMAD.MOV R40, RZ, RZ, -R39 ;  /* 0x000000ffff287224 */ /* 0x000fc400078e0a27 */
[C---:B------:R-:W-:Y:S01]  /*8b60*/  IMAD R35, R247.reuse, R38, R35 ;  /* 0x00000026f7237224 */ /* 0x040fe200078e0223 */
[----:B------:R3:W-:Y:S01]  /*8b70*/  STL [R1+0x2308], R0 ;  /* 0x0023080001007387 */ /* 0x0007e20000100800 */
[----:B------:R-:W-:Y:S01]  /*8b80*/  IMAD.HI.U32 R41, R246, R37, RZ ;  /* 0x00000025f6297227 */ /* 0x000fe200078e00ff */
[----:B------:R-:W-:Y:S02]  /*8b90*/  IABS R39, R0 ;  /* 0x0000000000277213 */ /* 0x000fe40000000000 */
[----:B------:R-:W-:Y:S01]  /*8ba0*/  IABS R38, R2 ;  /* 0x0000000200267213 */ /* 0x000fe20000000000 */
[----:B------:R-:W-:Y:S01]  /*8bb0*/  IMAD R36, R247, R40, R36 ;  /* 0x00000028f7247224 */ /* 0x000fe200078e0224 */
[----:B------:R-:W-:Y:S01]  /*8bc0*/  STL [R1+0x29b0], R35 ;  /* 0x0029b02301007387 */ /* 0x000fe20000100800 */
[----:B------:R-:W-:Y:S01]  /*8bd0*/  IADD3 R41, -R41, RZ, RZ ;  /* 0x000000ff29297210 */ /* 0x000fe20007ffe1ff */
[C---:B-1----:R-:W-:Y:S02]  /*8be0*/  VIADD R2, R6.reuse, 0x132 ;  /* 0x0000013206027836 */ /* 0x042fe40000000000 */
[----:B---3--:R-:W-:Y:S01]  /*8bf0*/  VIADD R0, R6, 0x131 ;  /* 0x0000013106007836 */ /* 0x008fe20000000000 */
[----:B------:R-:W-:Y:S01]  /*8c00*/  STL [R1+0x29b4], R36 ;  /* 0x0029b42401007387 */ /* 0x000fe20000100800 */
[----:B------:R-:W-:-:S03]  /*8c10*/  IMAD.HI.U32 R42, R246, R38, RZ ;  /* 0x00000026f62a7227 */ /* 0x000fc600078e00ff */
[----:B------:R1:W-:Y:S01]  /*8c20*/  STL [R1+0x2304], R0 ;  /* 0x0023040001007387 */ /* 0x0003e20000100800 */
[----:B------:R-:W-:Y:S01]  /*8c30*/  IABS R40, R0 ;  /* 0x0000000000287213 */ /* 0x000fe20000000000 */
[----:B------:R-:W-:-:S04]  /*8c40*/  IMAD.HI.U32 R43, R246, R39, RZ ;  /* 0x00000027f62b7227 */ /* 0x000fc800078e00ff */
[C---:B------:R-:W-:Y:S01]  /*8c50*/  IMAD R37, R247.reuse, R41, R37 ;  /* 0x00000029f7257224 */ /* 0x040fe200078e0225 */
[----:B------:R-:W-:Y:S01]  /*8c60*/  IABS R41, R2 ;  /* 0x0000000200297213 */ /* 0x000fe20000000000 */
[----:B------:R-:W-:Y:S01]  /*8c70*/  IMAD.MOV R42, RZ, RZ, -R42 ;  /* 0x000000ffff2a7224 */ /* 0x000fe200078e0a2a */
[----:B-1----:R-:W-:Y:S01]  /*8c80*/  IADD3 R0, R6, 0x133, RZ ;  /* 0x0000013306007810 */ /* 0x002fe20007ffe0ff */
[----:B------:R-:W-:Y:S01]  /*8c90*/  IMAD.MOV R43, RZ, RZ, -R43 ;  /* 0x000000ffff2b7224 */ /* 0x000fe200078e0a2b */
[----:B------:R-:W-:Y:S01]  /*8ca0*/  STL [R1+0x29b8], R37 ;  /* 0x0029b82501007387 */ /* 0x000fe20000100800 */
[C---:B------:R-:W-:Y:S01]  /*8cb0*/  IMAD R38, R247.reuse, R42, R38 ;  /* 0x0000002af7267224 */ /* 0x040fe200078e0226 */
[----:B------:R-:W-:Y:S01]  /*8cc0*/  IABS R44, R0 ;  /* 0x00000000002c7213 */ /* 0x000fe20000000000 */
[C---:B------:R-:W-:Y:S01]  /*8cd0*/  IMAD.HI.U32 R45, R246.reuse, R40, RZ ;  /* 0x00000028f62d7227 */ /* 0x040fe200078e00ff */
[----:B------:R1:W-:Y:S02]  /*8ce0*/  STL [R1+0x2300], R2 ;  /* 0x0023000201007387 */ /* 0x0003e40000100800 */
[----:B------:R-:W-:Y:S01]  /*8cf0*/  MOV R42, R44 ;  /* 0x0000002c002a7202 */ /* 0x000fe20000000f00 */
[----:B------:R-:W-:Y:S01]  /*8d00*/  IMAD.HI.U32 R44, R246, R41, RZ ;  /* 0x00000029f62c7227 */ /* 0x000fe200078e00ff */
[----:B------:R3:W-:Y:S03]  /*8d10*/  STL [R1+0x22fc], R0 ;  /* 0x0022fc0001007387 */ /* 0x0007e60000100800 */
[----:B------:R-:W-:Y:S01]  /*8d20*/  IMAD R39, R247, R43, R39 ;  /* 0x0000002bf7277224 */ /* 0x000fe200078e0227 */
[----:B------:R-:W-:Y:S01]  /*8d30*/  STL [R1+0x29bc], R38 ;  /* 0x0029bc2601007387 */ /* 0x000fe20000100800 */
[----:B------:R-:W-:-:S02]  /*8d40*/  IMAD.MOV R43, RZ, RZ, -R45 ;  /* 0x000000ffff2b7224 */ /* 0x000fc400078e0a2d */
[C---:B-1----:R-:W-:Y:S01]  /*8d50*/  VIADD R2, R6.reuse, 0x134 ;  /* 0x0000013406027836 */ /* 0x042fe20000000000 */
[----:B------:R-:W-:Y:S01]  /*8d60*/  STL [R1+0x29c0], R39 ;  /* 0x0029c02701007387 */ /* 0x000fe20000100800 */
[----:B------:R-:W-:Y:S01]  /*8d70*/  IMAD.MOV R45, RZ, RZ, -R44 ;  /* 0x000000ffff2d7224 */ /* 0x000fe200078e0a2c */
[----:B---3--:R-:W-:Y:S01]  /*8d80*/  IADD3 R0, R6, 0x135, RZ ;  /* 0x0000013506007810 */ /* 0x008fe20007ffe0ff */
        /* <DEDUP_REMOVED lines=16> */
[----:B------:R-:W-:Y:S01]  /*8e90*/  IMAD R42, R247, R46, R42 ;  /* 0x0000002ef72a7224 */ /* 0x000fe200078e022a */
[----:B------:R-:W-:Y:S01]  /*8ea0*/  IADD3 R47, -R47, RZ, RZ ;  /* 0x000000ff2f2f7210 */ /* 0x000fe20007ffe1ff */
[----:B------:R-:W-:Y:S01]  /*8eb0*/  IMAD.MOV R48, RZ, RZ, -R48 ;  /* 0x000000ffff307224 */ /* 0x000fe200078e0a30 */
[----:B------:R-:W-:Y:S01]  /*8ec0*/  IABS R46, R2 ;  /* 0x00000002002e7213 */ /* 0x000fe20000000000 */
[----:B------:R-:W-:Y:S01]  /*8ed0*/  IMAD.HI.U32 R50, R246, R45, RZ ;  /* 0x0000002df6327227 */ /* 0x000fe200078e00ff */
[----:B------:R-:W-:Y:S03]  /*8ee0*/  STL [R1+0x29cc], R42 ;  /* 0x0029cc2a01007387 */ /* 0x000fe60000100800 */
[----:B------:R-:W-:Y:S01]  /*8ef0*/  IMAD R43, R247, R47, R43 ;  /* 0x0000002ff72b7224 */ /* 0x000fe200078e022b */
[----:B------:R3:W-:Y:S01]  /*8f00*/  STL [R1+0x22ec], R2 ;  /* 0x0022ec0201007387 */ /* 0x0007e20000100800 */
[----:B-1----:R-:W-:-:S02]  /*8f10*/  VIADD R0, R6, 0x138 ;  /* 0x0000013806007836 */ /* 0x002fc40000000000 */
[----:B------:R-:W-:Y:S01]  /*8f20*/  IMAD R44, R247, R48, R44 ;  /* 0x00000030f72c7224 */ /* 0x000fe200078e022c */
[----:B------:R-:W-:Y:S01]  /*8f30*/  IADD3 R48, -R50, RZ, RZ ;  /* 0x000000ff32307210 */ /* 0x000fe20007ffe1ff */
[C---:B------:R-:W-:Y:S01]  /*8f40*/  VIADD R14, R6.reuse, 0x1e3 ;  /* 0x000001e3060e7836 */ /* 0x040fe20000000000 */
[----:B------:R-:W-:Y:S01]  /*8f50*/  IABS R49, R0 ;  /* 0x0000000000317213 */ /* 0x000fe20000000000 */
[----:B------:R1:W-:Y:S01]  /*8f60*/  STL [R1+0x22e8], R0 ;  /* 0x0022e80001007387 */ /* 0x0003e20000100800 */
[C---:B------:R-:W-:Y:S02]  /*8f70*/  VIADD R20, R6.reuse, 0x1e5 ;  /* 0x000001e506147836 */ /* 0x040fe40000000000 */
[----:B---3--:R-:W-:Y:S01]  /*8f80*/  VIADD R2, R6, 0x139 ;  /* 0x0000013906027836 */ /* 0x008fe20000000000 */
[----:B------:R-:W-:Y:S01]  /*8f90*/  STL [R1+0x29d0], R43 ;  /* 0x0029d02b01007387 */ /* 0x000fe20000100800 */
[----:B------:R-:W-:Y:S02]  /*8fa0*/  IMAD.MOV.U32 R47, RZ, RZ, R49 ;  /* 0x000000ffff2f7224 */ /* 0x000fe400078e0031 */
[----:B------:R-:W-:Y:S01]  /*8fb0*/  IMAD.HI.U32 R49, R246, R46, RZ ;  /* 0x0000002ef6317227 */ /* 0x000fe200078e00ff */
[----:B------:R3:W-:Y:S03]  /*8fc0*/  STL [R1+0x22e4], R2 ;  /* 0x0022e40201007387 */ /* 0x0007e60000100800 */
[----:B-1----:R-:W-:Y:S01]  /*8fd0*/  VIADD R0, R6, 0x13a ;  /* 0x0000013a06007836 */ /* 0x002fe20000000000 */
[----:B------:R-:W-:Y:S01]  /*8fe0*/  IADD3 R50, -R49, RZ, RZ ;  /* 0x000000ff31327210 */ /* 0x000fe20007ffe1ff */
[----:B------:R-:W-:Y:S01]  /*8ff0*/  IMAD R45, R247, R48, R45 ;  /* 0x00000030f72d7224 */ /* 0x000fe200078e022d */
[----:B------:R-:W-:Y:S01]  /*9000*/  IABS R48, R2 ;  /* 0x0000000200307213 */ /* 0x000fe20000000000 */
[----:B------:R-:W-:Y:S01]  /*9010*/  IMAD.HI.U32 R51, R246, R47, RZ ;  /* 0x0000002ff6337227 */ /* 0x000fe200078e00ff */
[----:B------:R1:W-:Y:S01]  /*9020*/  STL [R1+0x22e0], R0 ;  /* 0x0022e00001007387 */ /* 0x0003e20000100800 */
[----:B------:R-:W-:-:S02]  /*9030*/  IABS R49, R0 ;  /* 0x0000000000317213 */ /* 0x000fc40000000000 */
[----:B------:R-:W-:Y:S01]  /*9040*/  IMAD R46, R247, R50, R46 ;  /* 0x00000032f72e7224 */ /* 0x000fe200078e022e */
[----:B---3--:R-:W-:Y:S01]  /*9050*/  IADD3 R2, R6, 0x13c, RZ ;  /* 0x0000013c06027810 */ /* 0x008fe20007ffe0ff */
[----:B------:R-:W-:Y:S02]  /*9060*/  IMAD.MOV R51, RZ, RZ, -R51 ;  /* 0x000000ffff337224 */ /* 0x000fe400078e0a33 */
[----:B------:R-:W-:-:S04]  /*9070*/  IMAD.HI.U32 R52, R246, R48, RZ ;  /* 0x00000030f6347227 */ /* 0x000fc800078e00ff */
[----:B-1----:R-:W-:Y:S02]  /*9080*/  VIADD R0, R6, 0x13b ;  /* 0x0000013b06007836 */ /* 0x002fe40000000000 */
        /* <DEDUP_REMOVED lines=8> */
[----:B------:R3:W-:Y:S03]  /*9110*/  STL [R1+0x22d8], R2 ;  /* 0x0022d80201007387 */ /* 0x0007e60000100800 */
[----:B-1----:R-:W-:-:S02]  /*9120*/  VIADD R0, R6, 0x13d ;  /* 0x0000013d06007836 */ /* 0x002fc40000000000 */
[C---:B------:R-:W-:Y:S02]  /*9130*/  IMAD R48, R247.reuse, R52, R48 ;  /* 0x00000034f7307224 */ /* 0x040fe400078e0230 */
[----:B------:R-:W-:Y:S01]  /*9140*/  IMAD R49, R247, R53, R49 ;  /* 0x00000035f7317224 */ /* 0x000fe200078e0231 */
[----:B------:R-:W-:Y:S01]  /*9150*/  IABS R54, R0 ;  /* 0x0000000000367213 */ /* 0x000fe20000000000 */
[----:B------:R1:W-:Y:S01]  /*9160*/  STL [R1+0x22d4], R0 ;  /* 0x0022d40001007387 */ /* 0x0003e20000100800 */
[----:B---3--:R-:W-:Y:S01]  /*9170*/  IADD3 R2, R6, 0x13e, RZ ;  /* 0x0000013e06027810 */ /* 0x008fe20007ffe0ff */
[----:B------:R-:W-:Y:S02]  /*9180*/  IMAD.MOV R53, RZ, RZ, -R55 ;  /* 0x000000ffff357224 */ /* 0x000fe400078e0a37 */
[----:B------:R-:W-:Y:S02]  /*9190*/  IMAD.MOV.U32 R52, RZ, RZ, R54 ;  /* 0x000000ffff347224 */ /* 0x000fe400078e0036 */
[----:B------:R-:W-:Y:S01]  /*91a0*/  IMAD.HI.U32 R54, R246, R51, RZ ;  /* 0x00000033f6367227 */ /* 0x000fe200078e00ff */
[----:B------:R3:W-:Y:S03]  /*91b0*/  STL [R1+0x22d0], R2 ;  /* 0x0022d00201007387 */ /* 0x0007e60000100800 */
[----:B-1----:R-:W-:-:S02]  /*91c0*/  VIADD R0, R6, 0x13f ;  /* 0x0000013f06007836 */ /* 0x002fc40000000000 */
[----:B------:R-:W-:Y:S02]  /*91d0*/  IMAD.MOV R55, RZ, RZ, -R54 ;  /* 0x000000ffff377224 */ /* 0x000fe400078e0a36 */
[----:B------:R-:W-:Y:S01]  /*91e0*/  IMAD.HI.U32 R56, R246, R52, RZ ;  /* 0x00000034f6387227 */ /* 0x000fe200078e00ff */
[----:B------:R1:W-:Y:S01]  /*91f0*/  STL [R1+0x22cc], R0 ;  /* 0x0022cc0001007387 */ /* 0x0003e20000100800 */
[----:B------:R-:W-:Y:S02]  /*9200*/  IABS R54, R0 ;  /* 0x0000000000367213 */ /* 0x000fe40000000000 */
[C---:B------:R-:W-:Y:S01]  /*9210*/  IMAD R50, R247.reuse, R53, R50 ;  /* 0x00000035f7327224 */ /* 0x040fe200078e0232 */
[----:B------:R-:W-:Y:S01]  /*9220*/  IABS R53, R2 ;  /* 0x0000000200357213 */ /* 0x000fe20000000000 */
[----:B------:R-:W-:Y:S01]  /*9230*/  IMAD R51, R247, R55, R51 ;  /* 0x00000037f7337224 */ /* 0x000fe200078e0233 */
[----:B------:R-:W-:Y:S01]  /*9240*/  IADD3 R56, -R56, RZ, RZ ;  /* 0x000000ff38387210 */ /* 0x000fe20007ffe1ff */
[----:B---3--:R-:W-:-:S02]  /*9250*/  VIADD R2, R6, 0x141 ;  /* 0x0000014106027836 */ /* 0x008fc40000000000 */
        /* <DEDUP_REMOVED lines=8> */
[----:B------:R3:W-:Y:S01]  /*92e0*/  STL [R1+0x22c4], R2 ;  /* 0x0022c40201007387 */ /* 0x0007e20000100800 */
[----:B------:R-:W-:Y:S02]  /*92f0*/  IMAD.MOV R58, RZ, RZ, -R58 ;  /* 0x000000ffff3a7224 */ /* 0x000fe400078e0a3a */
[----:B------:R-:W-:Y:S01]  /*9300*/  IMAD.HI.U32 R60, R246, R55, RZ ;  /* 0x00000037f63c7227 */ /* 0x000fe200078e00ff */
[----:B-1----:R-:W-:-:S03]  /*9310*/  IADD3 R0, R6, 0x142, RZ ;  /* 0x0000014206007810 */ /* 0x002fc60007ffe0ff */
[C---:B------:R-:W-:Y:S01]  /*9320*/  IMAD R53, R247.reuse, R57, R53 ;  /* 0x00000039f7357224 */ /* 0x040fe200078e0235 */
[----:B------:R-:W-:Y:S01]  /*9330*/  IABS R59, R0 ;  /* 0x00000000003b7213 */ /* 0x000fe20000000000 */
[----:B------:R1:W-:Y:S01]  /*9340*/  STL [R1+0x22c0], R0 ;  /* 0x0022c00001007387 */ /* 0x0003e20000100800 */
[----:B---3--:R-:W-:Y:S02]  /*9350*/  VIADD R2, R6, 0x143 ;  /* 0x0000014306027836 */ /* 0x008fe40000000000 */
[----:B------:R-:W-:Y:S01]  /*9360*/  MOV R57, R59 ;  /* 0x0000003b00397202 */ /* 0x000fe20000000f00 */
[----:B------:R-:W-:Y:S02]  /*9370*/  IMAD R54, R247, R58, R54 ;  /* 0x0000003af7367224 */ /* 0x000fe400078e0236 */
[----:B------:R-:W-:Y:S01]  /*9380*/  IMAD.HI.U32 R59, R246, R56, RZ ;  /* 0x00000038f63b7227 */ /* 0x000fe200078e00ff */
[----:B------:R-:W-:Y:S01]  /*9390*/  STL [R1+0x22bc], R2 ;  /* 0x0022bc0201007387 */ /* 0x000fe20000100800 */
[----:B-1----:R-:W-:-:S02]  /*93a0*/  IADD3 R0, R6, 0x144, RZ ;  /* 0x0000014406007810 */ /* 0x002fc40007ffe0ff */
[----:B------:R-:W-:Y:S02]  /*93b0*/  IMAD.MOV R58, RZ, RZ, -R60 ;  /* 0x000000ffff3a7224 */ /* 0x000fe400078e0a3c */
[----:B------:R-:W-:Y:S01]  /*93c0*/  IMAD.MOV R60, RZ, RZ, -R59 ;  /* 0x000000ffff3c7224 */ /* 0x000fe200078e0a3b */
[----:B------:R-:W-:Y:S01]  /*93d0*/  IABS R59, R0 ;  /* 0x00000000003b7213 */ /* 0x000fe20000000000 */
[----:B------:R-:W-:Y:S01]  /*93e0*/  IMAD R55, R247, R58, R55 ;  /* 0x0000003af7377224 */ /* 0x000fe200078e0237 */
[----:B------:R1:W-:Y:S01]  /*93f0*/  STL [R1+0x22b8], R0 ;  /* 0x0022b80001007387 */ /* 0x0003e20000100800 */
[----:B------:R-:W-:Y:S01]  /*9400*/  IABS R58, R2 ;  /* 0x00000002003a7213 */ /* 0x000fe20000000000 */
[----:B------:R-:W-:-:S04]  /*9410*/  IMAD.HI.U32 R61, R246, R57, RZ ;  /* 0x00000039f63d7227 */ /* 0x000fc800078e00ff */
[----:B------:R-:W-:Y:S02]  /*9420*/  IMAD R56, R247, R60, R56 ;  /* 0x0000003cf7387224 */ /* 0x000fe400078e0238 */
[----:B------:R-:W-:Y:S01]  /*9430*/  IMAD.HI.U32 R62, R246, R58, RZ ;  /* 0x0000003af63e7227 */ /* 0x000fe200078e00ff */
[----:B-1----:R-:W-:-:S03]  /*9440*/  IADD3 R0, R6, 0x145, RZ ;  /* 0x0000014506007810 */ /* 0x002fc60007ffe0ff */
[----:B------:R-:W-:Y:S01]  /*9450*/  IMAD.MOV R61, RZ, RZ, -R61 ;  /* 0x000000ffff3d7224 */ /* 0x000fe200078e0a3d */
[----:B------:R-:W-:Y:S01]  /*9460*/  IADD3 R62, -R62, RZ, RZ ;  /* 0x000000ff3e3e7210 */ /* 0x000fe20007ffe1ff */
[----:B------:R-:W-:Y:S01]  /*9470*/  VIADD R2, R6, 0x146 ;  /* 0x0000014606027836 */ /* 0x000fe20000000000 */
[----:B------:R1:W-:Y:S01]  /*9480*/  STL [R1+0x22b4], R0 ;  /* 0x0022b40001007387 */ /* 0x0003e20000100800 */
[----:B------:R-:W-:Y:S01]  /*9490*/  IABS R60, R0 ;  /* 0x00000000003c7213 */ /* 0x000fe20000000000 */
[----:B------:R-:W-:Y:S02]  /*94a0*/  IMAD R57, R247, R61, R57 ;  /* 0x0000003df7397224 */ /* 0x000fe400078e0239 */
[----:B------:R-:W-:Y:S01]  /*94b0*/  IMAD.HI.U32 R63, R246, R59, RZ ;  /* 0x0000003bf63f7227 */ /* 0x000fe200078e00ff */
[----:B------:R-:W-:Y:S01]  /*94c0*/  IABS R61, R2 ;  /* 0x00000002003d7213 */ /* 0x000fe20000000000 */
[----:B------:R3:W-:Y:S02]  /*94d0*/  STL [R1+0x22b0], R2 ;  /* 0x0022b00201007387 */ /* 0x0007e40000100800 */
[----:B------:R-:W-:-:S02]  /*94e0*/  IMAD.MOV R63, RZ, RZ, -R63 ;  /* 0x000000ffff3f7224 */ /* 0x000fc400078e0a3f */
[----:B-1----:R-:W-:Y:S02]  /*94f0*/  VIADD R0, R6, 0x147 ;  /* 0x0000014706007836 */ /* 0x002fe40000000000 */
[----:B------:R-:W-:-:S03]  /*9500*/  IMAD.HI.U32 R65, R246, R60, RZ ;  /* 0x0000003cf6417227 */ /* 0x000fc600078e00ff */
[----:B------:R-:W-:Y:S01]  /*9510*/  IABS R64, R0 ;  /* 0x0000000000407213 */ /* 0x000fe20000000000 */
[C---:B------:R-:W-:Y:S01]  /*9520*/  IMAD R58, R247.reuse, R62, R58 ;  /* 0x0000003ef73a7224 */ /* 0x040fe200078e023a */
[----:B------:R1:W-:Y:S01]  /*9530*/  STL [R1+0x22ac], R0 ;  /* 0x0022ac0001007387 */ /* 0x0003e20000100800 */
[----:B---3--:R-:W-:Y:S02]  /*9540*/  VIADD R2, R6, 0x148 ;  /* 0x0000014806027836 */ /* 0x008fe40000000000 */
[----:B------:R-:W-:Y:S02]  /*9550*/  IMAD.MOV.U32 R62, RZ, RZ, R64 ;  /* 0x000000ffff3e7224 */ /* 0x000fe400078e0040 */
[----:B------:R-:W-:Y:S01]  /*9560*/  IMAD.HI.U32 R64, R246, R61, RZ ;  /* 0x0000003df6407227 */ /* 0x000fe200078e00ff */
[----:B------:R3:W-:Y:S03]  /*9570*/  STL [R1+0x22a8], R2 ;  /* 0x0022a80201007387 */ /* 0x0007e60000100800 */
[----:B------:R-:W-:Y:S01]  /*9580*/  IMAD R59, R247, R63, R59 ;  /* 0x0000003ff73b7224 */ /* 0x000fe200078e023b */
[----:B------:R-:W-:Y:S01]  /*9590*/  IADD3 R63, -R65, RZ, RZ ;  /* 0x000000ff413f7210 */ /* 0x000fe20007ffe1ff */
[----:B-1----:R-:W-:Y:S01]  /*95a0*/  VIADD R0, R6, 0x149 ;  /* 0x0000014906007836 */ /* 0x002fe20000000000 */
[----:B------:R-:W-:Y:S01]  /*95b0*/  IADD3 R65, -R64, RZ, RZ ;  /* 0x000000ff40417210 */ /* 0x000fe20007ffe1ff */
[----:B------:R-:W-:-:S03]  /*95c0*/  IMAD.HI.U32 R66, R246, R62, RZ ;  /* 0x0000003ef6427227 */ /* 0x000fc600078e00ff */
[----:B------:R1:W-:Y:S01]  /*95d0*/  STL [R1+0x22a4], R0 ;  /* 0x0022a40001007387 */ /* 0x0003e20000100800 */
[----:B------:R-:W-:Y:S01]  /*95e0*/  IABS R64, R0 ;  /* 0x0000000000407213 */ /* 0x000fe20000000000 */
[C---:B------:R-:W-:Y:S01]  /*95f0*/  IMAD R60, R247.reuse, R63, R60 ;  /* 0x0000003ff73c7224 */ /* 0x040fe200078e023c */
[----:B------:R-:W-:Y:S01]  /*9600*/  IABS R63, R2 ;  /* 0x00000002003f7213 */ /* 0x000fe20000000000 */
        /* <DEDUP_REMOVED lines=856> */
[C---:B---3--:R-:W-:Y:S01]  /*cb90*/  VIADD R2, R6.reuse, 0x1d4 ;  /* 0x000001d406027836 */ /* 0x048fe20000000000 */
[----:B------:R-:W-:Y:S01]  /*cba0*/  IADD3 R203, -R205, RZ, RZ ;  /* 0x000000ffcdcb7210 */ /* 0x000fe20007ffe1ff */
[----:B------:R-:W-:Y:S02]  /*cbb0*/  VIADD R17, R6, 0x1e7 ;  /* 0x000001e706117836 */ /* 0x000fe40000000000 */
[----:B------:R-:W-:Y:S01]  /*cbc0*/  IMAD.MOV.U32 R202, RZ, RZ, R204 ;  /* 0x000000ffffca7224 */ /* 0x000fe200078e00cc */
[----:B------:R3:W-:Y:S01]  /*cbd0*/  STL [R1+0x1fd8], R2 ;  /* 0x001fd80201007387 */ /* 0x0007e20000100800 */
[----:B------:R-:W-:-:S04]  /*cbe0*/  IMAD.HI.U32 R204, R246, R201, RZ ;  /* 0x000000c9f6cc7227 */ /* 0x000fc800078e00ff */
[----:B-1----:R-:W-:Y:S01]  /*cbf0*/  VIADD R0, R6, 0x1d5 ;  /* 0x000001d506007836 */ /* 0x002fe20000000000 */
[----:B------:R-:W-:Y:S01]  /*cc00*/  IADD3 R205, -R204, RZ, RZ ;  /* 0x000000ffcccd7210 */ /* 0x000fe20007ffe1ff */
[C---:B------:R-:W-:Y:S01]  /*cc10*/  IMAD R200, R247.reuse, R203, R200 ;  /* 0x000000cbf7c87224 */ /* 0x040fe200078e02c8 */
[----:B------:R-:W-:Y:S01]  /*cc20*/  IABS R203, R2 ;  /* 0x0000000200cb7213 */ /* 0x000fe20000000000 */
[----:B------:R-:W-:Y:S01]  /*cc30*/  IMAD.HI.U32 R206, R246, R202, RZ ;  /* 0x000000caf6ce7227 */ /* 0x000fe200078e00ff */
[----:B------:R1:W-:Y:S01]  /*cc40*/  STL [R1+0x1fd4], R0 ;  /* 0x001fd40001007387 */ /* 0x0003e20000100800 */
[----:B------:R-:W-:Y:S02]  /*cc50*/  IABS R204, R0 ;  /* 0x0000000000cc7213 */ /* 0x000fe40000000000 */
[----:B------:R-:W-:Y:S01]  /*cc60*/  IMAD R201, R247, R205, R201 ;  /* 0x000000cdf7c97224 */ /* 0x000fe200078e02c9 */
[----:B---3--:R-:W-:Y:S01]  /*cc70*/  IADD3 R2, R6, 0x1d7, RZ ;  /* 0x000001d706027810 */ /* 0x008fe20007ffe0ff */
[----:B------:R-:W-:-:S02]  /*cc80*/  IMAD.MOV R206, RZ, RZ, -R206 ;  /* 0x000000ffffce7224 */ /* 0x000fc400078e0ace */
        /* <DEDUP_REMOVED lines=15> */
[----:B------:R-:W-:Y:S01]  /*cd80*/  IMAD.MOV R208, RZ, RZ, -R210 ;  /* 0x000000ffffd07224 */ /* 0x000fe200078e0ad2 */
[----:B------:R-:W-:Y:S01]  /*cd90*/  STL [R1+0x1fc4], R0 ;  /* 0x001fc40001007387 */ /* 0x000fe20000100800 */
[----:B---3--:R-:W-:Y:S02]  /*cda0*/  IMAD.MOV.U32 R2, RZ, RZ, R212 ;  /* 0x000000ffff027224 */ /* 0x008fe400078e00d4 */
[----:B------:R-:W-:Y:S01]  /*cdb0*/  IMAD.MOV.U32 R207, RZ, RZ, R209 ;  /* 0x000000ffffcf7224 */ /* 0x000fe200078e00d1 */
[----:B------:R1:W-:Y:S01]  /*cdc0*/  STL [R1+0x1fc0], R4 ;  /* 0x001fc00401007387 */ /* 0x0003e20000100800 */
[----:B------:R-:W-:-:S03]  /*cdd0*/  IMAD.HI.U32 R209, R246, R206, RZ ;  /* 0x000000cef6d17227 */ /* 0x000fc600078e00ff */
[----:B------:R3:W-:Y:S01]  /*cde0*/  STL [R1+0x1fbc], R3 ;  /* 0x001fbc0301007387 */ /* 0x0007e20000100800 */
[----:B------:R-:W-:-:S04]  /*cdf0*/  IMAD.HI.U32 R211, R246, R207, RZ ;  /* 0x000000cff6d37227 */ /* 0x000fc800078e00ff */
[----:B------:R-:W-:Y:S01]  /*ce00*/  IMAD.MOV R210, RZ, RZ, -R209 ;  /* 0x000000ffffd27224 */ /* 0x000fe200078e0ad1 */
[----:B------:R-:W-:Y:S01]  /*ce10*/  IABS R209, R3 ;  /* 0x0000000300d17213 */ /* 0x000fe20000000000 */
[----:B------:R-:W-:Y:S01]  /*ce20*/  IMAD R205, R247, R208, R205 ;  /* 0x000000d0f7cd7224 */ /* 0x000fe200078e02cd */
[----:B------:R-:W-:Y:S01]  /*ce30*/  IABS R208, R4 ;  /* 0x0000000400d07213 */ /* 0x000fe20000000000 */
[C---:B-1----:R-:W-:Y:S01]  /*ce40*/  VIADD R4, R6.reuse, 0x1dc ;  /* 0x000001dc06047836 */ /* 0x042fe20000000000 */
[----:B------:R-:W-:Y:S01]  /*ce50*/  IADD3 R211, -R211, RZ, RZ ;  /* 0x000000ffd3d37210 */ /* 0x000fe20007ffe1ff */
[----:B---3--:R-:W-:Y:S02]  /*ce60*/  VIADD R3, R6, 0x1db ;  /* 0x000001db06037836 */ /* 0x008fe40000000000 */
[----:B------:R-:W-:Y:S02]  /*ce70*/  IMAD R206, R247, R210, R206 ;  /* 0x000000d2f7ce7224 */ /* 0x000fe400078e02ce */
[----:B------:R-:W-:Y:S01]  /*ce80*/  IMAD.HI.U32 R212, R246, R208, RZ ;  /* 0x000000d0f6d47227 */ /* 0x000fe200078e00ff */
[----:B------:R1:W-:Y:S01]  /*ce90*/  STL [R1+0x1fb0], R3 ;  /* 0x001fb00301007387 */ /* 0x0003e20000100800 */
[----:B------:R-:W-:-:S02]  /*cea0*/  IABS R210, R3 ;  /* 0x0000000300d27213 */ /* 0x000fc40000000000 */
[----:B------:R-:W-:Y:S01]  /*ceb0*/  IMAD.HI.U32 R213, R246, R209, RZ ;  /* 0x000000d1f6d57227 */ /* 0x000fe200078e00ff */
[----:B------:R3:W-:Y:S03]  /*cec0*/  STL [R1+0x1fa8], R4 ;  /* 0x001fa80401007387 */ /* 0x0007e60000100800 */
[C---:B------:R-:W-:Y:S01]  /*ced0*/  IMAD R207, R247.reuse, R211, R207 ;  /* 0x000000d3f7cf7224 */ /* 0x040fe200078e02cf */
[----:B------:R-:W-:Y:S01]  /*cee0*/  IABS R211, R4 ;  /* 0x0000000400d37213 */ /* 0x000fe20000000000 */
[----:B------:R-:W-:Y:S01]  /*cef0*/  IMAD.MOV.U32 R0, RZ, RZ, R214 ;  /* 0x000000ffff007224 */ /* 0x000fe200078e00d6 */
[----:B-1----:R-:W-:Y:S01]  /*cf00*/  IADD3 R3, R6, 0x1dd, RZ ;  /* 0x000001dd06037810 */ /* 0x002fe20007ffe0ff */
[----:B------:R-:W-:Y:S02]  /*cf10*/  IMAD.MOV R212, RZ, RZ, -R212 ;  /* 0x000000ffffd47224 */ /* 0x000fe400078e0ad4 */
[----:B------:R-:W-:Y:S01]  /*cf20*/  IMAD.MOV R213, RZ, RZ, -R213 ;  /* 0x000000ffffd57224 */ /* 0x000fe200078e0ad5 */
[----:B------:R-:W-:Y:S01]  /*cf30*/  IABS R214, R3 ;  /* 0x0000000300d67213 */ /* 0x000fe20000000000 */
[----:B---3--:R-:W-:Y:S01]  /*cf40*/  IMAD.MOV.U32 R4, RZ, RZ, R243 ;  /* 0x000000ffff047224 */ /* 0x008fe200078e00f3 */
[----:B------:R-:W-:Y:S01]  /*cf50*/  MOV R243, R215 ;  /* 0x000000d700f37202 */ /* 0x000fe20000000f00 */
[----:B------:R-:W-:Y:S01]  /*cf60*/  IMAD.HI.U32 R215, R246, R210, RZ ;  /* 0x000000d2f6d77227 */ /* 0x000fe200078e00ff */
[----:B------:R1:W-:Y:S03]  /*cf70*/  STL [R1+0x1fa4], R3 ;  /* 0x001fa40301007387 */ /* 0x0003e60000100800 */
[C---:B------:R-:W-:Y:S01]  /*cf80*/  IMAD R208, R247.reuse, R212, R208 ;  /* 0x000000d4f7d07224 */ /* 0x040fe200078e02d0 */
[----:B------:R3:W-:Y:S01]  /*cf90*/  STL [R1+0x1fa0], R11 ;  /* 0x001fa00b01007387 */ /* 0x0007e20000100800 */
[----:B------:R-:W-:-:S02]  /*cfa0*/  IMAD R209, R247, R213, R209 ;  /* 0x000000d5f7d17224 */ /* 0x000fc400078e02d1 */
[----:B------:R-:W-:Y:S01]  /*cfb0*/  IMAD.MOV.U32 R212, RZ, RZ, R214 ;  /* 0x000000ffffd47224 */ /* 0x000fe200078e00d6 */
[----:B------:R4:W-:Y:S01]  /*cfc0*/  STL [R1+0x1f9c], R10 ;  /* 0x001f9c0a01007387 */ /* 0x0009e20000100800 */
[----:B------:R-:W-:Y:S01]  /*cfd0*/  IMAD.MOV R213, RZ, RZ, -R215 ;  /* 0x000000ffffd57224 */ /* 0x000fe200078e0ad7 */
[----:B-1----:R-:W-:Y:S01]  /*cfe0*/  MOV R3, R2 ;  /* 0x0000000200037202 */ /* 0x002fe20000000f00 */
[----:B------:R-:W-:-:S03]  /*cff0*/  IMAD.HI.U32 R214, R246, R211, RZ ;  /* 0x000000d3f6d67227 */ /* 0x000fc600078e00ff */
[----:B------:R-:W-:Y:S01]  /*d000*/  MOV R5, R3 ;  /* 0x0000000300057202 */ /* 0x000fe20000000f00 */
[----:B------:R-:W-:-:S04]  /*d010*/  IMAD.HI.U32 R216, R246, R212, RZ ;  /* 0x000000d4f6d87227 */ /* 0x000fc800078e00ff */
[----:B------:R-:W-:Y:S01]  /*d020*/  IMAD R210, R247, R213, R210 ;  /* 0x000000d5f7d27224 */ /* 0x000fe200078e02d2 */
[----:B------:R-:W-:Y:S01]  /*d030*/  IABS R213, R11 ;  /* 0x0000000b00d57213 */ /* 0x000fe20000000000 */
[----:B------:R-:W-:Y:S01]  /*d040*/  IMAD.MOV.U32 R2, RZ, RZ, R0 ;  /* 0x000000ffff027224 */ /* 0x000fe200078e0000 */
[----:B------:R-:W-:Y:S01]  /*d050*/  IADD3 R216, -R216, RZ, RZ ;  /* 0x000000ffd8d87210 */ /* 0x000fe20007ffe1ff */
[----:B------:R-:W-:Y:S01]  /*d060*/  IMAD.MOV R215, RZ, RZ, -R214 ;  /* 0x000000ffffd77224 */ /* 0x000fe200078e0ad6 */
[----:B------:R-:W-:Y:S01]  /*d070*/  IABS R214, R10 ;  /* 0x0000000a00d67213 */ /* 0x000fe20000000000 */
[C---:B---3--:R-:W-:Y:S02]  /*d080*/  VIADD R11, R6.reuse, 0x1e0 ;  /* 0x000001e0060b7836 */ /* 0x048fe40000000000 */
[----:B------:R-:W-:Y:S02]  /*d090*/  IMAD.MOV.U32 R0, RZ, RZ, R217 ;  /* 0x000000ffff007224 */ /* 0x000fe400078e00d9 */
[----:B----4-:R-:W-:Y:S01]  /*d0a0*/  VIADD R10, R6, 0x1e1 ;  /* 0x000001e1060a7836 */ /* 0x010fe20000000000 */
[----:B------:R-:W-:Y:S01]  /*d0b0*/  STL [R1+0x1f94], R11 ;  /* 0x001f940b01007387 */ /* 0x000fe20000100800 */
[----:B------:R-:W-:-:S03]  /*d0c0*/  IMAD.HI.U32 R217, R246, R213, RZ ;  /* 0x000000d5f6d97227 */ /* 0x000fc600078e00ff */
[----:B------:R1:W-:Y:S01]  /*d0d0*/  STL [R1+0x1f90], R10 ;  /* 0x001f900a01007387 */ /* 0x0003e20000100800 */
[C---:B------:R-:W-:Y:S01]  /*d0e0*/  IMAD R211, R247.reuse, R215, R211 ;  /* 0x000000d7f7d37224 */ /* 0x040fe200078e02d3 */
[----:B------:R-:W-:Y:S01]  /*d0f0*/  IABS R215, R11 ;  /* 0x0000000b00d77213 */ /* 0x000fe20000000000 */
[----:B------:R-:W-:Y:S01]  /*d100*/  IMAD R212, R247, R216, R212 ;  /* 0x000000d8f7d47224 */ /* 0x000fe200078e02d4 */
[----:B------:R-:W-:Y:S01]  /*d110*/  IABS R216, R10 ;  /* 0x0000000a00d87213 */ /* 0x000fe20000000000 */
[----:B------:R-:W-:Y:S01]  /*d120*/  IMAD.HI.U32 R218, R246, R214, RZ ;  /* 0x000000d6f6da7227 */ /* 0x000fe200078e00ff */
[----:B------:R-:W-:Y:S01]  /*d130*/  IADD3 R217, -R217, RZ, RZ ;  /* 0x000000ffd9d97210 */ /* 0x000fe20007ffe1ff */
[----:B------:R3:W-:Y:S02]  /*d140*/  STL [R1+0x1f8c], R13 ;  /* 0x001f8c0d01007387 */ /* 0x0007e40000100800 */
[----:B------:R-:W-:Y:S02]  /*d150*/  IMAD.MOV.U32 R3, RZ, RZ, R240 ;  /* 0x000000ffff037224 */ /* 0x000fe400078e00f0 */
[----:B------:R-:W-:Y:S01]  /*d160*/  IMAD.MOV.U32 R240, RZ, RZ, R219 ;  /* 0x000000fffff07224 */ /* 0x000fe200078e00db */
[----:B------:R-:W-:Y:S01]  /*d170*/  IABS R219, R13 ;  /* 0x0000000d00db7213 */ /* 0x000fe20000000000 */
[----:B-1----:R-:W-:Y:S01]  /*d180*/  IMAD.MOV.U32 R10, RZ, RZ, R244 ;  /* 0x000000ffff0a7224 */ /* 0x002fe200078e00f4 */
[----:B------:R1:W-:Y:S01]  /*d190*/  STL [R1+0x1f84], R14 ;  /* 0x001f840e01007387 */ /* 0x0003e20000100800 */
[----:B------:R-:W-:-:S02]  /*d1a0*/  IMAD.MOV.U32 R244, RZ, RZ, R220 ;  /* 0x000000fffff47224 */ /* 0x000fc400078e00dc */
[----:B------:R-:W-:Y:S02]  /*d1b0*/  IMAD.MOV R218, RZ, RZ, -R218 ;  /* 0x000000ffffda7224 */ /* 0x000fe400078e0ada */
[----:B------:R-:W-:-:S04]  /*d1c0*/  IMAD.HI.U32 R220, R246, R215, RZ ;  /* 0x000000d7f6dc7227 */ /* 0x000fc800078e00ff */
[C---:B------:R-:W-:Y:S02]  /*d1d0*/  IMAD R213, R247.reuse, R217, R213 ;  /* 0x000000d9f7d57224 */ /* 0x040fe400078e02d5 */
[----:B------:R-:W-:Y:S02]  /*d1e0*/  IMAD.MOV.U32 R217, RZ, RZ, R219 ;  /* 0x000000ffffd97224 */ /* 0x000fe400078e00db */
[----:B------:R-:W-:Y:S01]  /*d1f0*/  IMAD R214, R247, R218, R214 ;  /* 0x000000daf7d67224 */ /* 0x000fe200078e02d6 */
[----:B------:R-:W-:Y:S01]  /*d200*/  IADD3 R218, -R220, RZ, RZ ;  /* 0x000000ffdcda7210 */ /* 0x000fe20007ffe1ff */
[----:B------:R-:W-:Y:S01]  /*d210*/  IMAD.MOV.U32 R11, RZ, RZ, R4 ;  /* 0x000000ffff0b7224 */ /* 0x000fe200078e0004 */
[----:B------:R-:W-:Y:S01]  /*d220*/  MOV R4, R221 ;  /* 0x000000dd00047202 */ /* 0x000fe20000000f00 */
[----:B------:R-:W-:-:S04]  /*d230*/  IMAD.HI.U32 R219, R246, R216, RZ ;  /* 0x000000d8f6db7227 */ /* 0x000fc800078e00ff */
[----:B---3--:R-:W-:Y:S01]  /*d240*/  VIADD R13, R6, 0x1e4 ;  /* 0x000001e4060d7836 */ /* 0x008fe20000000000 */
[----:B------:R-:W-:Y:S01]  /*d250*/  IADD3 R220, -R219, RZ, RZ ;  /* 0x000000ffdbdc7210 */ /* 0x000fe20007ffe1ff */
[----:B------:R-:W-:-:S03]  /*d260*/  IMAD.HI.U32 R221, R246, R217, RZ ;  /* 0x000000d9f6dd7227 */ /* 0x000fc600078e00ff */
[----:B------:R-:W-:Y:S01]  /*d270*/  IABS R219, R13 ;  /* 0x0000000d00db7213 */ /* 0x000fe20000000000 */
[C---:B------:R-:W-:Y:S01]  /*d280*/  IMAD R215, R247.reuse, R218, R215 ;  /* 0x000000daf7d77224 */ /* 0x040fe200078e02d7 */
[----:B------:R-:W-:Y:S01]  /*d290*/  IABS R218, R14 ;  /* 0x0000000e00da7213 */ /* 0x000fe20000000000 */
[----:B------:R-:W-:Y:S01]  /*d2a0*/  IMAD.MOV R221, RZ, RZ, -R221 ;  /* 0x000000ffffdd7224 */ /* 0x000fe200078e0add */
[----:B------:R3:W-:Y:S01]  /*d2b0*/  STL [R1+0x1f80], R13 ;  /* 0x001f800d01007387 */ /* 0x0007e20000100800 */
[----:B------:R-:W-:Y:S01]  /*d2c0*/  IMAD.MOV.U32 R15, RZ, RZ, R11 ;  /* 0x000000ffff0f7224 */ /* 0x000fe200078e000b */
[----:B------:R-:W-:Y:S01]  /*d2d0*/  MOV R11, R10 ;  /* 0x0000000a000b7202 */ /* 0x000fe20000000f00 */
[----:B------:R-:W-:Y:S01]  /*d2e0*/  IMAD R217, R247, R221, R217 ;  /* 0x000000ddf7d97224 */ /* 0x000fe200078e02d9 */
[----:B------:R-:W-:Y:S01]  /*d2f0*/  STL [R1+0x1f74], R20 ;  /* 0x001f741401007387 */ /* 0x000fe20000100800 */
[----:B------:R-:W-:-:S03]  /*d300*/  IMAD.HI.U32 R222, R246, R218, RZ ;  /* 0x000000daf6de7227 */ /* 0x000fc600078e00ff */
[----:B------:R4:W-:Y:S01]  /*d310*/  STL [R1+0x1f70], R18 ;  /* 0x001f701201007387 */ /* 0x0009e20000100800 */
[----:B------:R-:W-:-:S03]  /*d320*/  IMAD.HI.U32 R221, R246, R219, RZ ;  /* 0x000000dbf6dd7227 */ /* 0x000fc600078e00ff */
[----:B------:R2:W-:Y:S01]  /*d330*/  STL [R1+0x1f6c], R17 ;  /* 0x001f6c1101007387 */ /* 0x0005e20000100800 */
[----:B-1----:R-:W-:Y:S02]  /*d340*/  IMAD.MOV.U32 R14, RZ, RZ, R12 ;  /* 0x000000ffff0e7224 */ /* 0x002fe400078e000c */
[----:B------:R-:W-:Y:S02]  /*d350*/  IMAD.MOV.U32 R10, RZ, RZ, R4 ;  /* 0x000000ffff0a7224 */ /* 0x000fe400078e0004 */
[----:B------:R-:W-:Y:S02]  /*d360*/  IMAD.MOV.U32 R12, RZ, RZ, R224 ;  /* 0x000000ffff0c7224 */ /* 0x000fe400078e00e0 */
[----:B------:R-:W-:Y:S01]  /*d370*/  IMAD.MOV.U32 R4, RZ, RZ, R244 ;  /* 0x000000ffff047224 */ /* 0x000fe200078e00f4 */
[----:B------:R-:W-:Y:S01]  /*d380*/  MOV R244, R225 ;  /* 0x000000e100f47202 */ /* 0x000fe20000000f00 */
[----:B---3--:R-:W-:Y:S01]  /*d390*/  IMAD.MOV.U32 R13, RZ, RZ, R223 ;  /* 0x000000ffff0d7224 */ /* 0x008fe200078e00df */
[----:B------:R-:W-:Y:S01]  /*d3a0*/  IABS R223, R18 ;  /* 0x0000001200df7213 */ /* 0x000fe20000000000 */
[----:B------:R-:W-:Y:S01]  /*d3b0*/  IMAD R216, R247, R220, R216 ;  /* 0x000000dcf7d87224 */ /* 0x000fe200078e02d8 */
[----:B------:R-:W-:Y:S01]  /*d3c0*/  IABS R220, R20 ;  /* 0x0000001400dc7213 */ /* 0x000fe20000000000 */
[----:B------:R-:W-:Y:S01]  /*d3d0*/  IMAD.MOV R224, RZ, RZ, -R222 ;  /* 0x000000ffffe07224 */ /* 0x000fe200078e0ade */
[----:B------:R-:W-:Y:S01]  /*d3e0*/  IADD3 R222, -R221, RZ, RZ ;  /* 0x000000ffddde7210 */ /* 0x000fe20007ffe1ff */
[C---:B------:R-:W-:Y:S01]  /*d3f0*/  VIADD R21, R6.reuse, 0x1e8 ;  /* 0x000001e806157836 */ /* 0x040fe20000000000 */
[----:B------:R-:W-:Y:S01]  /*d400*/  IABS R225, R17 ;  /* 0x0000001100e17213 */ /* 0x000fe20000000000 */
[----:B----4-:R-:W-:Y:S01]  /*d410*/  IMAD.MOV.U32 R18, RZ, RZ, R16 ;  /* 0x000000ffff127224 */ /* 0x010fe200078e0010 */
[----:B------:R-:W-:Y:S01]  /*d420*/  IADD3 R20, R6, 0x1e9, RZ ;  /* 0x000001e906147810 */ /* 0x000fe20007ffe0ff */
[----:B------:R-:W-:Y:S01]  /*d430*/  IMAD R219, R247, R222, R219 ;  /* 0x000000def7db7224 */ /* 0x000fe200078e02db */
[----:B------:R-:W-:Y:S01]  /*d440*/  MOV R16, R14 ;  /* 0x0000000e00107202 */ /* 0x000fe20000000f00 */
[----:B------:R-:W-:Y:S01]  /*d450*/  IMAD.MOV.U32 R14, RZ, RZ, R0 ;  /* 0x000000ffff0e7224 */ /* 0x000fe200078e0000 */
[----:B------:R-:W-:Y:S01]  /*d460*/  MOV R221, R223 ;  /* 0x000000df00dd7202 */ /* 0x000fe20000000f00 */
[----:B------:R-:W-:Y:S01]  /*d470*/  IMAD.MOV.U32 R0, RZ, RZ, R227 ;  /* 0x000000ffff007224 */ /* 0x000fe200078e00e3 */
[----:B------:R1:W-:Y:S01]  /*d480*/  STL [R1+0x1f60], R21 ;  /* 0x001f601501007387 */ /* 0x0003e20000100800 */
[----:B------:R-:W-:Y:S01]  /*d490*/  IMAD.MOV.U32 R222, RZ, RZ, R225 ;  /* 0x000000ffffde7224 */ /* 0x000fe200078e00e1 */
[----:B------:R-:W-:Y:S01]  /*d4a0*/  IABS R227, R20 ;  /* 0x0000001400e37213 */ /* 0x000fe20000000000 */
[----:B------:R-:W-:Y:S01]  /*d4b0*/  IMAD.HI.U32 R223, R246, R220, RZ ;  /* 0x000000dcf6df7227 */ /* 0x000fe200078e00ff */
[----:B------:R3:W-:Y:S01]  /*d4c0*/  STL [R1+0x1f5c], R20 ;  /* 0x001f5c1401007387 */ /* 0x0007e20000100800 */
[----:B------:R-:W-:-:S02]  /*d4d0*/  IABS R225, R21 ;  /* 0x0000001500e17213 */ /* 0x000fc40000000000 */
[----:B--2---:R-:W-:Y:S02]  /*d4e0*/  IMAD.MOV.U32 R17, RZ, RZ, R15 ;  /* 0x000000ffff117224 */ /* 0x004fe400078e000f */
[----:B------:R-:W-:Y:S01]  /*d4f0*/  IMAD.MOV.U32 R15, RZ, RZ, R8 ;  /* 0x000000ffff0f7224 */ /* 0x000fe200078e0008 */
[----:B-1----:R-:W-:Y:S01]  /*d500*/  IADD3 R21, R6, 0x1ea, RZ ;  /* 0x000001ea06157810 */ /* 0x002fe20007ffe0ff */
[----:B------:R-:W-:Y:S01]  /*d510*/  IMAD R218, R247, R224, R218 ;  /* 0x000000e0f7da7224 */ /* 0x000fe200078e02da */
[----:B------:R-:W-:Y:S01]  /*d520*/  MOV R8, R243 ;  /* 0x000000f300087202 */ /* 0x000fe20000000f00 */
[----:B------:R-:W-:Y:S01]  /*d530*/  IMAD.HI.U32 R224, R246, R221, RZ ;  /* 0x000000ddf6e07227 */ /* 0x000fe200078e00ff */
[----:B---3--:R-:W-:Y:S01]  /*d540*/  LOP3.LUT R20, R19, 0x7f, RZ, 0xc0, !PT ;  /* 0x0000007f13147812 */ /* 0x008fe200078ec0ff */
[----:B------:R-:W-:Y:S02]  /*d550*/  STL [R1+0x1f54], R21 ;  /* 0x001f541501007387 */ /* 0x000fe40000100800 */
[----:B------:R-:W-:-:S02]  /*d560*/  VIADD R19, R6, 0x1eb ;  /* 0x000001eb06137836 */ /* 0x000fc40000000000 */
[----:B------:R-:W-:Y:S02]  /*d570*/  IMAD.MOV.U32 R243, RZ, RZ, R226 ;  /* 0x000000fffff37224 */ /* 0x000fe400078e00e2 */
[----:B------:R-:W-:Y:S01]  /*d580*/  IMAD.MOV R223, RZ, RZ, -R223 ;  /* 0x000000ffffdf7224 */ /* 0x000fe200078e0adf */
[----:B------:R1:W-:Y:S01]  /*d590*/  STL [R1+0x1f50], R19 ;  /* 0x001f501301007387 */ /* 0x0003e20000100800 */
[----:B------:R-:W-:-:S04]  /*d5a0*/  IMAD.HI.U32 R226, R246, R222, RZ ;  /* 0x000000def6e27227 */ /* 0x000fc800078e00ff */
[----:B------:R-:W-:Y:S01]  /*d5b0*/  IMAD R28, R228, 0x80, R20 ;  /* 0x00000080e41c7824 */ /* 0x000fe200078e0214 */
[----:B------:R-:W-:Y:S01]  /*d5c0*/  IABS R228, R19 ;  /* 0x0000001300e47213 */ /* 0x000fe20000000000 */
[----:B------:R-:W-:Y:S01]  /*d5d0*/  IMAD.MOV R224, RZ, RZ, -R224 ;  /* 0x000000ffffe07224 */ /* 0x000fe200078e0ae0 */
[----:B------:R-:W-:Y:S01]  /*d5e0*/  IADD3 R226, -R226, RZ, RZ ;  /* 0x000000ffe2e27210 */ /* 0x000fe20007ffe1ff */
[C---:B------:R-:W-:Y:S01]  /*d5f0*/  IMAD R220, R247.reuse, R223, R220 ;  /* 0x000000dff7dc7224 */ /* 0x040fe200078e02dc */
[----:B------:R-:W-:Y:S01]  /*d600*/  MOV R20, R17 ;  /* 0x0000001100147202 */ /* 0x000fe20000000f00 */
[----:B------:R-:W-:Y:S01]  /*d610*/  IMAD.MOV.U32 R223, RZ, RZ, R225 ;  /* 0x000000ffffdf7224 */ /* 0x000fe200078e00e1 */
[----:B------:R-:W-:Y:S01]  /*d620*/  IABS R225, R21 ;  /* 0x0000001500e17213 */ /* 0x000fe20000000000 */
[----:B-1----:R-:W-:Y:S01]  /*d630*/  IMAD.MOV.U32 R19, RZ, RZ, R16 ;  /* 0x000000ffff137224 */ /* 0x002fe200078e0010 */
[----:B------:R-:W-:Y:S01]  /*d640*/  MOV R17, R14 ;  /* 0x0000000e00117202 */ /* 0x000fe20000000f00 */
[----:B------:R-:W-:Y:S01]  /*d650*/  IMAD.MOV.U32 R16, RZ, RZ, R232 ;  /* 0x000000ffff107224 */ /* 0x000fe200078e00e8 */
[----:B------:R-:W-:Y:S01]  /*d660*/  IABS R232, R28 ;  /* 0x0000001c00e87213 */ /* 0x000fe20000000000 */
[----:B------:R-:W-:Y:S01]  /*d670*/  IMAD R221, R247, R224, R221 ;  /* 0x000000e0f7dd7224 */ /* 0x000fe200078e02dd */
[----:B------:R-:W-:Y:S01]  /*d680*/  MOV R14, R229 ;  /* 0x000000e5000e7202 */ /* 0x000fe20000000f00 */
[----:B------:R-:W-:Y:S01]  /*d690*/  IMAD.MOV.U32 R224, RZ, RZ, R227 ;  /* 0x000000ffffe07224 */ /* 0x000fe200078e00e3 */
[----:B------:R-:W-:Y:S01]  /*d6a0*/  STL [R1+0x1b5c], R28 ;  /* 0x001b5c1c01007387 */ /* 0x000fe20000100800 */
[----:B------:R-:W-:Y:S01]  /*d6b0*/  IMAD.HI.U32 R227, R246, R223, RZ ;  /* 0x000000dff6e37227 */ /* 0x000fe200078e00ff */
[----:B------:R-:W-:-:S03]  /*d6c0*/  ISETP.GE.AND P3, PT, R28, RZ, PT ;  /* 0x000000ff1c00720c */ /* 0x000fc60003f66270 */
[----:B------:R-:W-:Y:S01]  /*d6d0*/  IMAD R222, R247, R226, R222 ;  /* 0x000000e2f7de7224 */ /* 0x000fe200078e02de */
[----:B------:R-:W-:Y:S01]  /*d6e0*/  IADD3 R227, -R227, RZ, RZ ;  /* 0x000000ffe3e37210 */ /* 0x000fe20007ffe1ff */
[----:B------:R-:W-:-:S04]  /*d6f0*/  IMAD.HI.U32 R226, R246, R224, RZ ;  /* 0x000000e0f6e27227 */ /* 0x000fc800078e00ff */
[----:B------:R-:W-:-:S04]  /*d700*/  IMAD.HI.U32 R230, R230, R232, RZ ;  /* 0x000000e8e6e67227 */ /* 0x000fc800078e00ff */
[----:B------:R-:W-:Y:S01]  /*d710*/  IMAD.MOV R226, RZ, RZ, -R226 ;  /* 0x000000ffffe27224 */ /* 0x000fe200078e0ae2 */
[----:B------:R-:W-:Y:S01]  /*d720*/  IADD3 R230, -R230, RZ, RZ ;  /* 0x000000ffe6e67210 */ /* 0x000fe20007ffe1ff */
[C---:B------:R-:W-:Y:S02]  /*d730*/  IMAD R223, R247.reuse, R227, R223 ;  /* 0x000000e3f7df7224 */ /* 0x040fe400078e02df */
[----:B------:R-:W-:Y:S02]  /*d740*/  VIADD R23, R6, 0x1ec ;  /* 0x000001ec06177836 */ /* 0x000fe40000000000 */
[----:B------:R-:W-:Y:S02]  /*d750*/  IMAD R224, R247, R226, R224 ;  /* 0x000000e2f7e07224 */ /* 0x000fe400078e02e0 */
[----:B------:R-:W-:Y:S01]  /*d760*/  IMAD.HI.U32 R227, R246, R225, RZ ;  /* 0x000000e1f6e37227 */ /* 0x000fe200078e00ff */
[----:B------:R-:W-:Y:S03]  /*d770*/  STL [R1+0x1f48], R23 ;  /* 0x001f481701007387 */ /* 0x000fe60000100800 */
[----:B------:R-:W-:Y:S01]  /*d780*/  IMAD.MOV.U32 R226, RZ, RZ, R228 ;  /* 0x000000ffffe27224 */ /* 0x000fe200078e00e4 */
[----:B------:R-:W-:Y:S01]  /*d790*/  IABS R228, R23 ;  /* 0x0000001700e47213 */ /* 0x000fe20000000000 */
[----:B------:R-:W-:Y:S01]  /*d7a0*/  IMAD.MOV.U32 R21, RZ, RZ, R18 ;  /* 0x000000ffff157224 */ /* 0x000fe200078e0012 */
[----:B------:R1:W-:Y:S01]  /*d7b0*/  STL [R1+0x1f44], R22 ;  /* 0x001f441601007387 */ /* 0x0003e20000100800 */
[----:B------:R-:W-:-:S02]  /*d7c0*/  IMAD R232, R233, R230, R232 ;  /* 0x000000e6e9e87224 */ /* 0x000fc400078e02e8 */
[----:B------:R-:W-:Y:S02]  /*d7d0*/  IMAD.MOV.U32 R18, RZ, RZ, R15 ;  /* 0x000000ffff127224 */ /* 0x000fe400078e000f */
[----:B------:R-:W-:Y:S01]  /*d7e0*/  IMAD.MOV.U32 R15, RZ, RZ, R231 ;  /* 0x000000ffff0f7224 */ /* 0x000fe200078e00e7 */
[----:B------:R-:W-:Y:S01]  /*d7f0*/  IABS R231, R22 ;  /* 0x0000001600e77213 */ /* 0x000fe20000000000 */
[----:B------:R-:W-:Y:S01]  /*d800*/  IMAD.MOV R227, RZ, RZ, -R227 ;  /* 0x000000ffffe37224 */ /* 0x000fe200078e0ae3 */
[----:B------:R-:W-:Y:S01]  /*d810*/  ISETP.GT.U32.AND P0, PT, R233, R232, PT ;  /* 0x000000e8e900720c */ /* 0x000fe20003f04070 */
[----:B------:R-:W-:Y:S01]  /*d820*/  IMAD.HI.U32 R229, R246, R226, RZ ;  /* 0x000000e2f6e57227 */ /* 0x000fe200078e00ff */
[----:B-1----:R-:W-:-:S03]  /*d830*/  IADD3 R22, R6, 0x1ee, RZ ;  /* 0x000001ee06167810 */ /* 0x002fc60007ffe0ff */
[C---:B------:R-:W-:Y:S02]  /*d840*/  IMAD R225, R247.reuse, R227, R225 ;  /* 0x000000e3f7e17224 */ /* 0x040fe400078e02e1 */
[----:B------:R-:W-:Y:S01]  /*d850*/  IMAD.MOV R229, RZ, RZ, -R229 ;  /* 0x000000ffffe57224 */ /* 0x000fe200078e0ae5 */
[----:B------:R1:W-:Y:S01]  /*d860*/  STL [R1+0x1f34], R22 ;  /* 0x001f341601007387 */ /* 0x0003e20000100800 */
[----:B------:R-:W-:Y:S02]  /*d870*/  IMAD.MOV.U32 R227, RZ, RZ, R228 ;  /* 0x000000ffffe37224 */ /* 0x000fe400078e00e4 */
[----:B------:R-:W-:Y:S02]  /*d880*/  IMAD.MOV.U32 R228, RZ, RZ, R231 ;  /* 0x000000ffffe47224 */ /* 0x000fe400078e00e7 */
[----:B------:R-:W-:Y:S01]  /*d890*/  IMAD R226, R247, R229, R226 ;  /* 0x000000e5f7e27224 */ /* 0x000fe200078e02e2 */
[----:B------:R-:W-:Y:S01]  /*d8a0*/  IABS R229, R22 ;  /* 0x0000001600e57213 */ /* 0x000fe20000000000 */
[----:B------:R-:W-:-:S04]  /*d8b0*/  IMAD.HI.U32 R230, R246, R228, RZ ;  /* 0x000000e4f6e67227 */ /* 0x000fc800078e00ff */
[----:B------:R-:W-:Y:S02]  /*d8c0*/  VIADD R24, R6, 0x1ef ;  /* 0x000001ef06187836 */ /* 0x000fe40000000000 */
[----:B-1----:R-:W-:Y:S01]  /*d8d0*/  IMAD.MOV.U32 R22, RZ, RZ, R13 ;  /* 0x000000ffff167224 */ /* 0x002fe200078e000d */
[----:B------:R-:W-:Y:S01]  /*d8e0*/  MOV R13, R12 ;  /* 0x0000000c000d7202 */ /* 0x000fe20000000f00 */
[----:B------:R-:W-:Y:S01]  /*d8f0*/  IMAD.MOV.U32 R12, RZ, RZ, R3 ;  /* 0x000000ffff0c7224 */ /* 0x000fe200078e0003 */
[----:B------:R1:W-:Y:S01]  /*d900*/  STL [R1+0x1f30], R24 ;  /* 0x001f301801007387 */ /* 0x0003e20000100800 */
[----:B------:R-:W-:-:S04]  /*d910*/  IMAD.HI.U32 R231, R246, R227, RZ ;  /* 0x000000e3f6e77227 */ /* 0x000fc800078e00ff */
[----:B------:R-:W-:Y:S01]  /*d920*/  IMAD.MOV.U32 R3, RZ, RZ, R235 ;  /* 0x000000ffff037224 */ /* 0x000fe200078e00eb */
[----:B------:R-:W-:Y:S01]  /*d930*/  IABS R235, R24 ;  /* 0x0000001800eb7213 */ /* 0x000fe20000000000 */
[----:B------:R-:W-:Y:S01]  /*d940*/  IMAD.MOV R230, RZ, RZ, -R230 ;  /* 0x000000ffffe67224 */ /* 0x000fe200078e0ae6 */
[----:B------:R-:W-:Y:S01]  /*d950*/  IADD3 R231, -R231, RZ, RZ ;  /* 0x000000ffe7e77210 */ /* 0x000fe20007ffe1ff */
[----:B------:R-:W-:Y:S02]  /*d960*/  @!P0 IMAD.IADD R232, R232, 0x1, -R233 ;  /* 0x00000001e8e88824 */ /* 0x000fe400078e0ae9 */
[----:B------:R-:W-:Y:S01]  /*d970*/  IMAD R228, R247, R230, R228 ;  /* 0x000000e6f7e47224 */ /* 0x000fe200078e02e4 */
[----:B------:R-:W-:Y:S01]  /*d980*/  MOV R230, R235 ;  /* 0x000000eb00e67202 */ /* 0x000fe20000000f00 */
[----:B------:R-:W-:Y:S01]  /*d990*/  VIADD R23, R6, 0x1f0 ;  /* 0x000001f006177836 */ /* 0x000fe20000000000 */
[----:B------:R-:W-:Y:S01]  /*d9a0*/  ISETP.GT.U32.AND P1, PT, R233, R232, PT ;  /* 0x000000e8e900720c */ /* 0x000fe20003f24070 */
[----:B------:R-:W-:-:S03]  /*d9b0*/  IMAD.HI.U32 R235, R246, R229, RZ ;  /* 0x000000e5f6eb7227 */ /* 0x000fc600078e00ff */
[----:B------:R2:W-:Y:S01]  /*d9c0*/  STL [R1+0x1f2c], R23 ;  /* 0x001f2c1701007387 */ /* 0x0005e20000100800 */
[C---:B------:R-:W-:Y:S01]  /*d9d0*/  VIADD R25, R6.reuse, 0x1f1 ;  /* 0x000001f106197836 */ /* 0x040fe20000000000 */
[----:B------:R-:W-:Y:S01]  /*d9e0*/  IADD3 R235, -R235, RZ, RZ ;  /* 0x000000ffebeb7210 */ /* 0x000fe20007ffe1ff */
[----:B-1----:R-:W-:Y:S02]  /*d9f0*/  IMAD.MOV.U32 R24, RZ, RZ, R12 ;  /* 0x000000ffff187224 */ /* 0x002fe400078e000c */
[----:B------:R-:W-:Y:S01]  /*da00*/  IMAD R227, R247, R231, R227 ;  /* 0x000000e7f7e37224 */ /* 0x000fe200078e02e3 */
[----:B------:R-:W-:Y:S01]  /*da10*/  IABS R231, R23 ;  /* 0x0000001700e77213 */ /* 0x000fe20000000000 */
[----:B------:R-:W-:Y:S01]  /*da20*/  IMAD.MOV.U32 R12, RZ, RZ, R10 ;  /* 0x000000ffff0c7224 */ /* 0x000fe200078e000a */
[----:B------:R-:W-:Y:S01]  /*da30*/  MOV R10, R4 ;  /* 0x00000004000a7202 */ /* 0x000fe20000000f00 */
[----:B------:R-:W-:Y:S01]  /*da40*/  IMAD.MOV.U32 R4, RZ, RZ, R236 ;  /* 0x000000ffff047224 */ /* 0x000fe200078e00ec */
[----:B--2---:R-:W-:Y:S01]  /*da50*/  MOV R23, R13 ;  /* 0x0000000d00177202 */ /* 0x004fe20000000f00 */
[----:B------:R-:W-:Y:S01]  /*da60*/  IMAD.MOV.U32 R13, RZ, RZ, R237 ;  /* 0x000000ffff0d7224 */ /* 0x000fe200078e00ed */
[----:B------:R-:W-:Y:S01]  /*da70*/  IABS R236, R25 ;  /* 0x0000001900ec7213 */ /* 0x000fe20000000000 */
[----:B------:R-:W-:Y:S01]  /*da80*/  VIADD R27, R6, 0x1f2 ;  /* 0x000001f2061b7836 */ /* 0x000fe20000000000 */
[----:B------:R1:W-:Y:S01]  /*da90*/  STL [R1+0x1f28], R25 ;  /* 0x001f281901007387 */ /* 0x0003e20000100800 */
[----:B------:R-:W-:Y:S01]  /*daa0*/  IMAD.HI.U32 R237, R246, R230, RZ ;  /* 0x000000e6f6ed7227 */ /* 0x000fe200078e00ff */
[----:B------:R-:W-:-:S02]  /*dab0*/  ISETP.NE.AND P0, PT, R234, RZ, PT ;  /* 0x000000ffea00720c */ /* 0x000fc40003f05270 */
[----:B------:R2:W-:Y:S01]  /*dac0*/  STL [R1+0x1f20], R27 ;  /* 0x001f201b01007387 */ /* 0x0005e20000100800 */
[----:B------:R-:W-:Y:S01]  /*dad0*/  IMAD.MOV.U32 R26, RZ, RZ, R24 ;  /* 0x000000ffff1a7224 */ /* 0x000fe200078e0018 */
[----:B------:R-:W-:Y:S01]  /*dae0*/  MOV R24, R238 ;  /* 0x000000ee00187202 */ /* 0x000fe20000000f00 */
[----:B------:R-:W-:Y:S01]  /*daf0*/  IMAD R229, R247, R235, R229 ;  /* 0x000000ebf7e57224 */ /* 0x000fe200078e02e5 */
[----:B------:R-:W-:Y:S01]  /*db00*/  MOV R235, R236 ;  /* 0x000000ec00eb7202 */ /* 0x000fe20000000f00 */
[----:B------:R-:W-:Y:S01]  /*db10*/  IMAD.MOV R238, RZ, RZ, -R237 ;  /* 0x000000ffffee7224 */ /* 0x000fe200078e0aed */
[----:B------:R-:W-:Y:S01]  /*db20*/  IABS R236, R27 ;  /* 0x0000001b00ec7213 */ /* 0x000fe20000000000 */
[----:B-1----:R-:W-:Y:S02]  /*db30*/  IMAD.MOV.U32 R25, RZ, RZ, R239 ;  /* 0x000000ffff197224 */ /* 0x002fe400078e00ef */
[----:B------:R-:W-:Y:S02]  /*db40*/  @!P1 IMAD.IADD R232, R232, 0x1, -R233 ;  /* 0x00000001e8e89824 */ /* 0x000fe400078e0ae9 */
[----:B--2---:R-:W-:Y:S01]  /*db50*/  IMAD.MOV.U32 R27, RZ, RZ, R26 ;  /* 0x000000ffff1b7224 */ /* 0x004fe200078e001a */
[----:B------:R-:W-:Y:S01]  /*db60*/  MOV R26, R25 ;  /* 0x00000019001a7202 */ /* 0x000fe20000000f00 */
[----:B------:R-:W-:-:S02]  /*db70*/  IMAD.MOV.U32 R25, RZ, RZ, R24 ;  /* 0x000000ffff197224 */ /* 0x000fc400078e0018 */
[----:B------:R-:W-:Y:S02]  /*db80*/  IMAD R230, R247, R238, R230 ;  /* 0x000000eef7e67224 */ /* 0x000fe400078e02e6 */
[----:B------:R-:W-:Y:S01]  /*db90*/  IMAD.MOV.U32 R24, RZ, RZ, R23 ;  /* 0x000000ffff187224 */ /* 0x000fe200078e0017 */
[----:B------:R-:W-:Y:S01]  /*dba0*/  MOV R23, R22 ;  /* 0x0000001600177202 */ /* 0x000fe20000000f00 */
[----:B------:R-:W-:Y:S01]  /*dbb0*/  IMAD.HI.U32 R238, R246, R235, RZ ;  /* 0x000000ebf6ee7227 */ /* 0x000fe200078e00ff */
[----:B------:R-:W-:-:S03]  /*dbc0*/  MOV R233, R236 ;  /* 0x000000ec00e97202 */ /* 0x000fc60000000f00 */
[----:B------:R-:W-:Y:S02]  /*dbd0*/  IMAD.MOV.U32 R22, RZ, RZ, R21 ;  /* 0x000000ffff167224 */ /* 0x000fe400078e0015 */
[----:B------:R-:W-:Y:S02]  /*dbe0*/  IMAD.MOV.U32 R28, RZ, RZ, R232 ;  /* 0x000000ffff1c7224 */ /* 0x000fe400078e00e8 */
[----:B------:R-:W-:Y:S01]  /*dbf0*/  IMAD.MOV.U32 R21, RZ, RZ, R20 ;  /* 0x000000ffff157224 */ /* 0x000fe200078e0014 */
[----:B------:R-:W-:Y:S01]  /*dc00*/  MOV R20, R19 ;  /* 0x0000001300147202 */ /* 0x000fe20000000f00 */
[----:B------:R-:W-:Y:S02]  /*dc10*/  IMAD.MOV.U32 R19, RZ, RZ, R18 ;  /* 0x000000ffff137224 */ /* 0x000fe400078e0012 */
[----:B------:R-:W-:Y:S01]  /*dc20*/  IMAD.MOV R236, RZ, RZ, -R238 ;  /* 0x000000ffffec7224 */ /* 0x000fe200078e0aee */
[----:B------:R-:W-:Y:S01]  /*dc30*/  @!P3 IADD3 R28, -R28, RZ, RZ ;  /* 0x000000ff1c1cb210 */ /* 0x000fe20007ffe1ff */
[----:B------:R-:W-:Y:S01]  /*dc40*/  IMAD.MOV.U32 R18, RZ, RZ, R17 ;  /* 0x000000ffff127224 */ /* 0x000fe200078e0011 */
[----:B------:R-:W-:Y:S01]  /*dc50*/  MOV R17, R8 ;  /* 0x0000000800117202 */ /* 0x000fe20000000f00 */
[----:B------:R-:W-:Y:S01]  /*dc60*/  IMAD.MOV.U32 R8, RZ, RZ, R251 ;  /* 0x000000ffff087224 */ /* 0x000fe200078e00fb */
[----:B------:R-:W-:Y:S01]  /*dc70*/  @!P0 LOP3.LUT R28, RZ, R234, RZ, 0x33, !PT ;  /* 0x000000eaff1c8212 */ /* 0x000fe200078e33ff */
[----:B------:R-:W2:Y:S01]  /*dc80*/  LDL.LU R251, [R1+0x29dc] ;  /* 0x0029dc0001fb7983 */ /* 0x000ea20000300800 */
[----:B------:R-:W-:-:S02]  /*dc90*/  IMAD R232, R247, R236, R235 ;  /* 0x000000ecf7e87224 */ /* 0x000fc400078e02eb */
[----:B------:R-:W-:Y:S01]  /*dca0*/  IMAD.MOV.U32 R235, RZ, RZ, R20 ;  /* 0x000000ffffeb7224 */ /* 0x000fe200078e0014 */
[----:B------:R-:W3:Y:S01]  /*dcb0*/  LDL.LU R42, [R1+0x414] ;  /* 0x00041400012a7983 */ /* 0x000ee20000300800 */
[----:B------:R-:W-:Y:S02]  /*dcc0*/  IMAD.MOV.U32 R20, RZ, RZ, R12 ;  /* 0x000000ffff147224 */ /* 0x000fe400078e000c */
[----:B------:R-:W-:Y:S01]  /*dcd0*/  IMAD.MOV.U32 R12, RZ, RZ, R244 ;  /* 0x000000ffff0c7224 */ /* 0x000fe200078e00f4 */
[----:B------:R-:W4:Y:S01]  /*dce0*/  LDL.LU R41, [R1+0x410] ;  /* 0x0004100001297983 */ /* 0x000f220000300800 */
[----:B------:R-:W-:Y:S02]  /*dcf0*/  IMAD.MOV.U32 R244, RZ, RZ, R7 ;  /* 0x000000fffff47224 */ /* 0x000fe400078e0007 */
[----:B------:R-:W-:Y:S01]  /*dd00*/  IMAD.HI.U32 R239, R246, R231, RZ ;  /* 0x000000e7f6ef7227 */ /* 0x000fe200078e00ff */
[----:B------:R-:W4:Y:S03]  /*dd10*/  LDL.LU R37, [R1+0x40c] ;  /* 0x00040c0001257983 */ /* 0x000f260000300800 */
[----:B------:R-:W-:Y:S01]  /*dd20*/  IMAD.MOV.U32 R32, RZ, RZ, R19 ;  /* 0x000000ffff207224 */ /* 0x000fe200078e0013 */
[----:B------:R1:W-:Y:S01]  /*dd30*/  STL [R1+0x41c], R28 ;  /* 0x00041c1c01007387 */ /* 0x0003e20000100800 */
[----:B------:R-:W-:Y:S01]  /*dd40*/  IMAD.MOV.U32 R34, RZ, RZ, R22 ;  /* 0x000000ffff227224 */ /* 0x000fe200078e0016 */
[----:B------:R-:W-:Y:S01]  /*dd50*/  MOV R30, R24 ;  /* 0x00000018001e7202 */ /* 0x000fe20000000f00 */
[----:B------:R-:W-:Y:S01]  /*dd60*/  IMAD.MOV.U32 R29, RZ, RZ, R25 ;  /* 0x000000ffff1d7224 */ /* 0x000fe200078e0019 */
[----:B------:R-:W2:Y:S01]  /*dd70*/  LDL.LU R7, [R1+0x29d8] ;  /* 0x0029d80001077983 */ /* 0x000ea20000300800 */
[----:B------:R-:W-:-:S02]  /*dd80*/  IMAD.MOV.U32 R19, RZ, RZ, R17 ;  /* 0x000000ffff137224 */ /* 0x000fc400078e0011 */
[----:B------:R-:W-:Y:S01]  /*dd90*/  IMAD.MOV.U32 R17, RZ, RZ, R5 ;  /* 0x000000ffff117224 */ /* 0x000fe200078e0005 */
[----:B------:R-:W-:Y:S01]  /*dda0*/  MOV R5, R9 ;  /* 0x0000000900057202 */ /* 0x000fe20000000f00 */
[----:B------:R-:W-:Y:S02]  /*ddb0*/  IMAD.MOV.U32 R31, RZ, RZ, R23 ;  /* 0x000000ffff1f7224 */ /* 0x000fe400078e0017 */
[----:B-1----:R-:W-:Y:S01]  /*ddc0*/  IMAD.MOV.U32 R28, RZ, RZ, R26 ;  /* 0x000000ffff1c7224 */ /* 0x002fe200078e001a */
[----:B------:R-:W-:Y:S01]  /*ddd0*/  MOV R35, R18 ;  /* 0x0000001200237202 */ /* 0x000fe20000000f00 */
[----:B------:R-:W4:Y:S01]  /*dde0*/  LDL.LU R26, [R1+0x3c4] ;  /* 0x0003c400011a7983 */ /* 0x000f220000300800 */
[----:B------:R-:W-:Y:S01]  /*ddf0*/  IMAD.MOV.U32 R22, RZ, RZ, R16 ;  /* 0x000000ffff167224 */ /* 0x000fe200078e0010 */
[----:B------:R-:W-:Y:S01]  /*de00*/  MOV R18, R15 ;  /* 0x0000000f00127202 */ /* 0x000fe20000000f00 */
[----:B------:R-:W-:Y:S01]  /*de10*/  IMAD.MOV.U32 R16, RZ, RZ, R13 ;  /* 0x000000ffff107224 */ /* 0x000fe200078e000d */
[----:B------:R-:W4:Y:S01]  /*de20*/  LDL.LU R9, [R1+0x35c] ;  /* 0x00035c0001097983 */ /* 0x000f220000300800 */
[----:B------:R-:W-:Y:S01]  /*de30*/  IMAD.MOV.U32 R15, RZ, RZ, R3 ;  /* 0x000000ffff0f7224 */ /* 0x000fe200078e0003 */
[----:B------:R-:W-:Y:S01]  /*de40*/  MOV R13, R243 ;  /* 0x000000f3000d7202 */ /* 0x000fe20000000f00 */
[----:B------:R-:W-:Y:S01]  /*de50*/  IMAD.MOV R237, RZ, RZ, -R239 ;  /* 0x000000ffffed7224 */ /* 0x000fe200078e0aef */
[----:B------:R-:W4:Y:S01]  /*de60*/  LDL.LU R24, [R1+0x3bc] ;  /* 0x0003bc0001187983 */ /* 0x000f220000300800 */
[----:B------:R-:W-:Y:S01]  /*de70*/  MOV R23, R11 ;  /* 0x0000000b00177202 */ /* 0x000fe20000000f00 */
[----:B------:R-:W-:-:S02]  /*de80*/  IMAD.MOV.U32 R3, RZ, RZ, R241 ;  /* 0x000000ffff037224 */ /* 0x000fc400078e00f1 */
[----:B------:R-:W4:Y:S01]  /*de90*/  LDL.LU R25, [R1+0x3c0] ;  /* 0x0003c00001197983 */ /* 0x000f220000300800 */
[----:B------:R-:W-:Y:S01]  /*dea0*/  MOV R43, R21 ;  /* 0x00000015002b7202 */ /* 0x000fe20000000f00 */
[----:B------:R-:W-:Y:S02]  /*deb0*/  IMAD.MOV.U32 R11, RZ, RZ, R245 ;  /* 0x000000ffff0b7224 */ /* 0x000fe400078e00f5 */
[----:B------:R-:W4:Y:S04]  /*dec0*/  LDL.LU R243, [R1+0xe8] ;  /* 0x0000e80001f37983 */ /* 0x000f280000300800 */
[----:B------:R-:W4:Y:S04]  /*ded0*/  LDL.LU R241, [R1+0xb8] ;  /* 0x0000b80001f17983 */ /* 0x000f280000300800 */
[----:B------:R-:W4:Y:S01]  /*dee0*/  LDL.LU R245, [R1+0xb4] ;  /* 0x0000b40001f57983 */ /* 0x000f220000300800 */
[----:B--2---:R-:W-:-:S03]  /*def0*/  MOV R21, R7 ;  /* 0x0000000700157202 */ /* 0x004fc60000000f00 */
[----:B------:R-:W2:Y:S04]  /*df00*/  LDL.LU R7, [R1+0x29d4] ;  /* 0x0029d40001077983 */ /* 0x000ea80000300800 */
[----:B------:R-:W2:Y:S04]  /*df10*/  LDL.LU R239, [R1+0x418] ;  /* 0x0004180001ef7983 */ /* 0x000ea80000300800 */
[----:B------:R-:W2:Y:S04]  /*df20*/  LDL.LU R40, [R1+0x400] ;  /* 0x0004000001287983 */ /* 0x000ea80000300800 */
[----:B------:R-:W2:Y:S04]  /*df30*/  LDL.LU R39, [R1+0x3fc] ;  /* 0x0003fc0001277983 */ /* 0x000ea80000300800 */
[----:B------:R-:W2:Y:S04]  /*df40*/  LDL.LU R38, [R1+0x3f8] ;  /* 0x0003f80001267983 */ /* 0x000ea80000300800 */
[----:B------:R-:W2:Y:S01]  /*df50*/  LDL.LU R33, [R1+0x3f4] ;  /* 0x0003f40001217983 */ /* 0x000ea20000300800 */
[----:B------:R-:W-:-:S02]  /*df60*/  ISETP.GT.U32.AND P2, PT, R247, R252, PT ;  /* 0x000000fcf700720c */ /* 0x000fc40003f44070 */
[C---:B------:R-:W-:Y:S02]  /*df70*/  ISETP.GT.U32.AND P1, PT, R247.reuse, R251, PT ;  /* 0x000000fbf700720c */ /* 0x040fe40003f24070 */
[C---:B------:R-:W-:Y:S02]  /*df80*/  ISETP.GT.U32.AND P5, PT, R247.reuse, R250, PT ;  /* 0x000000faf700720c */ /* 0x040fe40003fa4070 */
[C---:B------:R-:W-:Y:S02]  /*df90*/  ISETP.GT.U32.AND P4, PT, R247.reuse, R248, PT ;  /* 0x000000f8f700720c */ /* 0x040fe40003f84070 */
[C---:B------:R-:W-:Y:S02]  /*dfa0*/  ISETP.GT.U32.AND P6, PT, R247.reuse, R249, PT ;  /* 0x000000f9f700720c */ /* 0x040fe40003fc4070 */
[----:B---3--:R-:W-:-:S03]  /*dfb0*/  ISETP.GT.U32.AND P0, PT, R247, R42, PT ;  /* 0x0000002af700720c */ /* 0x008fc60003f04070 */
[--C-:B------:R-:W-:Y:S02]  /*dfc0*/  @!P2 IMAD.IADD R252, R252, 0x1, -R247.reuse ;  /* 0x00000001fcfca824 */ /* 0x100fe400078e0af7 */
[----:B------:R-:W-:Y:S02]  /*dfd0*/  @!P1 IADD3 R251, R251, -R247, RZ ;  /* 0x800000f7fbfb9210 */ /* 0x000fe40007ffe0ff */
[C---:B----4-:R-:W-:Y:S01]  /*dfe0*/  ISETP.GT.U32.AND P1, PT, R247.reuse, R37, PT ;  /* 0x00000025f700720c */ /* 0x050fe20003f24070 */
[--C-:B------:R-:W-:Y:S01]  /*dff0*/  @!P5 IMAD.IADD R250, R250, 0x1, -R247.reuse ;  /* 0x00000001fafad824 */ /* 0x100fe200078e0af7 */
[----:B------:R-:W-:Y:S02]  /*e000*/  @!P4 IADD3 R248, R248, -R247, RZ ;  /* 0x800000f7f8f8c210 */ /* 0x000fe40007ffe0ff */
[C---:B------:R-:W-:Y:S02]  /*e010*/  ISETP.GT.U32.AND P4, PT, R247.reuse, R252, PT ;  /* 0x000000fcf700720c */ /* 0x040fe40003f84070 */
[----:B------:R-:W-:Y:S01]  /*e020*/  ISETP.GT.U32.AND P2, PT, R247, R41, PT ;  /* 0x00000029f700720c */ /* 0x000fe20003f44070 */
[--C-:B------:R-:W-:Y:S01]  /*e030*/  @!P6 IMAD.IADD R249, R249, 0x1, -R247.reuse ;  /* 0x00000001f9f9e824 */ /* 0x100fe200078e0af7 */
[C---:B------:R-:W-:Y:S01]  /*e040*/  ISETP.GT.U32.AND P6, PT, R247.reuse, R27, PT ;  /* 0x0000001bf700720c */ /* 0x040fe20003fc4070 */
[----:B------:R-:W-:Y:S01]  /*e050*/  @!P0 IMAD.IADD R42, R42, 0x1, -R247 ;  /* 0x000000012a2a8824 */ /* 0x000fe200078e0af7 */
[----:B------:R-:W-:-:S03]  /*e060*/  ISETP.GT.U32.AND P0, PT, R247, R250, PT ;  /* 0x000000faf700720c */ /* 0x000fc60003f04070 */
[----:B------:R-:W-:Y:S01]  /*e070*/  @!P1 IMAD.IADD R37, R37, 0x1, -R247 ;  /* 0x0000000125259824 */ /* 0x000fe200078e0af7 */
[----:B------:R-:W-:-:S03]  /*e080*/  ISETP.GT.U32.AND P1, PT, R247, R248, PT ;  /* 0x000000f8f700720c */ /* 0x000fc60003f24070 */
[--C-:B------:R-:W-:Y:S01]  /*e090*/  @!P4 IMAD.IADD R252, R252, 0x1, -R247.reuse ;  /* 0x00000001fcfcc824 */ /* 0x100fe200078e0af7 */
[----:B------:R-:W-:Y:S02]  /*e0a0*/  ISETP.GT.U32.AND P4, PT, R247, R42, PT ;  /* 0x0000002af700720c */ /* 0x000fe40003f84070 */
[-C--:B------:R-:W-:Y:S02]  /*e0b0*/  @!P2 IADD3 R41, R41, -R247.reuse, RZ ;  /* 0x800000f72929a210 */ /* 0x080fe40007ffe0ff */
[----:B------:R-:W-:Y:S02]  /*e0c0*/  @!P6 IADD3 R27, R27, -R247, RZ ;  /* 0x800000f71b1be210 */ /* 0x000fe40007ffe0ff */
[C---:B------:R-:W-:Y:S02]  /*e0d0*/  ISETP.GT.U32.AND P6, PT, R247.reuse, R35, PT ;  /* 0x00000023f700720c */ /* 0x040fe40003fc4070 */
[----:B------:R-:W-:Y:S01]  /*e0e0*/  ISETP.GT.U32.AND P2, PT, R247, R249, PT ;  /* 0x000000f9f700720c */ /* 0x000fe20003f44070 */
[----:B------:R-:W-:Y:S01]  /*e0f0*/  @!P1 IMAD.IADD R248, R248, 0x1, -R247 ;  /* 0x00000001f8f89824 */ /* 0x000fe200078e0af7 */
[----:B------:R-:W-:-:S02]  /*e100*/  @!P0 IADD3 R250, R250, -R247, RZ ;  /* 0x800000f7fafa8210 */ /* 0x000fc40007ffe0ff */
[----:B------:R-:W-:Y:S01]  /*e110*/  ISETP.GT.U32.AND P0, PT, R247, R37, PT ;  /* 0x00000025f700720c */ /* 0x000fe20003f04070 */
[----:B------:R-:W-:-:S06]  /*e120*/  @!P4 IMAD.IADD R42, R42, 0x1, -R247 ;  /* 0x000000012a2ac824 */ /* 0x000fcc00078e0af7 */
[----:B------:R-:W-:Y:S02]  /*e130*/  @!P6 IADD3 R35, R35, -R247, RZ ;  /* 0x800000f72323e210 */ /* 0x000fe40007ffe0ff */
[----:B------:R-:W-:Y:S01]  /*e140*/  ISETP.GT.U32.AND P6, PT, R247, R235, PT ;  /* 0x000000ebf700720c */ /* 0x000fe20003fc4070 */
[--C-:B------:R-:W-:Y:S01]  /*e150*/  @!P2 IMAD.IADD R249, R249, 0x1, -R247.reuse ;  /* 0x00000001f9f9a824 */ /* 0x100fe200078e0af7 */
[----:B------:R-:W-:Y:S02]  /*e160*/  ISETP.GT.U32.AND P2, PT, R247, R27, PT ;  /* 0x0000001bf700720c */ /* 0x000fe40003f44070 */
[----:B------:R-:W-:Y:S02]  /*e170*/  @!P0 IMAD.IADD R37, R37, 0x1, -R247 ;  /* 0x0000000125258824 */ /* 0x000fe400078e0af7 */
[----:B------:R-:W-:Y:S02]  /*e180*/  IMAD R231, R247, R237, R231 ;  /* 0x000000edf7e77224 */ /* 0x000fe400078e02e7 */
[----:B------:R-:W-:Y:S01]  /*e190*/  IMAD.HI.U32 R237, R246, R233, RZ ;  /* 0x000000e9f6ed7227 */ /* 0x000fe200078e00ff */
[----:B------:R-:W-:-:S04]  /*e1a0*/  IADD3 R36, R6, 0x1f3, RZ ;  /* 0x000001f306247810 */ /* 0x000fc80007ffe0ff */
[----:B------:R-:W-:Y:S01]  /*e1b0*/  @!P6 IMAD.IADD R235, R235, 0x1, -R247 ;  /* 0x00000001ebebe824 */ /* 0x000fe200078e0af7 */
[----:B------:R-:W-:Y:S01]  /*e1c0*/  ISETP.GT.U32.AND P6, PT, R247, R35, PT ;  /* 0x00000023f700720c */ /* 0x000fe20003fc4070 */
[----:B------:R-:W-:Y:S02]  /*e1d0*/  IMAD.MOV R234, RZ, RZ, -R237 ;  /* 0x000000ffffea7224 */ /* 0x000fe400078e0aed */
[----:B------:R-:W-:Y:S01]  /*e1e0*/  @!P2 IMAD.IADD R27, R27, 0x1, -R247 ;  /* 0x000000011b1ba824 */ /* 0x000fe200078e0af7 */
[C---:B------:R-:W-:Y:S01]  /*e1f0*/  ISETP.GT.U32.AND P2, PT, R247.reuse, R32, PT ;  /* 0x00000020f700720c */ /* 0x040fe20003f44070 */
[----:B------:R-:W-:Y:S01]  /*e200*/  IMAD R233, R247, R234, R233 ;  /* 0x000000eaf7e97224 */ /* 0x000fe200078e02e9 */
[----:B------:R-:W-:-:S07]  /*e210*/  IABS R234, R36 ;  /* 0x0000002400ea7213 */ /* 0x000fce0000000000 */
[----:B------:R-:W-:-:S04]  /*e220*/  @!P6 IADD3 R35, R35, -R247, RZ ;  /* 0x800000f72323e210 */ /* 0x000fc80007ffe0ff */
[----:B------:R-:W-:Y:S02]  /*e230*/  @!P2 IADD3 R32, R32, -R247, RZ ;  /* 0x800000f72020a210 */ /* 0x000fe40007ffe0ff */
[C---:B--2---:R-:W-:Y:S02]  /*e240*/  ISETP.GT.U32.AND P3, PT, R247.reuse, R239, PT ;  /* 0x000000eff700720c */ /* 0x044fe40003f64070 */
[----:B------:R-:W-:-:S11]  /*e250*/  ISETP.GT.U32.AND P5, PT, R247, R7, PT ;  /* 0x00000007f700720c */ /* 0x000fd60003fa4070 */
[--C-:B------:R-:W-:Y:S01]  /*e260*/  @!P3 IMAD.IADD R239, R239, 0x1, -R247.reuse ;  /* 0x00000001efefb824 */ /* 0x100fe200078e0af7 */
[----:B------:R-:W-:Y:S01]  /*e270*/  ISETP.GT.U32.AND P3, PT, R247, R251, PT ;  /* 0x000000fbf700720c */ /* 0x000fe20003f64070 */
[----:B------:R-:W-:-:S03]  /*e280*/  @!P5 IMAD.IADD R7, R7, 0x1, -R247 ;  /* 0x000000010707d824 */ /* 0x000fc600078e0af7 */
[C---:B------:R-:W-:Y:S02]  /*e290*/  ISETP.GT.U32.AND P5, PT, R247.reuse, R239, PT ;  /* 0x000000eff700720c */ /* 0x040fe40003fa4070 */
[----:B------:R-:W-:-:S07]  /*e2a0*/  ISETP.GT.U32.AND P1, PT, R247, R7, PT ;  /* 0x00000007f700720c */ /* 0x000fce0003f24070 */
[----:B------:R-:W-:Y:S01]  /*e2b0*/  @!P3 IMAD.IADD R251, R251, 0x1, -R247 ;  /* 0x00000001fbfbb824 */ /* 0x000fe200078e0af7 */
[----:B------:R-:W-:-:S03]  /*e2c0*/  ISETP.GT.U32.AND P3, PT, R247, R41, PT ;  /* 0x00000029f700720c */ /* 0x000fc60003f64070 */
[--C-:B------:R-:W-:Y:S01]  /*e2d0*/  @!P5 IMAD.IADD R239, R239, 0x1, -R247.reuse ;  /* 0x00000001efefd824 */ /* 0x100fe200078e0af7 */
[C---:B------:R-:W-:Y:S02]  /*e2e0*/  ISETP.GT.U32.AND P5, PT, R247.reuse, R40, PT ;  /* 0x00000028f700720c */ /* 0x040fe40003fa4070 */
[----:B------:R-:W-:Y:S01]  /*e2f0*/  ISETP.GT.U32.AND P4, PT, R247, R39, PT ;  /* 0x00000027f700720c */ /* 0x000fe20003f84070 */
[----:B------:R-:W-:-:S06]  /*e300*/  @!P1 IMAD.IADD R7, R7, 0x1, -R247 ;  /* 0x0000000107079824 */ /* 0x000fcc00078e0af7 */
[----:B------:R-:W-:Y:S02]  /*e310*/  @!P3 IADD3 R41, R41, -R247, RZ ;  /* 0x800000f72929b210 */ /* 0x000fe40007ffe0ff */
[C---:B------:R-:W-:Y:S02]  /*e320*/  ISETP.GT.U32.AND P3, PT, R247.reuse, R38, PT ;  /* 0x00000026f700720c */ /* 0x040fe40003f64070 */
[C---:B------:R-:W-:Y:S01]  /*e330*/  ISETP.GT.U32.AND P1, PT, R247.reuse, R43, PT ;  /* 0x0000002bf700720c */ /* 0x040fe20003f24070 */
[----:B------:R-:W-:Y:S01]  /*e340*/  @!P5 IMAD.IADD R40, R40, 0x1, -R247 ;  /* 0x000000012828d824 */ /* 0x000fe200078e0af7 */
[----:B------:R-:W-:Y:S02]  /*e350*/  ISETP.GT.U32.AND P5, PT, R247, R34, PT ;  /* 0x00000022f700720c */ /* 0x000fe40003fa4070 */
[----:B------:R-:W-:Y:S02]  /*e360*/  @!P4 IADD3 R39, R39, -R247, RZ ;  /* 0x800000f72727c210 */ /* 0x000fe40007ffe0ff */
[----:B------:R-:W-:-:S02]  /*e370*/  ISETP.GT.U32.AND P0, PT, R247, R33, PT ;  /* 0x00000021f700720c */ /* 0x000fc40003f04070 */
[----:B------:R-:W-:-:S03]  /*e380*/  ISETP.GT.U32.AND P4, PT, R247, R31, PT ;  /* 0x0000001ff700720c */ /* 0x000fc60003f84070 */
[--C-:B------:R-:W-:Y:S01]  /*e390*/  @!P3 IMAD.IADD R38, R38, 0x1, -R247.reuse ;  /* 0x000000012626b824 */ /* 0x100fe200078e0af7 */
[----:B------:R-:W-:Y:S01]  /*e3a0*/  ISETP.GT.U32.AND P3, PT, R247, R30, PT ;  /* 0x0000001ef700720c */ /* 0x000fe20003f64070 */
[--C-:B------:R-:W-:Y:S01]  /*e3b0*/  @!P1 IMAD.IADD R43, R43, 0x1, -R247.reuse ;  /* 0x000000012b2b9824 */ /* 0x100fe200078e0af7 */
[----:B------:R-:W-:Y:S01]  /*e3c0*/  STL [R1+0x418], R239 ;  /* 0x000418ef01007387 */ /* 0x000fe20000100800 */
[----:B------:R-:W-:Y:S02]  /*e3d0*/  ISETP.GT.U32.AND P1, PT, R247, R40, PT ;  /* 0x00000028f700720c */ /* 0x000fe40003f24070 */
[----:B------:R-:W-:Y:S01]  /*e3e0*/  @!P5 IADD3 R34, R34, -R247, RZ ;  /* 0x800000f72222d210 */ /* 0x000fe20007ffe0ff */
[----:B------:R1:W-:Y:S01]  /*e3f0*/  STL [R1+0x1df8], R36 ;  /* 0x001df82401007387 */ /* 0x0003e20000100800 */
[--C-:B------:R-:W-:Y:S01]  /*e400*/  @!P0 IMAD.IADD R33, R33, 0x1, -R247.reuse ;  /* 0x0000000121218824 */ /* 0x100fe200078e0af7 */
[----:B------:R-:W-:Y:S01]  /*e410*/  ISETP.GT.U32.AND P5, PT, R247, R39, PT ;  /* 0x00000027f700720c */ /* 0x000fe20003fa4070 */
[----:B------:R-:W-:Y:S01]  /*e420*/  @!P4 IMAD.IADD R31, R31, 0x1, -R247 ;  /* 0x000000011f1fc824 */ /* 0x000fe200078e0af7 */
[----:B------:R-:W-:-:S02]  /*e430*/  ISETP.GT.U32.AND P0, PT, R247, R29, PT ;  /* 0x0000001df700720c */ /* 0x000fc40003f04070 */
[C---:B------:R-:W-:Y:S01]  /*e440*/  ISETP.GT.U32.AND P4, PT, R247.reuse, R38, PT ;  /* 0x00000026f700720c */ /* 0x040fe20003f84070 */
[----:B------:R-:W-:Y:S01]  /*e450*/  STL [R1+0x414], R42 ;  /* 0x0004142a01007387 */ /* 0x000fe20000100800 */
[----:B-1----:R-:W-:Y:S02]  /*e460*/  IMAD.MOV.U32 R36, RZ, RZ, R26 ;  /* 0x000000ffff247224 */ /* 0x002fe400078e001a */
[----:B------:R-:W-:Y:S01]  /*e470*/  IMAD.MOV.U32 R26, RZ, RZ, R25 ;  /* 0x000000ffff1a7224 */ /* 0x000fe200078e0019 */
[----:B------:R-:W-:Y:S01]  /*e480*/  MOV R25, R24 ;  /* 0x0000001800197202 */ /* 0x000fe20000000f00 */
[----:B------:R-:W-:Y:S01]  /*e490*/  IMAD.MOV.U32 R24, RZ, RZ, R17 ;  /* 0x000000ffff187224 */ /* 0x000fe200078e0011 */
[----:B------:R-:W-:Y:S01]  /*e4a0*/  STL [R1+0x410], R41 ;  /* 0x0004102901007387 */ /* 0x000fe20000100800 */
[----:B------:R-:W-:Y:S01]  /*e4b0*/  IMAD.MOV.U32 R17, RZ, RZ, R15 ;  /* 0x000000ffff117224 */ /* 0x000fe200078e000f */
[----:B------:R-:W-:Y:S01]  /*e4c0*/  MOV R15, R13 ;  /* 0x0000000d000f7202 */ /* 0x000fe20000000f00 */
[----:B------:R-:W-:Y:S01]  /*e4d0*/  @!P3 IMAD.IADD R30, R30, 0x1, -R247 ;  /* 0x000000011e1eb824 */ /* 0x000fe200078e0af7 */
[----:B------:R1:W-:Y:S01]  /*e4e0*/  STL [R1+0x40c], R37 ;  /* 0x00040c2501007387 */ /* 0x0003e20000100800 */
[----:B------:R-:W-:Y:S01]  /*e4f0*/  IMAD.MOV.U32 R13, RZ, RZ, R12 ;  /* 0x000000ffff0d7224 */ /* 0x000fe200078e000c */
[----:B------:R-:W-:Y:S01]  /*e500*/  ISETP.GT.U32.AND P3, PT, R247, R33, PT ;  /* 0x00000021f700720c */ /* 0x000fe20003f64070 */
[----:B------:R-:W-:Y:S01]  /*e510*/  IMAD.MOV.U32 R12, RZ, RZ, R11 ;  /* 0x000000ffff0c7224 */ /* 0x000fe200078e000b */
[----:B------:R2:W-:Y:S01]  /*e520*/  STL [R1+0x408], R27 ;  /* 0x0004081b01007387 */ /* 0x0005e20000100800 */
[----:B------:R-:W-:Y:S01]  /*e530*/  MOV R11, R5 ;  /* 0x00000005000b7202 */ /* 0x000fe20000000f00 */
[--C-:B------:R-:W-:Y:S01]  /*e540*/  @!P5 IMAD.IADD R39, R39, 0x1, -R247.reuse ;  /* 0x000000012727d824 */ /* 0x100fe200078e0af7 */
[----:B------:R-:W-:Y:S01]  /*e550*/  @!P1 IADD3 R40, R40, -R247, RZ ;  /* 0x800000f728289210 */ /* 0x000fe20007ffe0ff */
[----:B------:R-:W-:-:S02]  /*e560*/  @!P4 IMAD.IADD R38, R38, 0x1, -R247 ;  /* 0x000000012626c824 */ /* 0x000fc400078e0af7 */
[----:B-1----:R-:W-:Y:S01]  /*e570*/  IMAD.MOV.U32 R37, RZ, RZ, R36 ;  /* 0x000000ffff257224 */ /* 0x002fe200078e0024 */
[----:B--2---:R-:W2:Y:S04]  /*e580*/  LDL.LU R27, [R1+0x3d0] ;  /* 0x0003d000011b7983 */ /* 0x004ea80000300800 */
[----:B------:R-:W3:Y:S01]  /*e590*/  LDL.LU R42, [R1+0x3cc] ;  /* 0x0003cc00012a7983 */ /* 0x000ee20000300800 */
[----:B------:R-:W-:-:S03]  /*e5a0*/  IMAD.MOV.U32 R36, RZ, RZ, R26 ;  /* 0x000000ffff247224 */ /* 0x000fc600078e001a */
[----:B------:R-:W4:Y:S01]  /*e5b0*/  LDL.LU R5, [R1+0x188] ;  /* 0x0001880001057983 */ /* 0x000f220000300800 */
[----:B------:R-:W-:-:S03]  /*e5c0*/  @!P0 IADD3 R29, R29, -R247, RZ ;  /* 0x800000f71d1d8210 */ /* 0x000fc60007ffe0ff */
[----:B------:R-:W4:Y:S01]  /*e5d0*/  LDL.LU R41, [R1+0x3c8] ;  /* 0x0003c80001297983 */ /* 0x000f220000300800 */
[----:B------:R-:W-:-:S03]  /*e5e0*/  IMAD.MOV.U32 R26, RZ, RZ, R13 ;  /* 0x000000ffff1a7224 */ /* 0x000fc600078e000d */
[----:B------:R1:W-:Y:S01]  /*e5f0*/  STL [R1+0x404], R35 ;  /* 0x0004042301007387 */ /* 0x0003e20000100800 */
[----:B------:R-:W-:Y:S01]  /*e600*/  ISETP.GT.U32.AND P0, PT, R247, R32, PT ;  /* 0x00000020f700720c */ /* 0x000fe20003f04070 */
[----:B------:R-:W-:Y:S02]  /*e610*/  IMAD.MOV.U32 R13, RZ, RZ, R9 ;  /* 0x000000ffff0d7224 */ /* 0x000fe400078e0009 */
[----:B-1----:R-:W-:Y:S01]  /*e620*/  IMAD.MOV.U32 R35, RZ, RZ, R25 ;  /* 0x000000ffff237224 */ /* 0x002fe200078e0019 */
[----:B------:R-:W-:Y:S02]  /*e630*/  MOV R25, R15 ;  /* 0x0000000f00197202 */ /* 0x000fe40000000f00 */
[----:B------:R-:W4:Y:S04]  /*e640*/  LDL.LU R15, [R1+0x354] ;  /* 0x00035400010f7983 */ /* 0x000f280000300800 */
[----:B------:R-:W4:Y:S04]  /*e650*/  LDL.LU R9, [R1+0x118] ;  /* 0x0001180001097983 */ /* 0x000f280000300800 */
[----:B------:R1:W-:Y:S01]  /*e660*/  STL [R1+0x400], R40 ;  /* 0x0004002801007387 */ /* 0x0003e20000100800 */
[----:B------:R-:W-:-:S03]  /*e670*/  @!P3 IADD3 R33, R33, -R247, RZ ;  /* 0x800000f72121b210 */ /* 0x000fc60007ffe0ff */
[----:B------:R1:W-:Y:S04]  /*e680*/  STL [R1+0x3fc], R39 ;  /* 0x0003fc2701007387 */ /* 0x0003e80000100800 */
[----:B------:R1:W-:Y:S04]  /*e690*/  STL [R1+0x3f8], R38 ;  /* 0x0003f82601007387 */ /* 0x0003e80000100800 */
[----:B------:R-:W4:Y:S01]  /*e6a0*/  LDL.LU R238, [R1+0x3b8] ;  /* 0x0003b80001ee7983 */ /* 0x000f220000300800 */
[----:B------:R-:W-:-:S03]  /*e6b0*/  @!P0 IMAD.IADD R32, R32, 0x1, -R247 ;  /* 0x0000000120208824 */ /* 0x000fc600078e0af7 */
[----:B------:R-:W4:Y:S04]  /*e6c0*/  LDL.LU R239, [R1+0x3b4] ;  /* 0x0003b40001ef7983 */ /* 0x000f280000300800 */
[----:B------:R1:W-:Y:S04]  /*e6d0*/  STL [R1+0x3f4], R33 ;  /* 0x0003f42101007387 */ /* 0x0003e80000100800 */
[----:B-1----:R-:W4:Y:S04]  /*e6e0*/  LDL.LU R40, [R1+0x3b0] ;  /* 0x0003b00001287983 */ /* 0x002f280000300800 */
[----:B------:R-:W4:Y:S04]  /*e6f0*/  LDL.LU R39, [R1+0x3ac] ;  /* 0x0003ac0001277983 */ /* 0x000f280000300800 */
[----:B------:R1:W-:Y:S04]  /*e700*/  STL [R1+0x3f0], R32 ;  /* 0x0003f02001007387 */ /* 0x0003e80000100800 */
[----:B------:R-:W4:Y:S04]  /*e710*/  LDL.LU R38, [R1+0x3a8] ;  /* 0x0003a80001267983 */ /* 0x000f280000300800 */
[----:B------:R-:W4:Y:S04]  /*e720*/  LDL.LU R33, [R1+0x3a4] ;  /* 0x0003a40001217983 */ /* 0x000f280000300800 */
[----:B-1----:R-:W4:Y:S01]  /*e730*/  LDL.LU R32, [R1+0x3a0] ;  /* 0x0003a00001207983 */ /* 0x002f220000300800 */
[----:B------:R-:W-:-:S02]  /*e740*/  ISETP.GT.U32.AND P2, PT, R247, R28, PT ;  /* 0x0000001cf700720c */ /* 0x000fc40003f44070 */
[C---:B------:R-:W-:Y:S02]  /*e750*/  ISETP.GT.U32.AND P1, PT, R247.reuse, R43, PT ;  /* 0x0000002bf700720c */ /* 0x040fe40003f24070 */
[----:B------:R-:W-:-:S09]  /*e760*/  ISETP.GT.U32.AND P5, PT, R247, R34, PT ;  /* 0x00000022f700720c */ /* 0x000fd20003fa4070 */
[--C-:B------:R-:W-:Y:S01]  /*e770*/  @!P2 IMAD.IADD R28, R28, 0x1, -R247.reuse ;  /* 0x000000011c1ca824 */ /* 0x100fe200078e0af7 */
[C---:B------:R-:W-:Y:S02]  /*e780*/  ISETP.GT.U32.AND P2, PT, R247.reuse, R235, PT ;  /* 0x000000ebf700720c */ /* 0x040fe40003f44070 */
[C---:B------:R-:W-:Y:S02]  /*e790*/  ISETP.GT.U32.AND P4, PT, R247.reuse, R31, PT ;  /* 0x0000001ff700720c */ /* 0x040fe40003f84070 */
[----:B------:R-:W-:Y:S01]  /*e7a0*/  ISETP.GT.U32.AND P6, PT, R247, R28, PT ;  /* 0x0000001cf700720c */ /* 0x000fe20003fc4070 */
[----:B------:R-:W-:Y:S01]  /*e7b0*/  @!P5 IMAD.IADD R34, R34, 0x1, -R247 ;  /* 0x000000012222d824 */ /* 0x000fe200078e0af7 */
[----:B------:R-:W-:Y:S02]  /*e7c0*/  @!P1 IADD3 R43, R43, -R247, RZ ;  /* 0x800000f72b2b9210 */ /* 0x000fe40007ffe0ff */
[----:B------:R-:W-:-:S05]  /*e7d0*/  ISETP.GT.U32.AND P3, PT, R247, R30, PT ;  /* 0x0000001ef700720c */ /* 0x000fca0003f64070 */
[--C-:B------:R-:W-:Y:S02]  /*e7e0*/  @!P2 IMAD.IADD R235, R235, 0x1, -R247.reuse ;  /* 0x00000001ebeba824 */ /* 0x100fe400078e0af7 */
[--C-:B------:R-:W-:Y:S01]  /*e7f0*/  @!P4 IMAD.IADD R31, R31, 0x1, -R247.reuse ;  /* 0x000000011f1fc824 */ /* 0x100fe200078e0af7 */
[C---:B------:R-:W-:Y:S01]  /*e800*/  ISETP.GT.U32.AND P4, PT, R247.reuse, R37, PT ;  /* 0x00000025f700720c */ /* 0x040fe20003f84070 */
[----:B------:R-:W-:Y:S01]  /*e810*/  @!P6 IMAD.IADD R28, R28, 0x1, -R247 ;  /* 0x000000011c1ce824 */ /* 0x000fe200078e0af7 */
[----:B------:R-:W-:-:S03]  /*e820*/  ISETP.GT.U32.AND P0, PT, R247, R29, PT ;  /* 0x0000001df700720c */ /* 0x000fc60003f04070 */
[----:B------:R-:W-:Y:S02]  /*e830*/  @!P3 IADD3 R30, R30, -R247, RZ ;  /* 0x800000f71e1eb210 */ /* 0x000fe40007ffe0ff */
[----:B------:R-:W-:-:S06]  /*e840*/  ISETP.GT.U32.AND P3, PT, R247, R36, PT ;  /* 0x00000024f700720c */ /* 0x000fcc0003f64070 */
[----:B------:R-:W-:Y:S02]  /*e850*/  @!P4 IADD3 R37, R37, -R247, RZ ;  /* 0x800000f72525c210 */ /* 0x000fe40007ffe0ff */
[--C-:B------:R-:W-:Y:S01]  /*e860*/  @!P0 IMAD.IADD R29, R29, 0x1, -R247.reuse ;  /* 0x000000011d1d8824 */ /* 0x100fe200078e0af7 */
[----:B------:R-:W-:Y:S01]  /*e870*/  ISETP.GT.U32.AND P0, PT, R247, R35, PT ;  /* 0x00000023f700720c */ /* 0x000fe20003f04070 */
[----:B------:R-:W-:Y:S03]  /*e880*/  STL [R1+0x3ec], R235 ;  /* 0x0003eceb01007387 */ /* 0x000fe60000100800 */
[--C-:B------:R-:W-:Y:S01]  /*e890*/  @!P3 IMAD.IADD R36, R36, 0x1, -R247.reuse ;  /* 0x000000012424b824 */ /* 0x100fe200078e0af7 */
[----:B------:R-:W-:Y:S04]  /*e8a0*/  STL [R1+0x3e8], R43 ;  /* 0x0003e82b01007387 */ /* 0x000fe80000100800 */
[----:B------:R-:W-:Y:S04]  /*e8b0*/  STL [R1+0x3e4], R34 ;  /* 0x0003e42201007387 */ /* 0x000fe80000100800 */
[----:B------:R-:W-:Y:S04]  /*e8c0*/  STL [R1+0x3e0], R31 ;  /* 0x0003e01f01007387 */ /* 0x000fe80000100800 */
[----:B------:R1:W-:Y:S04]  /*e8d0*/  STL [R1+0x3dc], R30 ;  /* 0x0003dc1e01007387 */ /* 0x0003e80000100800 */
[----:B------:R-:W-:Y:S01]  /*e8e0*/  STL [R1+0x3d8], R29 ;  /* 0x0003d81d01007387 */ /* 0x000fe20000100800 */
[----:B------:R-:W-:-:S03]  /*e8f0*/  @!P0 IMAD.IADD R35, R35, 0x1, -R247 ;  /* 0x0000000123238824 */ /* 0x000fc600078e0af7 */
[----:B------:R1:W-:Y:S02]  /*e900*/  STL [R1+0x3d4], R28 ;  /* 0x0003d41c01007387 */ /* 0x0003e40000100800 */
[----:B-1----:R-:W-:Y:S02]  /*e910*/  MOV R30, R25 ;  /* 0x00000019001e7202 */ /* 0x002fe40000000f00 */
[----:B------:R-:W4:Y:S04]  /*e920*/  LDL.LU R28, [R1+0x39c] ;  /* 0x00039c00011c7983 */ /* 0x000f280000300800 */
[----:B------:R-:W4:Y:S04]  /*e930*/  LDL.LU R34, [R1+0x398] ;  /* 0x0003980001227983 */ /* 0x000f280000300800 */
[----:B------:R-:W4:Y:S04]  /*e940*/  LDL.LU R31, [R1+0x394] ;  /* 0x00039400011f7983 */ /* 0x000f280000300800 */
[----:B------:R-:W4:Y:S01]  /*e950*/  LDL.LU R29, [R1+0x390] ;  /* 0x00039000011d7983 */ /* 0x000f220000300800 */
[----:B--2---:R-:W-:-:S02]  /*e960*/  ISETP.GT.U32.AND P2, PT, R247, R27, PT ;  /* 0x0000001bf700720c */ /* 0x004fc40003f44070 */
[C---:B---3--:R-:W-:Y:S02]  /*e970*/  ISETP.GT.U32.AND P1, PT, R247.reuse, R42, PT ;  /* 0x0000002af700720c */ /* 0x048fe40003f24070 */
[----:B----4-:R-:W-:-:S09]  /*e980*/  ISETP.GT.U32.AND P5, PT, R247, R41, PT ;  /* 0x00000029f700720c */ /* 0x010fd20003fa4070 */
[----:B------:R-:W-:Y:S02]  /*e990*/  @!P2 IADD3 R27, R27, -R247, RZ ;  /* 0x800000f71b1ba210 */ /* 0x000fe40007ffe0ff */
[--C-:B------:R-:W-:Y:S02]  /*e9a0*/  @!P1 IMAD.IADD R42, R42, 0x1, -R247.reuse ;  /* 0x000000012a2a9824 */ /* 0x100fe400078e0af7 */
[----:B------:R-:W-:Y:S01]  /*e9b0*/  @!P5 IMAD.IADD R41, R41, 0x1, -R247 ;  /* 0x000000012929d824 */ /* 0x000fe200078e0af7 */
[C---:B------:R-:W-:Y:S02]  /*e9c0*/  ISETP.GT.U32.AND P6, PT, R247.reuse, R238, PT ;  /* 0x000000eef700720c */ /* 0x040fe40003fc4070 */
[C---:B------:R-:W-:Y:S02]  /*e9d0*/  ISETP.GT.U32.AND P2, PT, R247.reuse, R239, PT ;  /* 0x000000eff700720c */ /* 0x040fe40003f44070 */
[C---:B------:R-:W-:Y:S02]  /*e9e0*/  ISETP.GT.U32.AND P1, PT, R247.reuse, R40, PT ;  /* 0x00000028f700720c */ /* 0x040fe40003f24070 */
[----:B------:R-:W-:-:S07]  /*e9f0*/  ISETP.GT.U32.AND P5, PT, R247, R39, PT ;  /* 0x00000027f700720c */ /* 0x000fce0003fa4070 */
[----:B------:R-:W-:Y:S02]  /*ea00*/  @!P6 IADD3 R238, R238, -R247, RZ ;  /* 0x800000f7eeeee210 */ /* 0x000fe40007ffe0ff */
[C---:B------:R-:W-:Y:S02]  /*ea10*/  ISETP.GT.U32.AND P6, PT, R247.reuse, R27, PT ;  /* 0x0000001bf700720c */ /* 0x040fe40003fc4070 */
[----:B------:R-:W-:Y:S01]  /*ea20*/  ISETP.GT.U32.AND P4, PT, R247, R38, PT ;  /* 0x00000026f700720c */ /* 0x000fe20003f84070 */
[--C-:B------:R-:W-:Y:S01]  /*ea30*/  @!P2 IMAD.IADD R239, R239, 0x1, -R247.reuse ;  /* 0x00000001efefa824 */ /* 0x100fe200078e0af7 */
[C---:B------:R-:W-:Y:S01]  /*ea40*/  ISETP.GT.U32.AND P2, PT, R247.reuse, R42, PT ;  /* 0x0000002af700720c */ /* 0x040fe20003f44070 */
[----:B------:R-:W-:Y:S01]  /*ea50*/  @!P1 IMAD.IADD R40, R40, 0x1, -R247 ;  /* 0x0000000128289824 */ /* 0x000fe200078e0af7 */
[C---:B------:R-:W-:Y:S02]  /*ea60*/  ISETP.GT.U32.AND P3, PT, R247.reuse, R33, PT ;  /* 0x00000021f700720c */ /* 0x040fe40003f64070 */
[----:B------:R-:W-:-:S02]  /*ea70*/  ISETP.GT.U32.AND P1, PT, R247, R41, PT ;  /* 0x00000029f700720c */ /* 0x000fc40003f24070 */
[----:B------:R-:W-:Y:S02]  /*ea80*/  @!P5 IADD3 R39, R39, -R247, RZ ;  /* 0x800000f72727d210 */ /* 0x000fe40007ffe0ff */
[----:B------:R-:W-:Y:S01]  /*ea90*/  ISETP.GT.U32.AND P5, PT, R247, R37, PT ;  /* 0x00000025f700720c */ /* 0x000fe20003fa4070 */
[--C-:B------:R-:W-:Y:S02]  /*eaa0*/  @!P6 IMAD.IADD R27, R27, 0x1, -R247.reuse ;  /* 0x000000011b1be824 */ /* 0x100fe400078e0af7 */
[--C-:B------:R-:W-:Y:S01]  /*eab0*/  @!P4 IMAD.IADD R38, R38, 0x1, -R247.reuse ;  /* 0x000000012626c824 */ /* 0x100fe200078e0af7 */
[C---:B------:R-:W-:Y:S01]  /*eac0*/  ISETP.GT.U32.AND P4, PT, R247.reuse, R36, PT ;  /* 0x00000024f700720c */ /* 0x040fe20003f84070 */
[--C-:B------:R-:W-:Y:S01]  /*ead0*/  @!P2 IMAD.IADD R42, R42, 0x1, -R247.reuse ;  /* 0x000000012a2aa824 */ /* 0x100fe200078e0af7 */
[----:B------:R1:W-:Y:S01]  /*eae0*/  STL [R1+0x3d0], R27 ;  /* 0x0003d01b01007387 */ /* 0x0003e20000100800 */
[----:B------:R-:W-:Y:S01]  /*eaf0*/  ISETP.GT.U32.AND P0, PT, R247, R32, PT ;  /* 0x00000020f700720c */ /* 0x000fe20003f04070 */
[--C-:B------:R-:W-:Y:S01]  /*eb00*/  @!P3 IMAD.IADD R33, R33, 0x1, -R247.reuse ;  /* 0x000000012121b824 */ /* 0x100fe200078e0af7 */
[----:B------:R-:W-:Y:S01]  /*eb10*/  ISETP.GT.U32.AND P3, PT, R247, R35, PT ;  /* 0x00000023f700720c */ /* 0x000fe20003f64070 */
[----:B------:R-:W-:-:S02]  /*eb20*/  @!P1 IMAD.IADD R41, R41, 0x1, -R247 ;  /* 0x0000000129299824 */ /* 0x000fc400078e0af7 */
[----:B------:R-:W-:Y:S01]  /*eb30*/  IMAD.MOV.U32 R25, RZ, RZ, R15 ;  /* 0x000000ffff197224 */ /* 0x000fe200078e000f */
[----:B------:R-:W-:Y:S01]  /*eb40*/  @!P5 IADD3 R37, R37, -R247, RZ ;  /* 0x800000f72525d210 */ /* 0x000fe20007ffe0ff */
[----:B-1----:R-:W-:Y:S02]  /*eb50*/  IMAD.MOV.U32 R27, RZ, RZ, R26 ;  /* 0x000000ffff1b7224 */ /* 0x002fe400078e001a */
[----:B------:R-:W-:Y:S01]  /*eb60*/  IMAD.MOV.U32 R26, RZ, RZ, R13 ;  /* 0x000000ffff1a7224 */ /* 0x000fe200078e000d */
[----:B------:R-:W-:Y:S02]  /*eb70*/  MOV R13, R12 ;  /* 0x0000000c000d7202 */ /* 0x000fe40000000f00 */
[----:B------:R-:W2:Y:S04]  /*eb80*/  LDL.LU R12, [R1+0x254] ;  /* 0x00025400010c7983 */ /* 0x000ea80000300800 */
[----:B------:R-:W3:Y:S01]  /*eb90*/  LDL.LU R15, [R1+0x2c0] ;  /* 0x0002c000010f7983 */ /* 0x000ee20000300800 */
[----:B------:R-:W-:-:S03]  /*eba0*/  @!P4 IMAD.IADD R36, R36, 0x1, -R247 ;  /* 0x000000012424c824 */ /* 0x000fc600078e0af7 */
[----:B------:R1:W-:Y:S04]  /*ebb0*/  STL [R1+0x3cc], R42 ;  /* 0x0003cc2a01007387 */ /* 0x0003e80000100800 */
[----:B------:R4:W-:Y:S04]  /*ebc0*/  STL [R1+0x3c8], R41 ;  /* 0x0003c82901007387 */ /* 0x0009e80000100800 */
[----:B------:R4:W-:Y:S04]  /*ebd0*/  STL [R1+0x3c4], R37 ;  /* 0x0003c42501007387 */ /* 0x0009e80000100800 */
[----:B------:R-:W2:Y:S01]  /*ebe0*/  LDL.LU R43, [R1+0x384] ;  /* 0x00038400012b7983 */ /* 0x000ea20000300800 */
[----:B------:R-:W-:-:S03]  /*ebf0*/  @!P0 IADD3 R32, R32, -R247, RZ ;  /* 0x800000f720208210 */ /* 0x000fc60007ffe0ff */
[----:B-1----:R-:W3:Y:S01]  /*ec00*/  LDL.LU R42, [R1+0x380] ;  /* 0x00038000012a7983 */ /* 0x002ee20000300800 */
[----:B------:R-:W-:Y:S01]  /*ec10*/  ISETP.GT.U32.AND P0, PT, R247, R238, PT ;  /* 0x000000eef700720c */ /* 0x000fe20003f04070 */
[----:B------:R-:W-:Y:S02]  /*ec20*/  @!P3 IMAD.IADD R35, R35, 0x1, -R247 ;  /* 0x000000012323b824 */ /* 0x000fe400078e0af7 */
[----:B------:R1:W-:Y:S01]  /*ec30*/  STL [R1+0x3c0], R36 ;  /* 0x0003c02401007387 */ /* 0x0003e20000100800 */
[----:B------:R-:W-:-:S03]  /*ec40*/  ISETP.GT.U32.AND P2, PT, R247, R239, PT ;  /* 0x000000eff700720c */ /* 0x000fc60003f44070 */
[----:B----4-:R-:W4:Y:S01]  /*ec50*/  LDL.LU R41, [R1+0x37c] ;  /* 0x00037c0001297983 */ /* 0x010f220000300800 */
[C---:B------:R-:W-:Y:S02]  /*ec60*/  ISETP.GT.U32.AND P1, PT, R247.reuse, R40, PT ;  /* 0x00000028f700720c */ /* 0x040fe40003f24070 */
[C---:B------:R-:W-:Y:S01]  /*ec70*/  ISETP.GT.U32.AND P5, PT, R247.reuse, R39, PT ;  /* 0x00000027f700720c */ /* 0x040fe20003fa4070 */
[----:B------:R-:W4:Y:S01]  /*ec80*/  LDL.LU R237, [R1+0x378] ;  /* 0x0003780001ed7983 */ /* 0x000f220000300800 */
[C---:B------:R-:W-:Y:S02]  /*ec90*/  ISETP.GT.U32.AND P4, PT, R247.reuse, R38, PT ;  /* 0x00000026f700720c */ /* 0x040fe40003f84070 */
[C---:B------:R-:W-:Y:S01]  /*eca0*/  ISETP.GT.U32.AND P3, PT, R247.reuse, R33, PT ;  /* 0x00000021f700720c */ /* 0x040fe20003f64070 */
[----:B------:R1:W-:Y:S01]  /*ecb0*/  STL [R1+0x3bc], R35 ;  /* 0x0003bc2301007387 */ /* 0x0003e20000100800 */
[----:B------:R-:W-:-:S03]  /*ecc0*/  ISETP.GT.U32.AND P6, PT, R247, R32, PT ;  /* 0x00000020f700720c */ /* 0x000fc60003fc4070 */
[----:B------:R-:W4:Y:S01]  /*ecd0*/  LDL.LU R37, [R1+0x374] ;  /* 0x0003740001257983 */ /* 0x000f220000300800 */
[--C-:B------:R-:W-:Y:S01]  /*ece0*/  @!P0 IMAD.IADD R238, R238, 0x1, -R247.reuse ;  /* 0x00000001eeee8824 */ /* 0x100fe200078e0af7 */
[-C--:B------:R-:W-:Y:S01]  /*ecf0*/  @!P1 IADD3 R40, R40, -R247.reuse, RZ ;  /* 0x800000f728289210 */ /* 0x080fe20007ffe0ff */
[--C-:B------:R-:W-:Y:S01]  /*ed00*/  @!P2 IMAD.IADD R239, R239, 0x1, -R247.reuse ;  /* 0x00000001efefa824 */ /* 0x100fe200078e0af7 */
[----:B-1----:R-:W4:Y:S01]  /*ed10*/  LDL.LU R36, [R1+0x370] ;  /* 0x0003700001247983 */ /* 0x002f220000300800 */
[--C-:B------:R-:W-:Y:S02]  /*ed20*/  @!P5 IMAD.IADD R39, R39, 0x1, -R247.reuse ;  /* 0x000000012727d824 */ /* 0x100fe400078e0af7 */
[--C-:B------:R-:W-:Y:S01]  /*ed30*/  @!P4 IMAD.IADD R38, R38, 0x1, -R247.reuse ;  /* 0x000000012626c824 */ /* 0x100fe200078e0af7 */
[----:B------:R-:W4:Y:S01]  /*ed40*/  LDL.LU R35, [R1+0x36c] ;  /* 0x00036c0001237983 */ /* 0x000f220000300800 */
[----:B------:R-:W-:Y:S01]  /*ed50*/  @!P3 IADD3 R33, R33, -R247, RZ ;  /* 0x800000f72121b210 */ /* 0x000fe20007ffe0ff */
[----:B------:R-:W-:-:S02]  /*ed60*/  @!P6 IMAD.IADD R32, R32, 0x1, -R247 ;  /* 0x000000012020e824 */ /* 0x000fc400078e0af7 */
[----:B------:R-:W-:Y:S04]  /*ed70*/  STL [R1+0x3b8], R238 ;  /* 0x0003b8ee01007387 */ /* 0x000fe80000100800 */
[----:B------:R-:W-:Y:S04]  /*ed80*/  STL [R1+0x3b4], R239 ;  /* 0x0003b4ef01007387 */ /* 0x000fe80000100800 */
[----:B------:R-:W-:Y:S04]  /*ed90*/  STL [R1+0x3b0], R40 ;  /* 0x0003b02801007387 */ /* 0x000fe80000100800 */
[----:B------:R-:W-:Y:S04]  /*eda0*/  STL [R1+0x3ac], R39 ;  /* 0x0003ac2701007387 */ /* 0x000fe80000100800 */
[----:B------:R-:W-:Y:S04]  /*edb0*/  STL [R1+0x3a8], R38 ;  /* 0x0003a82601007387 */ /* 0x000fe80000100800 */
[----:B------:R1:W-:Y:S04]  /*edc0*/  STL [R1+0x3a4], R33 ;  /* 0x0003a42101007387 */ /* 0x0003e80000100800 */
[----:B------:R-:W-:Y:S01]  /*edd0*/  STL [R1+0x3a0], R32 ;  /* 0x0003a02001007387 */ /* 0x000fe20000100800 */
[----:B-1----:R-:W-:-:S03]  /*ede0*/  IMAD.MOV.U32 R33, RZ, RZ, R26 ;  /* 0x000000ffff217224 */ /* 0x002fc600078e001a */
[----:B------:R-:W4:Y:S01]  /*edf0*/  LDL.LU R26, [R1+0x358] ;  /* 0x00035800011a7983 */ /* 0x000f220000300800 */
[C---:B------:R-:W-:Y:S02]  /*ee00*/  ISETP.GT.U32.AND P0, PT, R247.reuse, R28, PT ;  /* 0x0000001cf700720c */ /* 0x040fe40003f04070 */
[C---:B------:R-:W-:Y:S01]  /*ee10*/  ISETP.GT.U32.AND P2, PT, R247.reuse, R34, PT ;  /* 0x00000022f700720c */ /* 0x040fe20003f44070 */
[----:B------:R-:W4:Y:S01]  /*ee20*/  LDL.LU R239, [R1+0x368] ;  /* 0x0003680001ef7983 */ /* 0x000f220000300800 */
[C---:B------:R-:W-:Y:S02]  /*ee30*/  ISETP.GT.U32.AND P1, PT, R247.reuse, R31, PT ;  /* 0x0000001ff700720c */ /* 0x040fe40003f24070 */
[C---:B------:R-:W-:Y:S01]  /*ee40*/  ISETP.GT.U32.AND P5, PT, R247.reuse, R29, PT ;  /* 0x0000001df700720c */ /* 0x040fe20003fa4070 */
[----:B------:R-:W4:Y:S01]  /*ee50*/  LDL.LU R39, [R1+0x364] ;  /* 0x0003640001277983 */ /* 0x000f220000300800 */
[----:B------:R-:W-:-:S03]  /*ee60*/  ISETP.GT.U32.AND P4, PT, R247, R27, PT ;  /* 0x0000001bf700720c */ /* 0x000fc60003f84070 */
[----:B------:R-:W4:Y:S02]  /*ee70*/  LDL.LU R38, [R1+0x360] ;  /* 0x0003600001267983 */ /* 0x000f240000300800 */
[-C--:B------:R-:W-:Y:S02]  /*ee80*/  @!P0 IADD3 R28, R28, -R247.reuse, RZ ;  /* 0x800000f71c1c8210 */ /* 0x080fe40007ffe0ff */
[--C-:B------:R-:W-:Y:S02]  /*ee90*/  @!P2 IMAD.IADD R34, R34, 0x1, -R247.reuse ;  /* 0x000000012222a824 */ /* 0x100fe400078e0af7 */
[--C-:B------:R-:W-:Y:S02]  /*eea0*/  @!P1 IMAD.IADD R31, R31, 0x1, -R247.reuse ;  /* 0x000000011f1f9824 */ /* 0x100fe400078e0af7 */
[----:B------:R-:W-:Y:S02]  /*eeb0*/  @!P5 IADD3 R29, R29, -R247, RZ ;  /* 0x800000f71d1dd210 */ /* 0x000fe40007ffe0ff */
[----:B------:R-:W-:Y:S01]  /*eec0*/  @!P4 IMAD.IADD R27, R27, 0x1, -R247 ;  /* 0x000000011b1bc824 */ /* 0x000fe200078e0af7 */
[----:B--2---:R-:W-:-:S02]  /*eed0*/  ISETP.GT.U32.AND P6, PT, R247, R43, PT ;  /* 0x0000002bf700720c */ /* 0x004fc40003fc4070 */
[C---:B---3--:R-:W-:Y:S02]  /*eee0*/  ISETP.GT.U32.AND P0, PT, R247.reuse, R42, PT ;  /* 0x0000002af700720c */ /* 0x048fe40003f04070 */
[C---:B----4-:R-:W-:Y:S02]  /*eef0*/  ISETP.GT.U32.AND P2, PT, R247.reuse, R41, PT ;  /* 0x00000029f700720c */ /* 0x050fe40003f44070 */
[----:B------:R-:W-:-:S07]  /*ef00*/  ISETP.GT.U32.AND P1, PT, R247, R237, PT ;  /* 0x000000edf700720c */ /* 0x000fce0003f24070 */
[----:B------:R-:W-:Y:S02]  /*ef10*/  @!P6 IADD3 R43, R43, -R247, RZ ;  /* 0x800000f72b2be210 */ /* 0x000fe40007ffe0ff */
[C---:B------:R-:W-:Y:S02]  /*ef20*/  ISETP.GT.U32.AND P6, PT, R247.reuse, R28, PT ;  /* 0x0000001cf700720c */ /* 0x040fe40003fc4070 */
[C---:B------:R-:W-:Y:S01]  /*ef30*/  ISETP.GT.U32.AND P5, PT, R247.reuse, R37, PT ;  /* 0x00000025f700720c */ /* 0x040fe20003fa4070 */
[--C-:B------:R-:W-:Y:S01]  /*ef40*/  @!P0 IMAD.IADD R42, R42, 0x1, -R247.reuse ;  /* 0x000000012a2a8824 */ /* 0x100fe200078e0af7 */
[----:B------:R-:W-:Y:S01]  /*ef50*/  ISETP.GT.U32.AND P0, PT, R247, R34, PT ;  /* 0x00000022f700720c */ /* 0x000fe20003f04070 */
[----:B------:R-:W-:Y:S01]  /*ef60*/  @!P2 IMAD.IADD R41, R41, 0x1, -R247 ;  /* 0x000000012929a824 */ /* 0x000fe200078e0af7 */
[----:B------:R-:W-:Y:S02]  /*ef70*/  ISETP.GT.U32.AND P2, PT, R247, R31, PT ;  /* 0x0000001ff700720c */ /* 0x000fe40003f44070 */
[----:B------:R-:W-:-:S02]  /*ef80*/  @!P1 IADD3 R237, R237, -R247, RZ ;  /* 0x800000f7eded9210 */ /* 0x000fc40007ffe0ff */
[----:B------:R-:W-:-:S03]  /*ef90*/  ISETP.GT.U32.AND P1, PT, R247, R29, PT ;  /* 0x0000001df700720c */ /* 0x000fc60003f24070 */
[--C-:B------:R-:W-:Y:S02]  /*efa0*/  @!P6 IMAD.IADD R28, R28, 0x1, -R247.reuse ;  /* 0x000000011c1ce824 */ /* 0x100fe400078e0af7 */
[--C-:B------:R-:W-:Y:S01]  /*efb0*/  @!P5 IMAD.IADD R37, R37, 0x1, -R247.reuse ;  /* 0x000000012525d824 */ /* 0x100fe200078e0af7 */
[----:B------:R-:W-:Y:S02]  /*efc0*/  ISETP.GT.U32.AND P5, PT, R247, R27, PT ;  /* 0x0000001bf700720c */ /* 0x000fe40003fa4070 */
[----:B------:R1:W-:Y:S01]  /*efd0*/  STL [R1+0x39c], R28 ;  /* 0x00039c1c01007387 */ /* 0x0003e20000100800 */
[----:B------:R-:W-:Y:S01]  /*efe0*/  @!P0 IADD3 R34, R34, -R247, RZ ;  /* 0x800000f722228210 */ /* 0x000fe20007ffe0ff */
[----:B------:R-:W-:-:S03]  /*eff0*/  @!P2 IMAD.IADD R31, R31, 0x1, -R247 ;  /* 0x000000011f1fa824 */ /* 0x000fc600078e0af7 */
[----:B------:R-:W-:Y:S01]  /*f000*/  @!P1 IMAD.IADD R29, R29, 0x1, -R247 ;  /* 0x000000011d1d9824 */ /* 0x000fe200078e0af7 */
[----:B-1----:R-:W-:Y:S01]  /*f010*/  MOV R28, R25 ;  /* 0x00000019001c7202 */ /* 0x002fe20000000f00 */
[----:B------:R-:W-:Y:S02]  /*f020*/  IMAD.MOV.U32 R25, RZ, RZ, R17 ;  /* 0x000000ffff197224 */ /* 0x000fe400078e0011 */
[----:B------:R-:W-:Y:S02]  /*f030*/  IMAD.MOV.U32 R17, RZ, RZ, R244 ;  /* 0x000000ffff117224 */ /* 0x000fe400078e00f4 */
[----:B------:R-:W-:Y:S01]  /*f040*/  @!P5 IADD3 R27, R27, -R247, RZ ;  /* 0x800000f71b1bd210 */ /* 0x000fe20007ffe0ff */
[----:B------:R-:W-:Y:S02]  /*f050*/  IMAD.MOV.U32 R32, RZ, RZ, R26 ;  /* 0x000000ffff207224 */ /* 0x000fe400078e001a */
[----:B------:R-:W-:Y:S01]  /*f060*/  IMAD.MOV.U32 R26, RZ, RZ, R24 ;  /* 0x000000ffff1a7224 */ /* 0x000fe200078e0018 */
[----:B------:R-:W-:Y:S01]  /*f070*/  MOV R24, R15 ;  /* 0x0000000f00187202 */ /* 0x000fe20000000f00 */
[----:B------:R-:W-:-:S02]  /*f080*/  IMAD.MOV.U32 R15, RZ, RZ, R11 ;  /* 0x000000ffff0f7224 */ /* 0x000fc400078e000b */
[----:B------:R-:W2:Y:S04]  /*f090*/  LDL.LU R11, [R1+0x1ec] ;  /* 0x0001ec00010b7983 */ /* 0x000ea80000300800 */
[----:B------:R-:W3:Y:S04]  /*f0a0*/  LDL.LU R244, [R1+0x11c] ;  /* 0x00011c0001f47983 */ /* 0x000ee80000300800 */
[----:B------:R1:W-:Y:S04]  /*f0b0*/  STL [R1+0x398], R34 ;  /* 0x0003982201007387 */ /* 0x0003e80000100800 */
[----:B------:R-:W-:Y:S04]  /*f0c0*/  STL [R1+0x394], R31 ;  /* 0x0003941f01007387 */ /* 0x000fe80000100800 */
[----:B------:R-:W4:Y:S04]  /*f0d0*/  LDL.LU R40, [R1+0x350] ;  /* 0x0003500001287983 */ /* 0x000f280000300800 */
[----:B------:R-:W2:Y:S04]  /*f0e0*/  LDL.LU R236, [R1+0x34c] ;  /* 0x00034c0001ec7983 */ /* 0x000ea80000300800 */
[----:B------:R-:W-:Y:S04]  /*f0f0*/  STL [R1+0x390], R29 ;  /* 0x0003901d01007387 */ /* 0x000fe80000100800 */
[----:B------:R-:W3:Y:S04]  /*f100*/  LDL.LU R238, [R1+0x348] ;  /* 0x0003480001ee7983 */ /* 0x000ee80000300800 */
[----:B-1----:R-:W3:Y:S04]  /*f110*/  LDL.LU R34, [R1+0x344] ;  /* 0x0003440001227983 */ /* 0x002ee80000300800 */
[----:B------:R1:W-:Y:S04]  /*f120*/  STL [R1+0x38c], R27 ;  /* 0x00038c1b01007387 */ /* 0x0003e80000100800 */
[----:B-1----:R-:W3:Y:S01]  /*f130*/  LDL.LU R27, [R1+0x340] ;  /* 0x00034000011b7983 */ /* 0x002ee20000300800 */
[----:B------:R-:W-:-:S02]  /*f140*/  ISETP.GT.U32.AND P3, PT, R247, R30, PT ;  /* 0x0000001ef700720c */ /* 0x000fc40003f64070 */
[----:B------:R-:W-:-:S11]  /*f150*/  ISETP.GT.U32.AND P4, PT, R247, R36, PT ;  /* 0x00000024f700720c */ /* 0x000fd60003f84070 */
[--C-:B------:R-:W-:Y:S01]  /*f160*/  @!P3 IMAD.IADD R30, R30, 0x1, -R247.reuse ;  /* 0x000000011e1eb824 */ /* 0x100fe200078e0af7 */
[C---:B------:R-:W-:Y:S01]  /*f170*/  ISETP.GT.U32.AND P3, PT, R247.reuse, R35, PT ;  /* 0x00000023f700720c */ /* 0x040fe20003f64070 */
[----:B------:R-:W-:Y:S01]  /*f180*/  @!P4 IMAD.IADD R36, R36, 0x1, -R247 ;  /* 0x000000012424c824 */ /* 0x000fe200078e0af7 */
[C---:B------:R-:W-:Y:S02]  /*f190*/  ISETP.GT.U32.AND P0, PT, R247.reuse, R42, PT ;  /* 0x0000002af700720c */ /* 0x040fe40003f04070 */
[C---:B------:R-:W-:Y:S02]  /*f1a0*/  ISETP.GT.U32.AND P4, PT, R247.reuse, R30, PT ;  /* 0x0000001ef700720c */ /* 0x040fe40003f84070 */
[----:B------:R-:W-:-:S07]  /*f1b0*/  ISETP.GT.U32.AND P2, PT, R247, R41, PT ;  /* 0x00000029f700720c */ /* 0x000fce0003f44070 */
[----:B------:R-:W-:Y:S02]  /*f1c0*/  @!P3 IADD3 R35, R35, -R247, RZ ;  /* 0x800000f72323b210 */ /* 0x000fe40007ffe0ff */
[C---:B------:R-:W-:Y:S02]  /*f1d0*/  ISETP.GT.U32.AND P3, PT, R247.reuse, R43, PT ;  /* 0x0000002bf700720c */ /* 0x040fe40003f64070 */
[C---:B------:R-:W-:Y:S01]  /*f1e0*/  ISETP.GT.U32.AND P1, PT, R247.reuse, R237, PT ;  /* 0x000000edf700720c */ /* 0x040fe20003f24070 */
[--C-:B------:R-:W-:Y:S01]  /*f1f0*/  @!P0 IMAD.IADD R42, R42, 0x1, -R247.reuse ;  /* 0x000000012a2a8824 */ /* 0x100fe200078e0af7 */
[C---:B------:R-:W-:Y:S01]  /*f200*/  ISETP.GT.U32.AND P6, PT, R247.reuse, R35, PT ;  /* 0x00000023f700720c */ /* 0x040fe20003fc4070 */
[--C-:B------:R-:W-:Y:S01]  /*f210*/  @!P4 IMAD.IADD R30, R30, 0x1, -R247.reuse ;  /* 0x000000011e1ec824 */ /* 0x100fe200078e0af7 */
[----:B------:R-:W-:Y:S01]  /*f220*/  ISETP.GT.U32.AND P5, PT, R247, R37, PT ;  /* 0x00000025f700720c */ /* 0x000fe20003fa4070 */
[----:B------:R-:W-:Y:S01]  /*f230*/  @!P2 IMAD.IADD R41, R41, 0x1, -R247 ;  /* 0x000000012929a824 */ /* 0x000fe200078e0af7 */
[C---:B------:R-:W-:Y:S01]  /*f240*/  ISETP.GT.U32.AND P0, PT, R247.reuse, R39, PT ;  /* 0x00000027f700720c */ /* 0x040fe20003f04070 */
[----:B------:R-:W-:Y:S01]  /*f250*/  IMAD.MOV.U32 R29, RZ, RZ, R26 ;  /* 0x000000ffff1d7224 */ /* 0x000fe200078e001a */
[----:B------:R-:W-:Y:S01]  /*f260*/  ISETP.GT.U32.AND P2, PT, R247, R38, PT ;  /* 0x00000026f700720c */ /* 0x000fe20003f44070 */
[----:B------:R-:W3:Y:S02]  /*f270*/  LDL.LU R26, [R1+0x33c] ;  /* 0x00033c00011a7983 */ /* 0x000ee40000300800 */
[----:B------:R-:W-:-:S02]  /*f280*/  @!P3 IADD3 R43, R43, -R247, RZ ;  /* 0x800000f72b2bb210 */ /* 0x000fc40007ffe0ff */
[----:B------:R-:W-:Y:S02]  /*f290*/  ISETP.GT.U32.AND P3, PT, R247, R239, PT ;  /* 0x000000eff700720c */ /* 0x000fe40003f64070 */
[----:B------:R-:W-:Y:S01]  /*f2a0*/  @!P1 IADD3 R237, R237, -R247, RZ ;  /* 0x800000f7eded9210 */ /* 0x000fe20007ffe0ff */
[----:B------:R1:W-:Y:S01]  /*f2b0*/  STL [R1+0x388], R30 ;  /* 0x0003881e01007387 */ /* 0x0003e20000100800 */
[----:B------:R-:W-:Y:S02]  /*f2c0*/  ISETP.GT.U32.AND P1, PT, R247, R33, PT ;  /* 0x00000021f700720c */ /* 0x000fe40003f24070 */
[----:B------:R-:W-:Y:S02]  /*f2d0*/  @!P6 IADD3 R35, R35, -R247, RZ ;  /* 0x800000f72323e210 */ /* 0x000fe40007ffe0ff */
[----:B-1----:R-:W-:Y:S01]  /*f2e0*/  MOV R30, R29 ;  /* 0x0000001d001e7202 */ /* 0x002fe20000000f00 */
[----:B------:R-:W-:Y:S02]  /*f2f0*/  IMAD.MOV.U32 R29, RZ, RZ, R25 ;  /* 0x000000ffff1d7224 */ /* 0x000fe400078e0019 */
[----:B------:R-:W3:Y:S02]  /*f300*/  LDL.LU R25, [R1+0x338] ;  /* 0x0003380001197983 */ /* 0x000ee40000300800 */
[--C-:B------:R-:W-:Y:S01]  /*f310*/  @!P3 IMAD.IADD R239, R239, 0x1, -R247.reuse ;  /* 0x00000001efefb824 */ /* 0x100fe200078e0af7 */
[----:B------:R-:W-:Y:S01]  /*f320*/  @!P2 IADD3 R38, R38, -R247, RZ ;  /* 0x800000f72626a210 */ /* 0x000fe20007ffe0ff */
[--C-:B------:R-:W-:Y:S01]  /*f330*/  @!P5 IMAD.IADD R37, R37, 0x1, -R247.reuse ;  /* 0x000000012525d824 */ /* 0x100fe200078e0af7 */
[----:B------:R-:W-:Y:S01]  /*f340*/  ISETP.GT.U32.AND P5, PT, R247, R32, PT ;  /* 0x00000020f700720c */ /* 0x000fe20003fa4070 */
[--C-:B------:R-:W-:Y:S01]  /*f350*/  @!P0 IMAD.IADD R39, R39, 0x1, -R247.reuse ;  /* 0x0000000127278824 */ /* 0x100fe200078e0af7 */
[----:B------:R-:W-:Y:S01]  /*f360*/  ISETP.GT.U32.AND P4, PT, R247, R36, PT ;  /* 0x00000024f700720c */ /* 0x000fe20003f84070 */
[----:B------:R-:W-:-:S02]  /*f370*/  @!P1 IMAD.IADD R33, R33, 0x1, -R247 ;  /* 0x0000000121219824 */ /* 0x000fc400078e0af7 */
[----:B------:R-:W-:Y:S01]  /*f380*/  VIADD R31, R6, 0x1f4 ;  /* 0x000001f4061f7836 */ /* 0x000fe20000000000 */
[----:B------:R1:W-:Y:S01]  /*f390*/  STL [R1+0x384], R43 ;  /* 0x0003842b01007387 */ /* 0x0003e20000100800 */
[----:B------:R-:W-:-:S06]  /*f3a0*/  IMAD.HI.U32 R235, R246, R234, RZ ;  /* 0x000000eaf6eb7227 */ /* 0x000fcc00078e00ff */
[--C-:B------:R-:W-:Y:S01]  /*f3b0*/  @!P5 IMAD.IADD R32, R32, 0x1, -R247.reuse ;  /* 0x000000012020d824 */ /* 0x100fe200078e0af7 */
[----:B-1----:R-:W3:Y:S01]  /*f3c0*/  LDL.LU R43, [R1+0x29d0] ;  /* 0x0029d000012b7983 */ /* 0x002ee20000300800 */
[----:B------:R-:W-:-:S03]  /*f3d0*/  @!P4 IMAD.IADD R36, R36, 0x1, -R247 ;  /* 0x000000012424c824 */ /* 0x000fc600078e0af7 */
[----:B------:R-:W-:Y:S04]  /*f3e0*/  STL [R1+0x1f0c], R31 ;  /* 0x001f0c1f01007387 */ /* 0x000fe80000100800 */
[----:B------:R1:W-:Y:S01]  /*f3f0*/  STL [R1+0x380], R42 ;  /* 0x0003802a01007387 */ /* 0x0003e20000100800 */
[----:B------:R-:W-:-:S03]  /*f400*/  IADD3 R235, -R235, RZ, RZ ;  /* 0x000000ffebeb7210 */ /* 0x000fc60007ffe1ff */
[----:B-1----:R-:W3:Y:S04]  /*f410*/  LDL.LU R42, [R1+0x29cc] ;  /* 0x0029cc00012a7983 */ /* 0x002ee80000300800 */
[----:B------:R1:W-:Y:S04]  /*f420*/  STL [R1+0x37c], R41 ;  /* 0x00037c2901007387 */ /* 0x0003e80000100800 */
[----:B-1----:R-:W3:Y:S04]  /*f430*/  LDL.LU R41, [R1+0x29c8] ;  /* 0x0029c80001297983 */ /* 0x002ee80000300800 */
[----:B------:R-:W-:Y:S04]  /*f440*/  STL [R1+0x378], R237 ;  /* 0x000378ed01007387 */ /* 0x000fe80000100800 */
[----:B------:R1:W-:Y:S04]  /*f450*/  STL [R1+0x374], R37 ;  /* 0x0003742501007387 */ /* 0x0003e80000100800 */
[----:B------:R1:W-:Y:S04]  /*f460*/  STL [R1+0x370], R36 ;  /* 0x0003702401007387 */ /* 0x0003e80000100800 */
[----:B------:R1:W-:Y:S04]  /*f470*/  STL [R1+0x36c], R35 ;  /* 0x00036c2301007387 */ /* 0x0003e80000100800 */
[----:B-1----:R-:W3:Y:S04]  /*f480*/  LDL.LU R37, [R1+0x334] ;  /* 0x0003340001257983 */ /* 0x002ee80000300800 */
[----:B------:R-:W3:Y:S01]  /*f490*/  LDL.LU R36, [R1+0x330] ;  /* 0x0003300001247983 */ /* 0x000ee20000300800 */
[----:B------:R-:W-:-:S03]  /*f4a0*/  IMAD R234, R247, R235, R234 ;  /* 0x000000ebf7ea7224 */ /* 0x000fc600078e02ea */
[----:B------:R-:W3:Y:S01]  /*f4b0*/  LDL.LU R35, [R1+0x32c] ;  /* 0x00032c0001237983 */ /* 0x000ee20000300800 */
[----:B------:R-:W-:-:S03]  /*f4c0*/  IABS R235, R31 ;  /* 0x0000001f00eb7213 */ /* 0x000fc60000000000 */
[----:B------:R-:W3:Y:S01]  /*f4d0*/  LDL.LU R31, [R1+0x328] ;  /* 0x00032800011f7983 */ /* 0x000ee20000300800 */
[C---:B----4-:R-:W-:Y:S02]  /*f4e0*/  ISETP.GT.U32.AND P6, PT, R247.reuse, R40, PT ;  /* 0x00000028f700720c */ /* 0x050fe40003fc4070 */
[C---:B--2---:R-:W-:Y:S02]  /*f4f0*/  ISETP.GT.U32.AND P3, PT, R247.reuse, R236, PT ;  /* 0x000000ecf700720c */ /* 0x044fe40003f64070 */
[C---:B---3--:R-:W-:Y:S02]  /*f500*/  ISETP.GT.U32.AND P0, PT, R247.reuse, R238, PT ;  /* 0x000000eef700720c */ /* 0x048fe40003f04070 */
[----:B------:R-:W-:-:S07]  /*f510*/  ISETP.GT.U32.AND P2, PT, R247, R34, PT ;  /* 0x00000022f700720c */ /* 0x000fce0003f44070 */
[--C-:B------:R-:W-:Y:S01]  /*f520*/  @!P6 IMAD.IADD R40, R40, 0x1, -R247.reuse ;  /* 0x000000012828e824 */ /* 0x100fe200078e0af7 */
[C---:B------:R-:W-:Y:S01]  /*f530*/  ISETP.GT.U32.AND P6, PT, R247.reuse, R239, PT ;  /* 0x000000eff700720c */ /* 0x040fe20003fc4070 */
[--C-:B------:R-:W-:Y:S01]  /*f540*/  @!P3 IMAD.IADD R236, R236, 0x1, -R247.reuse ;  /* 0x00000001ececb824 */ /* 0x100fe200078e0af7 */
[C---:B------:R-:W-:Y:S02]  /*f550*/  ISETP.GT.U32.AND P3, PT, R247.reuse, R39, PT ;  /* 0x00000027f700720c */ /* 0x040fe40003f64070 */
[C---:B------:R-:W-:Y:S01]  /*f560*/  ISETP.GT.U32.AND P1, PT, R247.reuse, R27, PT ;  /* 0x0000001bf700720c */ /* 0x040fe20003f24070 */
[----:B------:R-:W-:Y:S01]  /*f570*/  @!P2 IMAD.IADD R34, R34, 0x1, -R247 ;  /* 0x000000012222a824 */ /* 0x000fe200078e0af7 */
[----:B------:R-:W-:Y:S02]  /*f580*/  @!P0 IADD3 R238, R238, -R247, RZ ;  /* 0x800000f7eeee8210 */ /* 0x000fe40007ffe0ff */
[C---:B------:R-:W-:Y:S02]  /*f590*/  ISETP.GT.U32.AND P0, PT, R247.reuse, R38, PT ;  /* 0x00000026f700720c */ /* 0x040fe40003f04070 */
[----:B------:R-:W-:-:S07]  /*f5a0*/  ISETP.GT.U32.AND P2, PT, R247, R33, PT ;  /* 0x00000021f700720c */ /* 0x000fce0003f44070 */
[--C-:B------:R-:W-:Y:S01]  /*f5b0*/  @!P1 IMAD.IADD R27, R27, 0x1, -R247.reuse ;  /* 0x000000011b1b9824 */ /* 0x100fe200078e0af7 */
[----:B------:R-:W-:Y:S01]  /*f5c0*/  ISETP.GT.U32.AND P1, PT, R247, R32, PT ;  /* 0x00000020f700720c */ /* 0x000fe20003f24070 */
[--C-:B------:R-:W-:Y:S01]  /*f5d0*/  @!P6 IMAD.IADD R239, R239, 0x1, -R247.reuse ;  /* 0x00000001efefe824 */ /* 0x100fe200078e0af7 */
[-C--:B------:R-:W-:Y:S01]  /*f5e0*/  @!P3 IADD3 R39, R39, -R247.reuse, RZ ;  /* 0x800000f72727b210 */ /* 0x080fe20007ffe0ff */
[--C-:B------:R-:W-:Y:S02]  /*f5f0*/  @!P0 IMAD.IADD R38, R38, 0x1, -R247.reuse ;  /* 0x0000000126268824 */ /* 0x100fe400078e0af7 */
[----:B------:R-:W-:Y:S01]  /*f600*/  @!P2 IMAD.IADD R33, R33, 0x1, -R247 ;  /* 0x000000012121a824 */ /* 0x000fe200078e0af7 */
[----:B------:R-:W-:Y:S04]  /*f610*/  STL [R1+0x368], R239 ;  /* 0x000368ef01007387 */ /* 0x000fe80000100800 */
[----:B------:R1:W-:Y:S03]  /*f620*/  STL [R1+0x364], R39 ;  /* 0x0003642701007387 */ /* 0x0003e60000100800 */
[----:B------:R-:W-:Y:S01]  /*f630*/  @!P1 IADD3 R32, R32, -R247, RZ ;  /* 0x800000f720209210 */ /* 0x000fe20007ffe0ff */
[----:B------:R2:W-:Y:S04]  /*f640*/  STL [R1+0x360], R38 ;  /* 0x0003602601007387 */ /* 0x0005e80000100800 */
[----:B------:R3:W-:Y:S04]  /*f650*/  STL [R1+0x35c], R33 ;  /* 0x00035c2101007387 */ /* 0x0007e80000100800 */
[----:B-1----:R-:W4:Y:S04]  /*f660*/  LDL.LU R39, [R1+0x31c] ;  /* 0x00031c0001277983 */ /* 0x002f280000300800 */
[----:B--2---:R-:W2:Y:S04]  /*f670*/  LDL.LU R38, [R1+0x318] ;  /* 0x0003180001267983 */ /* 0x004ea80000300800 */
[----:B------:R1:W-:Y:S04]  /*f680*/  STL [R1+0x358], R32 ;  /* 0x0003582001007387 */ /* 0x0003e80000100800 */
[----:B------:R-:W2:Y:S04]  /*f690*/  LDL.LU R237, [R1+0x314] ;  /* 0x0003140001ed7983 */ /* 0x000ea80000300800 */
[----:B------:R-:W2:Y:S01]  /*f6a0*/  LDL.LU R239, [R1+0x310] ;  /* 0x0003100001ef7983 */ /* 0x000ea20000300800 */
[----:B------:R-:W-:-:S02]  /*f6b0*/  ISETP.GT.U32.AND P4, PT, R247, R28, PT ;  /* 0x0000001cf700720c */ /* 0x000fc40003f84070 */
[----:B------:R-:W-:-:S11]  /*f6c0*/  ISETP.GT.U32.AND P5, PT, R247, R26, PT ;  /* 0x0000001af700720c */ /* 0x000fd60003fa4070 */
[----:B------:R-:W-:Y:S02]  /*f6d0*/  @!P4 IADD3 R28, R28, -R247, RZ ;  /* 0x800000f71c1cc210 */ /* 0x000fe40007ffe0ff */
[C---:B------:R-:W-:Y:S02]  /*f6e0*/  ISETP.GT.U32.AND P4, PT, R247.reuse, R25, PT ;  /* 0x00000019f700720c */ /* 0x040fe40003f84070 */
[----:B------:R-:W-:Y:S02]  /*f6f0*/  @!P5 IADD3 R26, R26, -R247, RZ ;  /* 0x800000f71a1ad210 */ /* 0x000fe40007ffe0ff */
[C---:B------:R-:W-:Y:S02]  /*f700*/  ISETP.GT.U32.AND P3, PT, R247.reuse, R236, PT ;  /* 0x000000ecf700720c */ /* 0x040fe40003f64070 */
[C---:B------:R-:W-:Y:S02]  /*f710*/  ISETP.GT.U32.AND P5, PT, R247.reuse, R28, PT ;  /* 0x0000001cf700720c */ /* 0x040fe40003fa4070 */
[----:B------:R-:W-:-:S05]  /*f720*/  ISETP.GT.U32.AND P0, PT, R247, R238, PT ;  /* 0x000000eef700720c */ /* 0x000fca0003f04070 */
[--C-:B------:R-:W-:Y:S01]  /*f730*/  @!P4 IMAD.IADD R25, R25, 0x1, -R247.reuse ;  /* 0x000000011919c824 */ /* 0x100fe200078e0af7 */
[C---:B------:R-:W-:Y:S02]  /*f740*/  ISETP.GT.U32.AND P4, PT, R247.reuse, R40, PT ;  /* 0x00000028f700720c */ /* 0x040fe40003f84070 */
[C---:B------:R-:W-:Y:S02]  /*f750*/  ISETP.GT.U32.AND P2, PT, R247.reuse, R34, PT ;  /* 0x00000022f700720c */ /* 0x040fe40003f44070 */
[----:B------:R-:W-:Y:S01]  /*f760*/  ISETP.GT.U32.AND P6, PT, R247, R25, PT ;  /* 0x00000019f700720c */ /* 0x000fe20003fc4070 */
[--C-:B------:R-:W-:Y:S01]  /*f770*/  @!P5 IMAD.IADD R28, R28, 0x1, -R247.reuse ;  /* 0x000000011c1cd824 */ /* 0x100fe200078e0af7 */
[----:B------:R-:W-:Y:S01]  /*f780*/  @!P3 IADD3 R236, R236, -R247, RZ ;  /* 0x800000f7ececb210 */ /* 0x000fe20007ffe0ff */
[----:B------:R-:W-:-:S06]  /*f790*/  @!P0 IMAD.IADD R238, R238, 0x1, -R247 ;  /* 0x00000001eeee8824 */ /* 0x000fcc00078e0af7 */
[--C-:B------:R-:W-:Y:S01]  /*f7a0*/  @!P4 IMAD.IADD R40, R40, 0x1, -R247.reuse ;  /* 0x000000012828c824 */ /* 0x100fe200078e0af7 */
[----:B------:R1:W-:Y:S04]  /*f7b0*/  STL [R1+0x354], R28 ;  /* 0x0003541c01007387 */ /* 0x0003e80000100800 */
[----:B---3--:R-:W3:Y:S04]  /*f7c0*/  LDL.LU R33, [R1+0x30c] ;  /* 0x00030c0001217983 */ /* 0x008ee80000300800 */
[----:B-1----:R-:W3:Y:S01]  /*f7d0*/  LDL.LU R32, [R1+0x308] ;  /* 0x0003080001207983 */ /* 0x002ee20000300800 */
[----:B------:R-:W-:-:S03]  /*f7e0*/  @!P2 IMAD.IADD R34, R34, 0x1, -R247 ;  /* 0x000000012222a824 */ /* 0x000fc600078e0af7 */
[----:B------:R-:W3:Y:S01]  /*f7f0*/  LDL.LU R28, [R1+0x304] ;  /* 0x00030400011c7983 */ /* 0x000ee20000300800 */
[----:B------:R-:W-:Y:S01]  /*f800*/  @!P6 IMAD.IADD R25, R25, 0x1, -R247 ;  /* 0x000000011919e824 */ /* 0x000fe200078e0af7 */
[C---:B------:R-:W-:Y:S02]  /*f810*/  ISETP.GT.U32.AND P1, PT, R247.reuse, R27, PT ;  /* 0x0000001bf700720c */ /* 0x040fe40003f24070 */
[C---:B------:R-:W-:Y:S02]  /*f820*/  ISETP.GT.U32.AND P5, PT, R247.reuse, R26, PT ;  /* 0x0000001af700720c */ /* 0x040fe40003fa4070 */
[C---:B------:R-:W-:Y:S02]  /*f830*/  ISETP.GT.U32.AND P4, PT, R247.reuse, R37, PT ;  /* 0x00000025f700720c */ /* 0x040fe40003f84070 */
[C---:B------:R-:W-:Y:S02]  /*f840*/  ISETP.GT.U32.AND P3, PT, R247.reuse, R36, PT ;  /* 0x00000024f700720c */ /* 0x040fe40003f64070 */
[----:B------:R-:W-:-:S02]  /*f850*/  ISETP.GT.U32.AND P0, PT, R247, R35, PT ;  /* 0x00000023f700720c */ /* 0x000fc40003f04070 */
[----:B------:R-:W-:-:S07]  /*f860*/  ISETP.GT.U32.AND P2, PT, R247, R31, PT ;  /* 0x0000001ff700720c */ /* 0x000fce0003f44070 */
[-C--:B------:R-:W-:Y:S02]  /*f870*/  @!P4 IADD3 R37, R37, -R247.reuse, RZ ;  /* 0x800000f72525c210 */ /* 0x080fe40007ffe0ff */
[--C-:B------:R-:W-:Y:S02]  /*f880*/  @!P3 IMAD.IADD R36, R36, 0x1, -R247.reuse ;  /* 0x000000012424b824 */ /* 0x100fe400078e0af7 */
[--C-:B------:R-:W-:Y:S01]  /*f890*/  @!P0 IMAD.IADD R35, R35, 0x1, -R247.reuse ;  /* 0x0000000123238824 */ /* 0x100fe200078e0af7 */
[----:B------:R1:W-:Y:S01]  /*f8a0*/  STL [R1+0x350], R40 ;  /* 0x0003502801007387 */ /* 0x0003e20000100800 */
[-C--:B------:R-:W-:Y:S01]  /*f8b0*/  @!P2 IADD3 R31, R31, -R247.reuse, RZ ;  /* 0x800000f71f1fa210 */ /* 0x080fe20007ffe0ff */
[----:B------:R-:W-:Y:S01]  /*f8c0*/  @!P5 IMAD.IADD R26, R26, 0x1, -R247 ;  /* 0x000000011a1ad824 */ /* 0x000fe200078e0af7 */
[----:B------:R-:W-:Y:S01]  /*f8d0*/  @!P1 IADD3 R27, R27, -R247, RZ ;  /* 0x800000f71b1b9210 */ /* 0x000fe20007ffe0ff */
[----:B-1----:R-:W3:Y:S04]  /*f8e0*/  LDL.LU R40, [R1+0x29c4] ;  /* 0x0029c40001287983 */ /* 0x002ee80000300800 */
[----:B------:R-:W-:Y:S04]  /*f8f0*/  STL [R1+0x34c], R236 ;  /* 0x00034cec01007387 */ /* 0x000fe80000100800 */
[----:B------:R-:W-:Y:S04]  /*f900*/  STL [R1+0x348], R238 ;  /* 0x000348ee01007387 */ /* 0x000fe80000100800 */
[----:B------:R-:W-:Y:S04]  /*f910*/  STL [R1+0x344], R34 ;  /* 0x0003442201007387 */ /* 0x000fe80000100800 */
[----:B------:R1:W-:Y:S04]  /*f920*/  STL [R1+0x340], R27 ;  /* 0x0003401b01007387 */ /* 0x0003e80000100800 */
[----:B------:R1:W-:Y:S04]  /*f930*/  STL [R1+0x33c], R26 ;  /* 0x00033c1a01007387 */ /* 0x0003e80000100800 */
[----:B------:R1:W-:Y:S02]  /*f940*/  STL [R1+0x338], R25 ;  /* 0x0003381901007387 */ /* 0x0003e40000100800 */
[----:B-1----:R-:W-:-:S02]  /*f950*/  MOV R27, R24 ;  /* 0x00000018001b7202 */ /* 0x002fc40000000f00 */
[----:B------:R-:W3:Y:S01]  /*f960*/  LDL.LU R34, [R1+0x300] ;  /* 0x0003000001227983 */ /* 0x000ee20000300800 */
[----:B------:R-:W-:-:S03]  /*f970*/  IMAD.MOV.U32 R26, RZ, RZ, R23 ;  /* 0x000000ffff1a7224 */ /* 0x000fc600078e0017 */
[----:B------:R-:W3:Y:S01]  /*f980*/  LDL.LU R25, [R1+0x2fc] ;  /* 0x0002fc0001197983 */ /* 0x000ee20000300800 */
[----:B------:R-:W-:-:S03]  /*f990*/  IMAD.MOV.U32 R23, RZ, RZ, R21 ;  /* 0x000000ffff177224 */ /* 0x000fc600078e0015 */
[----:B------:R-:W3:Y:S04]  /*f9a0*/  LDL.LU R24, [R1+0x2f8] ;  /* 0x0002f80001187983 */ /* 0x000ee80000300800 */
[----:B------:R-:W3:Y:S01]  /*f9b0*/  LDL.LU R21, [R1+0x2f4] ;  /* 0x0002f40001157983 */ /* 0x000ee20000300800 */
[C---:B----4-:R-:W-:Y:S02]  /*f9c0*/  ISETP.GT.U32.AND P6, PT, R247.reuse, R39, PT ;  /* 0x00000027f700720c */ /* 0x050fe40003fc4070 */
[C---:B--2---:R-:W-:Y:S02]  /*f9d0*/  ISETP.GT.U32.AND P4, PT, R247.reuse, R38, PT ;  /* 0x00000026f700720c */ /* 0x044fe40003f84070 */
[C---:B------:R-:W-:Y:S02]  /*f9e0*/  ISETP.GT.U32.AND P3, PT, R247.reuse, R237, PT ;  /* 0x000000edf700720c */ /* 0x040fe40003f64070 */
[----:B------:R-:W-:-:S09]  /*f9f0*/  ISETP.GT.U32.AND P0, PT, R247, R239, PT ;  /* 0x000000eff700720c */ /* 0x000fd20003f04070 */
[--C-:B------:R-:W-:Y:S01]  /*fa00*/  @!P4 IMAD.IADD R38, R38, 0x1, -R247.reuse ;  /* 0x000000012626c824 */ /* 0x100fe200078e0af7 */
[----:B------:R-:W-:Y:S02]  /*fa10*/  @!P6 IADD3 R39, R39, -R247, RZ ;  /* 0x800000f72727e210 */ /* 0x000fe40007ffe0ff */
[C---:B------:R-:W-:Y:S02]  /*fa20*/  ISETP.GT.U32.AND P6, PT, R247.reuse, R37, PT ;  /* 0x00000025f700720c */ /* 0x040fe40003fc4070 */
[----:B------:R-:W-:Y:S01]  /*fa30*/  ISETP.GT.U32.AND P4, PT, R247, R36, PT ;  /* 0x00000024f700720c */ /* 0x000fe20003f84070 */
[----:B------:R-:W-:Y:S01]  /*fa40*/  @!P3 IMAD.IADD R237, R237, 0x1, -R247 ;  /* 0x00000001ededb824 */ /* 0x000fe200078e0af7 */
[----:B------:R-:W-:Y:S02]  /*fa50*/  ISETP.GT.U32.AND P3, PT, R247, R35, PT ;  /* 0x00000023f700720c */ /* 0x000fe40003f64070 */
[----:B------:R-:W-:Y:S02]  /*fa60*/  @!P0 IADD3 R239, R239, -R247, RZ ;  /* 0x800000f7efef8210 */ /* 0x000fe40007ffe0ff */
[----:B------:R-:W-:-:S05]  /*fa70*/  ISETP.GT.U32.AND P0, PT, R247, R31, PT ;  /* 0x0000001ff700720c */ /* 0x000fca0003f04070 */
[--C-:B------:R-:W-:Y:S02]  /*fa80*/  @!P6 IMAD.IADD R37, R37, 0x1, -R247.reuse ;  /* 0x000000012525e824 */ /* 0x100fe400078e0af7 */
[--C-:B------:R-:W-:Y:S02]  /*fa90*/  @!P4 IMAD.IADD R36, R36, 0x1, -R247.reuse ;  /* 0x000000012424c824 */ /* 0x100fe400078e0af7 */
[----:B------:R-:W-:Y:S01]  /*faa0*/  @!P3 IADD3 R35, R35, -R247, RZ ;  /* 0x800000f72323b210 */ /* 0x000fe20007ffe0ff */
[----:B------:R1:W-:Y:S03]  /*fab0*/  STL [R1+0x334], R37 ;  /* 0x0003342501007387 */ /* 0x0003e60000100800 */
[----:B------:R-:W-:Y:S01]  /*fac0*/  @!P0 IMAD.IADD R31, R31, 0x1, -R247 ;  /* 0x000000011f1f8824 */ /* 0x000fe200078e0af7 */
[----:B------:R2:W-:Y:S04]  /*fad0*/  STL [R1+0x330], R36 ;  /* 0x0003302401007387 */ /* 0x0005e80000100800 */
[----:B------:R4:W-:Y:S04]  /*fae0*/  STL [R1+0x32c], R35 ;  /* 0x00032c2301007387 */ /* 0x0009e80000100800 */
[----:B------:R3:W-:Y:S04]  /*faf0*/  STL [R1+0x328], R31 ;  /* 0x0003281f01007387 */ /* 0x0007e80000100800 */
[----:B-1----:R-:W3:Y:S04]  /*fb00*/  LDL.LU R37, [R1+0x2e8] ;  /* 0x0002e80001257983 */ /* 0x002ee80000300800 */
[----:B--2---:R-:W2:Y:S04]  /*fb10*/  LDL.LU R36, [R1+0x2e4] ;  /* 0x0002e40001247983 */ /* 0x004ea80000300800 */
[----:B----4-:R-:W4:Y:S04]  /*fb20*/  LDL.LU R35, [R1+0x2e0] ;  /* 0x0002e00001237983 */ /* 0x010f280000300800 */
[----:B------:R-:W4:Y:S01]  /*fb30*/  LDL.LU R238, [R1+0x2dc] ;  /* 0x0002dc0001ee7983 */ /* 0x000f220000300800 */
[----:B------:R-:W-:-:S02]  /*fb40*/  ISETP.GT.U32.AND P1, PT, R247, R30, PT ;  /* 0x0000001ef700720c */ /* 0x000fc40003f24070 */
[C---:B------:R-:W-:Y:S02]  /*fb50*/  ISETP.GT.U32.AND P5, PT, R247.reuse, R29, PT ;  /* 0x0000001df700720c */ /* 0x040fe40003fa4070 */
[----:B---3--:R-:W-:-:S09]  /*fb60*/  ISETP.GT.U32.AND P2, PT, R247, R33, PT ;  /* 0x00000021f700720c */ /* 0x008fd20003f44070 */
[--C-:B------:R-:W-:Y:S01]  /*fb70*/  @!P1 IMAD.IADD R30, R30, 0x1, -R247.reuse ;  /* 0x000000011e1e9824 */ /* 0x100fe200078e0af7 */
[----:B------:R-:W-:Y:S01]  /*fb80*/  ISETP.GT.U32.AND P1, PT, R247, R32, PT ;  /* 0x00000020f700720c */ /* 0x000fe20003f24070 */
[--C-:B------:R-:W-:Y:S01]  /*fb90*/  @!P5 IMAD.IADD R29, R29, 0x1, -R247.reuse ;  /* 0x000000011d1dd824 */ /* 0x100fe200078e0af7 */
[----:B------:R-:W-:Y:S01]  /*fba0*/  ISETP.GT.U32.AND P5, PT, R247, R28, PT ;  /* 0x0000001cf700720c */ /* 0x000fe20003fa4070 */
[----:B------:R-:W-:Y:S01]  /*fbb0*/  @!P2 IMAD.IADD R33, R33, 0x1, -R247 ;  /* 0x000000012121a824 */ /* 0x000fe200078e0af7 */
[C---:B------:R-:W-:Y:S02]  /*fbc0*/  ISETP.GT.U32.AND P2, PT, R247.reuse, R30, PT ;  /* 0x0000001ef700720c */ /* 0x040fe40003f44070 */
[C---:B------:R-:W-:Y:S02]  /*fbd0*/  ISETP.GT.U32.AND P4, PT, R247.reuse, R38, PT ;  /* 0x00000026f700720c */ /* 0x040fe40003f84070 */
[----:B------:R-:W-:-:S05]  /*fbe0*/  ISETP.GT.U32.AND P3, PT, R247, R237, PT ;  /* 0x000000edf700720c */ /* 0x000fca0003f64070 */
[--C-:B------:R-:W-:Y:S01]  /*fbf0*/  @!P1 IMAD.IADD R32, R32, 0x1, -R247.reuse ;  /* 0x0000000120209824 */ /* 0x100fe200078e0af7 */
[C---:B------:R-:W-:Y:S02]  /*fc00*/  ISETP.GT.U32.AND P1, PT, R247.reuse, R29, PT ;  /* 0x0000001df700720c */ /* 0x040fe40003f24070 */
[----:B------:R-:W-:Y:S02]  /*fc10*/  @!P5 IADD3 R28, R28, -R247, RZ ;  /* 0x800000f71c1cd210 */ /* 0x000fe40007ffe0ff */
[C---:B------:R-:W-:Y:S01]  /*fc20*/  ISETP.GT.U32.AND P5, PT, R247.reuse, R39, PT ;  /* 0x00000027f700720c */ /* 0x040fe20003fa4070 */
[--C-:B------:R-:W-:Y:S01]  /*fc30*/  @!P2 IMAD.IADD R30, R30, 0x1, -R247.reuse ;  /* 0x000000011e1ea824 */ /* 0x100fe200078e0af7 */
[C---:B------:R-:W-:Y:S02]  /*fc40*/  ISETP.GT.U32.AND P6, PT, R247.reuse, R28, PT ;  /* 0x0000001cf700720c */ /* 0x040fe40003fc4070 */
[----:B------:R-:W-:Y:S01]  /*fc50*/  ISETP.GT.U32.AND P0, PT, R247, R239, PT ;  /* 0x000000eff700720c */ /* 0x000fe20003f04070 */
[----:B------:R-:W-:Y:S01]  /*fc60*/  @!P3 IMAD.IADD R237, R237, 0x1, -R247 ;  /* 0x00000001ededb824 */ /* 0x000fe200078e0af7 */
[----:B------:R-:W-:-:S03]  /*fc70*/  @!P4 IADD3 R38, R38, -R247, RZ ;  /* 0x800000f72626c210 */ /* 0x000fc60007ffe0ff */
[----:B------:R-:W-:Y:S01]  /*fc80*/  @!P1 IADD3 R29, R29, -R247, RZ ;  /* 0x800000f71d1d9210 */ /* 0x000fe20007ffe0ff */
[----:B------:R1:W-:Y:S03]  /*fc90*/  STL [R1+0x324], R30 ;  /* 0x0003241e01007387 */ /* 0x0003e60000100800 */
[--C-:B------:R-:W-:Y:S01]  /*fca0*/  @!P5 IMAD.IADD R39, R39, 0x1, -R247.reuse ;  /* 0x000000012727d824 */ /* 0x100fe200078e0af7 */
[----:B------:R3:W-:Y:S04]  /*fcb0*/  STL [R1+0x320], R29 ;  /* 0x0003201d01007387 */ /* 0x0007e80000100800 */
[----:B------:R-:W4:Y:S04]  /*fcc0*/  LDL.LU R31, [R1+0x2d8] ;  /* 0x0002d800011f7983 */ /* 0x000f280000300800 */
[----:B-1----:R-:W4:Y:S04]  /*fcd0*/  LDL.LU R30, [R1+0x2d4] ;  /* 0x0002d400011e7983 */ /* 0x002f280000300800 */
[----:B---3--:R-:W3:Y:S01]  /*fce0*/  LDL.LU R29, [R1+0x2d0] ;  /* 0x0002d000011d7983 */ /* 0x008ee20000300800 */
[--C-:B------:R-:W-:Y:S01]  /*fcf0*/  @!P6 IMAD.IADD R28, R28, 0x1, -R247.reuse ;  /* 0x000000011c1ce824 */ /* 0x100fe200078e0af7 */
[----:B------:R-:W-:Y:S01]  /*fd00*/  ISETP.GT.U32.AND P2, PT, R247, R33, PT ;  /* 0x00000021f700720c */ /* 0x000fe20003f44070 */
[----:B------:R-:W-:Y:S01]  /*fd10*/  @!P0 IMAD.IADD R239, R239, 0x1, -R247 ;  /* 0x00000001efef8824 */ /* 0x000fe200078e0af7 */
[----:B------:R-:W-:-:S02]  /*fd20*/  ISETP.GT.U32.AND P1, PT, R247, R32, PT ;  /* 0x00000020f700720c */ /* 0x000fc40003f24070 */
[C---:B------:R-:W-:Y:S02]  /*fd30*/  ISETP.GT.U32.AND P5, PT, R247.reuse, R34, PT ;  /* 0x00000022f700720c */ /* 0x040fe40003fa4070 */
[C---:B------:R-:W-:Y:S02]  /*fd40*/  ISETP.GT.U32.AND P4, PT, R247.reuse, R25, PT ;  /* 0x00000019f700720c */ /* 0x040fe40003f84070 */
[----:B------:R-:W-:-:S09]  /*fd50*/  ISETP.GT.U32.AND P3, PT, R247, R24, PT ;  /* 0x00000018f700720c */ /* 0x000fd20003f64070 */
[----:B------:R-:W-:Y:S02]  /*fd60*/  @!P5 IADD3 R34, R34, -R247, RZ ;  /* 0x800000f72222d210 */ /* 0x000fe40007ffe0ff */
[----:B------:R-:W-:Y:S01]  /*fd70*/  ISETP.GT.U32.AND P0, PT, R247, R21, PT ;  /* 0x00000015f700720c */ /* 0x000fe20003f04070 */
[--C-:B------:R-:W-:Y:S02]  /*fd80*/  @!P4 IMAD.IADD R25, R25, 0x1, -R247.reuse ;  /* 0x000000011919c824 */ /* 0x100fe400078e0af7 */
[--C-:B------:R-:W-:Y:S01]  /*fd90*/  @!P3 IMAD.IADD R24, R24, 0x1, -R247.reuse ;  /* 0x000000011818b824 */ /* 0x100fe200078e0af7 */
[----:B------:R1:W-:Y:S01]  /*fda0*/  STL [R1+0x31c], R39 ;  /* 0x00031c2701007387 */ /* 0x0003e20000100800 */
[----:B------:R-:W-:Y:S01]  /*fdb0*/  @!P2 IADD3 R33, R33, -R247, RZ ;  /* 0x800000f72121a210 */ /* 0x000fe20007ffe0ff */
[----:B------:R-:W-:-:S07]  /*fdc0*/  @!P1 IMAD.IADD R32, R32, 0x1, -R247 ;  /* 0x0000000120209824 */ /* 0x000fce00078e0af7 */
[----:B------:R-:W-:Y:S01]  /*fdd0*/  @!P0 IADD3 R21, R21, -R247, RZ ;  /* 0x800000f715158210 */ /* 0x000fe20007ffe0ff */
[----:B-1----:R-:W3:Y:S04]  /*fde0*/  LDL.LU R39, [R1+0x29c0] ;  /* 0x0029c00001277983 */ /* 0x002ee80000300800 */
[----:B------:R1:W-:Y:S04]  /*fdf0*/  STL [R1+0x318], R38 ;  /* 0x0003182601007387 */ /* 0x0003e80000100800 */
[----:B-1----:R-:W3:Y:S04]  /*fe00*/  LDL.LU R38, [R1+0x29bc] ;  /* 0x0029bc0001267983 */ /* 0x002ee80000300800 */
[----:B------:R-:W-:Y:S04]  /*fe10*/  STL [R1+0x314], R237 ;  /* 0x000314ed01007387 */ /* 0x000fe80000100800 */
[----:B------:R-:W-:Y:S04]  /*fe20*/  STL [R1+0x310], R239 ;  /* 0x000310ef01007387 */ /* 0x000fe80000100800 */
[----:B------:R1:W-:Y:S04]  /*fe30*/  STL [R1+0x30c], R33 ;  /* 0x00030c2101007387 */ /* 0x0003e80000100800 */
[----:B------:R1:W-:Y:S04]  /*fe40*/  STL [R1+0x308], R32 ;  /* 0x0003082001007387 */ /* 0x0003e80000100800 */
[----:B------:R1:W-:Y:S04]  /*fe50*/  STL [R1+0x304], R28 ;  /* 0x0003041c01007387 */ /* 0x0003e80000100800 */
[----:B-1----:R-:W3:Y:S04]  /*fe60*/  LDL.LU R33, [R1+0x2cc] ;  /* 0x0002cc0001217983 */ /* 0x002ee80000300800 */
[----:B------:R-:W3:Y:S04]  /*fe70*/  LDL.LU R32, [R1+0x2c8] ;  /* 0x0002c80001207983 */ /* 0x000ee80000300800 */
[----:B------:R-:W3:Y:S01]  /*fe80*/  LDL.LU R28, [R1+0x2c4] ;  /* 0x0002c400011c7983 */ /* 0x000ee20000300800 */
[----:B------:R-:W-:-:S02]  /*fe90*/  ISETP.GT.U32.AND P6, PT, R247, R37, PT ;  /* 0x00000025f700720c */ /* 0x000fc40003fc4070 */
[C---:B--2---:R-:W-:Y:S02]  /*fea0*/  ISETP.GT.U32.AND P5, PT, R247.reuse, R36, PT ;  /* 0x00000024f700720c */ /* 0x044fe40003fa4070 */
[C---:B----4-:R-:W-:Y:S02]  /*feb0*/  ISETP.GT.U32.AND P4, PT, R247.reuse, R35, PT ;  /* 0x00000023f700720c */ /* 0x050fe40003f84070 */
[----:B------:R-:W-:-:S07]  /*fec0*/  ISETP.GT.U32.AND P3, PT, R247, R238, PT ;  /* 0x000000eef700720c */ /* 0x000fce0003f64070 */
[----:B------:R-:W-:Y:S02]  /*fed0*/  @!P6 IADD3 R37, R37, -R247, RZ ;  /* 0x800000f72525e210 */ /* 0x000fe40007ffe0ff */
[C---:B------:R-:W-:Y:S01]  /*fee0*/  ISETP.GT.U32.AND P6, PT, R247.reuse, R34, PT ;  /* 0x00000022f700720c */ /* 0x040fe20003fc4070 */
[--C-:B------:R-:W-:Y:S01]  /*fef0*/  @!P5 IMAD.IADD R36, R36, 0x1, -R247.reuse ;  /* 0x000000012424d824 */ /* 0x100fe200078e0af7 */
[----:B------:R-:W-:Y:S01]  /*ff00*/  ISETP.GT.U32.AND P5, PT, R247, R25, PT ;  /* 0x00000019f700720c */ /* 0x000fe20003fa4070 */
[----:B------:R-:W-:Y:S01]  /*ff10*/  @!P4 IMAD.IADD R35, R35, 0x1, -R247 ;  /* 0x000000012323c824 */ /* 0x000fe200078e0af7 */
[C---:B------:R-:W-:Y:S02]  /*ff20*/  ISETP.GT.U32.AND P4, PT, R247.reuse, R24, PT ;  /* 0x00000018f700720c */ /* 0x040fe40003f84070 */
[----:B------:R-:W-:Y:S02]  /*ff30*/  @!P3 IADD3 R238, R238, -R247, RZ ;  /* 0x800000f7eeeeb210 */ /* 0x000fe40007ffe0ff */
[----:B------:R-:W-:-:S05]  /*ff40*/  ISETP.GT.U32.AND P3, PT, R247, R21, PT ;  /* 0x00000015f700720c */ /* 0x000fca0003f64070 */
[--C-:B------:R-:W-:Y:S02]  /*ff50*/  @!P6 IMAD.IADD R34, R34, 0x1, -R247.reuse ;  /* 0x000000012222e824 */ /* 0x100fe400078e0af7 */
[----:B------:R-:W-:-:S03]  /*ff60*/  @!P5 IMAD.IADD R25, R25, 0x1, -R247 ;  /* 0x000000011919d824 */ /* 0x000fc600078e0af7 */
[----:B------:R1:W-:Y:S01]  /*ff70*/  STL [R1+0x300], R34 ;  /* 0x0003002201007387 */ /* 0x0003e20000100800 */
[----:B------:R-:W-:Y:S02]  /*ff80*/  @!P4 IADD3 R24, R24, -R247, RZ ;  /* 0x800000f71818c210 */ /* 0x000fe40007ffe0ff */
[----:B------:R-:W-:Y:S01]  /*ff90*/  @!P3 IMAD.IADD R21, R21, 0x1, -R247 ;  /* 0x000000011515b824 */ /* 0x000fe200078e0af7 */
[----:B-1----:R-:W2:Y:S04]  /*ffa0*/  LDL.LU R34, [R1+0x2b4] ;  /* 0x0002b40001227983 */ /* 0x002ea80000300800 */
[----:B------:R1:W-:Y:S04]  /*ffb0*/  STL [R1+0x2fc], R25 ;  /* 0x0002fc1901007387 */ /* 0x0003e80000100800 */
[----:B------:R-:W4:Y:S04]  /*ffc0*/  LDL.LU R237, [R1+0x2b0] ;  /* 0x0002b00001ed7983 */ /* 0x000f280000300800 */
[----:B------:R-:W-:Y:S04]  /*ffd0*/  STL [R1+0x2f8], R24 ;  /* 0x0002f81801007387 */ /* 0x000fe80000100800 */
[----:B------:R1:W-:Y:S04]  /*ffe0*/  STL [R1+0x2f4], R21 ;  /* 0x0002f41501007387 */ /* 0x0003e80000100800 */
[----:B------:R-:W4:Y:S04]  /*fff0*/  LDL.LU R239, [R1+0x2ac] ;  /* 0x0002ac0001ef7983 */ /* 0x000f280000300800 */
[----:B-1----:R-:W4:Y:S01]  /*10000*/  LDL.LU R25, [R1+0x2a8] ;  /* 0x0002a80001197983 */ /* 0x002f220000300800 */
[----:B------:R-:W-:-:S03]  /*10010*/  IMAD.MOV.U32 R21, RZ, RZ, R20 ;  /* 0x000000ffff157224 */ /* 0x000fc600078e0014 */
[----:B------:R-:W4:Y:S01]  /*10020*/  LDL.LU R20, [R1+0x2a4] ;  /* 0x0002a40001147983 */ /* 0x000f220000300800 */
[C---:B------:R-:W-:Y:S02]  /*10030*/  ISETP.GT.U32.AND P1, PT, R247.reuse, R23, PT ;  /* 0x00000017f700720c */ /* 0x040fe40003f24070 */
[C---:B------:R-:W-:Y:S02]  /*10040*/  ISETP.GT.U32.AND P2, PT, R247.reuse, R19, PT ;  /* 0x00000013f700720c */ /* 0x040fe40003f44070 */
[----:B------:R-:W-:-:S09]  /*10050*/  ISETP.GT.U32.AND P0, PT, R247, R31, PT ;  /* 0x0000001ff700720c */ /* 0x000fd20003f04070 */
[--C-:B------:R-:W-:Y:S01]  /*10060*/  @!P1 IMAD.IADD R23, R23, 0x1, -R247.reuse ;  /* 0x0000000117179824 */ /* 0x100fe200078e0af7 */
[----:B---3--:R-:W-:Y:S01]  /*10070*/  ISETP.GT.U32.AND P1, PT, R247, R29, PT ;  /* 0x0000001df700720c */ /* 0x008fe20003f24070 */
[--C-:B------:R-:W-:Y:S01]  /*10080*/  @!P2 IMAD.IADD R19, R19, 0x1, -R247.reuse ;  /* 0x000000011313a824 */ /* 0x100fe200078e0af7 */
[----:B------:R-:W-:Y:S01]  /*10090*/  ISETP.GT.U32.AND P2, PT, R247, R30, PT ;  /* 0x0000001ef700720c */ /* 0x000fe20003f44070 */
[----:B------:R-:W-:Y:S01]  /*100a0*/  @!P0 IMAD.IADD R31, R31, 0x1, -R247 ;  /* 0x000000011f1f8824 */ /* 0x000fe200078e0af7 */
[C---:B------:R-:W-:Y:S02]  /*100b0*/  ISETP.GT.U32.AND P5, PT, R247.reuse, R36, PT ;  /* 0x00000024f700720c */ /* 0x040fe40003fa4070 */
[C---:B------:R-:W-:Y:S02]  /*100c0*/  ISETP.GT.U32.AND P0, PT, R247.reuse, R19, PT ;  /* 0x00000013f700720c */ /* 0x040fe40003f04070 */
[----:B------:R-:W-:-:S05]  /*100d0*/  ISETP.GT.U32.AND P4, PT, R247, R35, PT ;  /* 0x00000023f700720c */ /* 0x000fca0003f84070 */
[----:B------:R-:W-:Y:S02]  /*100e0*/  @!P1 IADD3 R29, R29, -R247, RZ ;  /* 0x800000f71d1d9210 */ /* 0x000fe40007ffe0ff */
[C---:B------:R-:W-:Y:S01]  /*100f0*/  ISETP.GT.U32.AND P1, PT, R247.reuse, R37, PT ;  /* 0x00000025f700720c */ /* 0x040fe20003f24070 */
[----:B------:R-:W-:Y:S01]  /*10100*/  @!P2 IMAD.IADD R30, R30, 0x1, -R247 ;  /* 0x000000011e1ea824 */ /* 0x000fe200078e0af7 */
[C---:B------:R-:W-:Y:S02]  /*10110*/  ISETP.GT.U32.AND P2, PT, R247.reuse, R23, PT ;  /* 0x00000017f700720c */ /* 0x040fe40003f44070 */
[----:B------:R-:W-:Y:S02]  /*10120*/  ISETP.GT.U32.AND P3, PT, R247, R238, PT ;  /* 0x000000eef700720c */ /* 0x000fe40003f64070 */
[----:B------:R-:W-:Y:S02]  /*10130*/  @!P0 IADD3 R19, R19, -R247, RZ ;  /* 0x800000f713138210 */ /* 0x000fe40007ffe0ff */
[----:B------:R-:W-:-:S02]  /*10140*/  ISETP.GT.U32.AND P6, PT, R247, R29, PT ;  /* 0x0000001df700720c */ /* 0x000fc40003fc4070 */
[----:B------:R-:W-:-:S03]  /*10150*/  ISETP.GT.U32.AND P0, PT, R247, R31, PT ;  /* 0x0000001ff700720c */ /* 0x000fc60003f04070 */
[--C-:B------:R-:W-:Y:S01]  /*10160*/  @!P1 IMAD.IADD R37, R37, 0x1, -R247.reuse ;  /* 0x0000000125259824 */ /* 0x100fe200078e0af7 */
[----:B------:R-:W-:Y:S01]  /*10170*/  @!P5 IADD3 R36, R36, -R247, RZ ;  /* 0x800000f72424d210 */ /* 0x000fe20007ffe0ff */
[--C-:B------:R-:W-:Y:S01]  /*10180*/  @!P2 IMAD.IADD R23, R23, 0x1, -R247.reuse ;  /* 0x000000011717a824 */ /* 0x100fe200078e0af7 */
[----:B------:R1:W-:Y:S01]  /*10190*/  STL [R1+0x2f0], R19 ;  /* 0x0002f01301007387 */ /* 0x0003e20000100800 */
[--C-:B------:R-:W-:Y:S02]  /*101a0*/  @!P4 IMAD.IADD R35, R35, 0x1, -R247.reuse ;  /* 0x000000012323c824 */ /* 0x100fe400078e0af7 */
[--C-:B------:R-:W-:Y:S01]  /*101b0*/  @!P3 IMAD.IADD R238, R238, 0x1, -R247.reuse ;  /* 0x00000001eeeeb824 */ /* 0x100fe200078e0af7 */
[----:B------:R-:W-:Y:S01]  /*101c0*/  ISETP.GT.U32.AND P3, PT, R247, R27, PT ;  /* 0x0000001bf700720c */ /* 0x000fe20003f64070 */
[----:B-1----:R-:W3:Y:S04]  /*101d0*/  LDL.LU R19, [R1+0x2a0] ;  /* 0x0002a00001137983 */ /* 0x002ee80000300800 */
[----:B------:R1:W-:Y:S01]  /*101e0*/  STL [R1+0x2ec], R23 ;  /* 0x0002ec1701007387 */ /* 0x0003e20000100800 */
[----:B------:R-:W-:Y:S01]  /*101f0*/  @!P6 IMAD.IADD R29, R29, 0x1, -R247 ;  /* 0x000000011d1de824 */ /* 0x000fe200078e0af7 */
[----:B------:R-:W-:Y:S01]  /*10200*/  @!P0 IADD3 R31, R31, -R247, RZ ;  /* 0x800000f71f1f8210 */ /* 0x000fe20007ffe0ff */
[----:B-1----:R-:W-:Y:S01]  /*10210*/  IMAD.MOV.U32 R23, RZ, RZ, R21 ;  /* 0x000000ffff177224 */ /* 0x002fe200078e0015 */
[----:B------:R-:W-:-:S02]  /*10220*/  MOV R21, R18 ;  /* 0x0000001200157202 */ /* 0x000fc40000000f00 */
[----:B------:R-:W3:Y:S01]  /*10230*/  LDL.LU R18, [R1+0x29c] ;  /* 0x00029c0001127983 */ /* 0x000ee20000300800 */
[C---:B------:R-:W-:Y:S02]  /*10240*/  ISETP.GT.U32.AND P0, PT, R247.reuse, R26, PT ;  /* 0x0000001af700720c */ /* 0x040fe40003f04070 */
[----:B------:R-:W-:Y:S02]  /*10250*/  ISETP.GT.U32.AND P2, PT, R247, R30, PT ;  /* 0x0000001ef700720c */ /* 0x000fe40003f44070 */
[----:B------:R-:W-:Y:S02]  /*10260*/  @!P3 IADD3 R27, R27, -R247, RZ ;  /* 0x800000f71b1bb210 */ /* 0x000fe40007ffe0ff */
[C---:B------:R-:W-:Y:S02]  /*10270*/  ISETP.GT.U32.AND P1, PT, R247.reuse, R33, PT ;  /* 0x00000021f700720c */ /* 0x040fe40003f24070 */
[C---:B------:R-:W-:Y:S02]  /*10280*/  ISETP.GT.U32.AND P5, PT, R247.reuse, R32, PT ;  /* 0x00000020f700720c */ /* 0x040fe40003fa4070 */
[----:B------:R-:W-:-:S09]  /*10290*/  ISETP.GT.U32.AND P4, PT, R247, R28, PT ;  /* 0x0000001cf700720c */ /* 0x000fd20003f84070 */
[----:B------:R-:W-:Y:S02]  /*102a0*/  @!P1 IADD3 R33, R33, -R247, RZ ;  /* 0x800000f721219210 */ /* 0x000fe40007ffe0ff */
[--C-:B------:R-:W-:Y:S02]  /*102b0*/  @!P5 IMAD.IADD R32, R32, 0x1, -R247.reuse ;  /* 0x000000012020d824 */ /* 0x100fe400078e0af7 */
[--C-:B------:R-:W-:Y:S02]  /*102c0*/  @!P4 IMAD.IADD R28, R28, 0x1, -R247.reuse ;  /* 0x000000011c1cc824 */ /* 0x100fe400078e0af7 */
[----:B------:R-:W-:Y:S01]  /*102d0*/  VIADD R24, R6, 0x1f5 ;  /* 0x000001f506187836 */ /* 0x000fe20000000000 */
[----:B------:R1:W-:Y:S01]  /*102e0*/  STL [R1+0x2e8], R37 ;  /* 0x0002e82501007387 */ /* 0x0003e20000100800 */
[--C-:B------:R-:W-:Y:S02]  /*102f0*/  @!P0 IMAD.IADD R26, R26, 0x1, -R247.reuse ;  /* 0x000000011a1a8824 */ /* 0x100fe400078e0af7 */
[----:B------:R-:W-:Y:S01]  /*10300*/  @!P2 IMAD.IADD R30, R30, 0x1, -R247 ;  /* 0x000000011e1ea824 */ /* 0x000fe200078e0af7 */
[----:B-1----:R-:W3:Y:S04]  /*10310*/  LDL.LU R37, [R1+0x29b8] ;  /* 0x0029b80001257983 */ /* 0x002ee80000300800 */
[----:B------:R-:W-:Y:S04]  /*10320*/  STL [R1+0x1f08], R24 ;  /* 0x001f081801007387 */ /* 0x000fe80000100800 */
[----:B------:R1:W-:Y:S01]  /*10330*/  STL [R1+0x2e4], R36 ;  /* 0x0002e42401007387 */ /* 0x0003e20000100800 */
[----:B------:R-:W-:-:S03]  /*10340*/  IMAD.HI.U32 R236, R246, R235, RZ ;  /* 0x000000ebf6ec7227 */ /* 0x000fc600078e00ff */
[----:B-1----:R-:W3:Y:S04]  /*10350*/  LDL.LU R36, [R1+0x29b4] ;  /* 0x0029b40001247983 */ /* 0x002ee80000300800 */
[----:B------:R1:W-:Y:S01]  /*10360*/  STL [R1+0x2e0], R35 ;  /* 0x0002e02301007387 */ /* 0x0003e20000100800 */
[----:B------:R-:W-:-:S03]  /*10370*/  IMAD.MOV R236, RZ, RZ, -R236 ;  /* 0x000000ffffec7224 */ /* 0x000fc600078e0aec */
        /* <DEDUP_REMOVED lines=11> */
[C---:B--2---:R-:W-:Y:S02]  /*10430*/  ISETP.GT.U32.AND P6, PT, R247.reuse, R34, PT ;  /* 0x00000022f700720c */ /* 0x044fe40003fc4070 */
[C---:B----4-:R-:W-:Y:S02]  /*10440*/  ISETP.GT.U32.AND P1, PT, R247.reuse, R237, PT ;  /* 0x000000edf700720c */ /* 0x050fe40003f24070 */
[C---:B------:R-:W-:Y:S02]  /*10450*/  ISETP.GT.U32.AND P5, PT, R247.reuse, R239, PT ;  /* 0x000000eff700720c */ /* 0x040fe40003fa4070 */
[C---:B------:R-:W-:Y:S02]  /*10460*/  ISETP.GT.U32.AND P4, PT, R247.reuse, R25, PT ;  /* 0x00000019f700720c */ /* 0x040fe40003f84070 */
[----:B------:R-:W-:-:S07]  /*10470*/  ISETP.GT.U32.AND P3, PT, R247, R20, PT ;  /* 0x00000014f700720c */ /* 0x000fce0003f64070 */
[--C-:B------:R-:W-:Y:S01]  /*10480*/  @!P1 IMAD.IADD R237, R237, 0x1, -R247.reuse ;  /* 0x00000001eded9824 */ /* 0x100fe200078e0af7 */
[----:B------:R-:W-:Y:S02]  /*10490*/  @!P6 IADD3 R34, R34, -R247, RZ ;  /* 0x800000f72222e210 */ /* 0x000fe40007ffe0ff */
[----:B------:R-:W-:Y:S01]  /*104a0*/  ISETP.GT.U32.AND P6, PT, R247, R33, PT ;  /* 0x00000021f700720c */ /* 0x000fe20003fc4070 */
[--C-:B------:R-:W-:Y:S01]  /*104b0*/  @!P5 IMAD.IADD R239, R239, 0x1, -R247.reuse ;  /* 0x00000001efefd824 */ /* 0x100fe200078e0af7 */
[C---:B------:R-:W-:Y:S02]  /*104c0*/  ISETP.GT.U32.AND P1, PT, R247.reuse, R32, PT ;  /* 0x00000020f700720c */ /* 0x040fe40003f24070 */
[----:B------:R-:W-:Y:S02]  /*104d0*/  ISETP.GT.U32.AND P5, PT, R247, R28, PT ;  /* 0x0000001cf700720c */ /* 0x000fe40003fa4070 */
[----:B------:R-:W-:Y:S02]  /*104e0*/  @!P4 IADD3 R25, R25, -R247, RZ ;  /* 0x800000f71919c210 */ /* 0x000fe40007ffe0ff */
[C---:B------:R-:W-:Y:S01]  /*104f0*/  ISETP.GT.U32.AND P4, PT, R247.reuse, R27, PT ;  /* 0x0000001bf700720c */ /* 0x040fe20003f84070 */
[----:B------:R-:W-:Y:S01]  /*10500*/  @!P3 IMAD.IADD R20, R20, 0x1, -R247 ;  /* 0x000000011414b824 */ /* 0x000fe200078e0af7 */
[----:B------:R-:W-:-:S03]  /*10510*/  ISETP.GT.U32.AND P3, PT, R247, R26, PT ;  /* 0x0000001af700720c */ /* 0x000fc60003f64070 */
[--C-:B------:R-:W-:Y:S02]  /*10520*/  @!P6 IMAD.IADD R33, R33, 0x1, -R247.reuse ;  /* 0x000000012121e824 */ /* 0x100fe400078e0af7 */
[--C-:B------:R-:W-:Y:S02]  /*10530*/  @!P1 IMAD.IADD R32, R32, 0x1, -R247.reuse ;  /* 0x0000000120209824 */ /* 0x100fe400078e0af7 */
[----:B------:R-:W-:Y:S01]  /*10540*/  @!P5 IADD3 R28, R28, -R247, RZ ;  /* 0x800000f71c1cd210 */ /* 0x000fe20007ffe0ff */
[----:B------:R1:W-:Y:S03]  /*10550*/  STL [R1+0x2cc], R33 ;  /* 0x0002cc2101007387 */ /* 0x0003e60000100800 */
[--C-:B------:R-:W-:Y:S01]  /*10560*/  @!P4 IMAD.IADD R27, R27, 0x1, -R247.reuse ;  /* 0x000000011b1bc824 */ /* 0x100fe200078e0af7 */
[----:B------:R2:W-:Y:S01]  /*10570*/  STL [R1+0x2c8], R32 ;  /* 0x0002c82001007387 */ /* 0x0005e20000100800 */
[----:B------:R-:W-:-:S03]  /*10580*/  @!P3 IMAD.IADD R26, R26, 0x1, -R247 ;  /* 0x000000011a1ab824 */ /* 0x000fc600078e0af7 */
[----:B-1----:R-:W4:Y:S04]  /*10590*/  LDL.LU R33, [R1+0x280] ;  /* 0x0002800001217983 */ /* 0x002f280000300800 */
[----:B------:R1:W-:Y:S04]  /*105a0*/  STL [R1+0x2c4], R28 ;  /* 0x0002c41c01007387 */ /* 0x0003e80000100800 */
[----:B--2---:R-:W2:Y:S04]  /*105b0*/  LDL.LU R32, [R1+0x27c] ;  /* 0x00027c0001207983 */ /* 0x004ea80000300800 */
[----:B------:R1:W-:Y:S04]  /*105c0*/  STL [R1+0x2c0], R27 ;  /* 0x0002c01b01007387 */ /* 0x0003e80000100800 */
[----:B------:R3:W-:Y:S04]  /*105d0*/  STL [R1+0x2bc], R26 ;  /* 0x0002bc1a01007387 */ /* 0x0007e80000100800 */
[----:B------:R-:W2:Y:S04]  /*105e0*/  LDL.LU R238, [R1+0x278] ;  /* 0x0002780001ee7983 */ /* 0x000ea80000300800 */
[----:B-1----:R-:W2:Y:S04]  /*105f0*/  LDL.LU R28, [R1+0x274] ;  /* 0x00027400011c7983 */ /* 0x002ea80000300800 */
[----:B------:R-:W2:Y:S01]  /*10600*/  LDL.LU R27, [R1+0x270] ;  /* 0x00027000011b7983 */ /* 0x000ea20000300800 */
[----:B------:R-:W-:-:S02]  /*10610*/  ISETP.GT.U32.AND P2, PT, R247, R22, PT ;  /* 0x00000016f700720c */ /* 0x000fc40003f44070 */
[C---:B---3--:R-:W-:Y:S01]  /*10620*/  ISETP.GT.U32.AND P0, PT, R247.reuse, R19, PT ;  /* 0x00000013f700720c */ /* 0x048fe20003f04070 */
[----:B------:R-:W3:Y:S10]  /*10630*/  LDL.LU R26, [R1+0x26c] ;  /* 0x00026c00011a7983 */ /* 0x000ef40000300800 */
[----:B------:R-:W-:Y:S01]  /*10640*/  @!P2 IMAD.IADD R22, R22, 0x1, -R247 ;  /* 0x000000011616a824 */ /* 0x000fe200078e0af7 */
[----:B------:R-:W-:-:S02]  /*10650*/  ISETP.GT.U32.AND P2, PT, R247, R18, PT ;  /* 0x00000012f700720c */ /* 0x000fc40003f44070 */
[----:B------:R-:W-:Y:S01]  /*10660*/  ISETP.GT.U32.AND P1, PT, R247, R237, PT ;  /* 0x000000edf700720c */ /* 0x000fe20003f24070 */
[----:B------:R-:W-:Y:S01]  /*10670*/  @!P0 IMAD.IADD R19, R19, 0x1, -R247 ;  /* 0x0000000113138824 */ /* 0x000fe200078e0af7 */
[C---:B------:R-:W-:Y:S02]  /*10680*/  ISETP.GT.U32.AND P5, PT, R247.reuse, R239, PT ;  /* 0x000000eff700720c */ /* 0x040fe40003fa4070 */
[----:B------:R-:W-:-:S07]  /*10690*/  ISETP.GT.U32.AND P0, PT, R247, R22, PT ;  /* 0x00000016f700720c */ /* 0x000fce0003f04070 */
[----:B------:R-:W-:Y:S02]  /*106a0*/  @!P2 IADD3 R18, R18, -R247, RZ ;  /* 0x800000f71212a210 */ /* 0x000fe40007ffe0ff */
[----:B------:R-:W-:Y:S01]  /*106b0*/  ISETP.GT.U32.AND P2, PT, R247, R34, PT ;  /* 0x00000022f700720c */ /* 0x000fe20003f44070 */
[----:B------:R-:W-:Y:S01]  /*106c0*/  @!P1 IMAD.IADD R237, R237, 0x1, -R247 ;  /* 0x00000001eded9824 */ /* 0x000fe200078e0af7 */
[C---:B------:R-:W-:Y:S02]  /*106d0*/  ISETP.GT.U32.AND P4, PT, R247.reuse, R25, PT ;  /* 0x00000019f700720c */ /* 0x040fe40003f84070 */
[----:B------:R-:W-:Y:S02]  /*106e0*/  ISETP.GT.U32.AND P6, PT, R247, R18, PT ;  /* 0x00000012f700720c */ /* 0x000fe40003fc4070 */
[-C--:B------:R-:W-:Y:S02]  /*106f0*/  @!P5 IADD3 R239, R239, -R247.reuse, RZ ;  /* 0x800000f7efefd210 */ /* 0x080fe40007ffe0ff */
[----:B------:R-:W-:-:S05]  /*10700*/  @!P0 IADD3 R22, R22, -R247, RZ ;  /* 0x800000f716168210 */ /* 0x000fca0007ffe0ff */
[--C-:B------:R-:W-:Y:S01]  /*10710*/  @!P2 IMAD.IADD R34, R34, 0x1, -R247.reuse ;  /* 0x000000012222a824 */ /* 0x100fe200078e0af7 */
[----:B------:R1:W-:Y:S01]  /*10720*/  STL [R1+0x2b8], R22 ;  /* 0x0002b81601007387 */ /* 0x0003e20000100800 */
[--C-:B------:R-:W-:Y:S02]  /*10730*/  @!P4 IMAD.IADD R25, R25, 0x1, -R247.reuse ;  /* 0x000000011919c824 */ /* 0x100fe400078e0af7 */
[--C-:B------:R-:W-:Y:S01]  /*10740*/  @!P6 IMAD.IADD R18, R18, 0x1, -R247.reuse ;  /* 0x000000011212e824 */ /* 0x100fe200078e0af7 */
[----:B-1----:R-:W3:Y:S01]  /*10750*/  LDL.LU R22, [R1+0x268] ;  /* 0x0002680001167983 */ /* 0x002ee20000300800 */
[C---:B------:R-:W-:Y:S02]  /*10760*/  ISETP.GT.U32.AND P3, PT, R247.reuse, R20, PT ;  /* 0x00000014f700720c */ /* 0x040fe40003f64070 */
[----:B------:R-:W-:Y:S01]  /*10770*/  ISETP.GT.U32.AND P0, PT, R247, R19, PT ;  /* 0x00000013f700720c */ /* 0x000fe20003f04070 */
[----:B------:R1:W-:Y:S10]  /*10780*/  STL [R1+0x2b4], R34 ;  /* 0x0002b42201007387 */ /* 0x0003f40000100800 */
[----:B------:R-:W-:Y:S01]  /*10790*/  @!P3 IMAD.IADD R20, R20, 0x1, -R247 ;  /* 0x000000011414b824 */ /* 0x000fe200078e0af7 */
[----:B-1----:R-:W3:Y:S01]  /*107a0*/  LDL.LU R34, [R1+0x29ac] ;  /* 0x0029ac0001227983 */ /* 0x002ee20000300800 */
[----:B------:R-:W-:-:S03]  /*107b0*/  @!P0 IADD3 R19, R19, -R247, RZ ;  /* 0x800000f713138210 */ /* 0x000fc60007ffe0ff */
[----:B------:R-:W-:Y:S04]  /*107c0*/  STL [R1+0x2b0], R237 ;  /* 0x0002b0ed01007387 */ /* 0x000fe80000100800 */
[----:B------:R-:W-:Y:S01]  /*107d0*/  STL [R1+0x2ac], R239 ;  /* 0x0002acef01007387 */ /* 0x000fe20000100800 */
[----:B------:R-:W-:-:S03]  /*107e0*/  ISETP.GT.U32.AND P3, PT, R247, R23, PT ;  /* 0x00000017f700720c */ /* 0x000fc60003f64070 */
[----:B------:R1:W-:Y:S04]  /*107f0*/  STL [R1+0x2a8], R25 ;  /* 0x0002a81901007387 */ /* 0x0003e80000100800 */
[----:B------:R1:W-:Y:S04]  /*10800*/  STL [R1+0x2a4], R20 ;  /* 0x0002a41401007387 */ /* 0x0003e80000100800 */
[----:B------:R-:W-:Y:S01]  /*10810*/  STL [R1+0x2a0], R19 ;  /* 0x0002a01301007387 */ /* 0x000fe20000100800 */
[C---:B------:R-:W-:Y:S02]  /*10820*/  ISETP.GT.U32.AND P2, PT, R247.reuse, R31, PT ;  /* 0x0000001ff700720c */ /* 0x040fe40003f44070 */
[----:B------:R-:W-:-:S02]  /*10830*/  ISETP.GT.U32.AND P1, PT, R247, R30, PT ;  /* 0x0000001ef700720c */ /* 0x000fc40003f24070 */
[C---:B------:R-:W-:Y:S02]  /*10840*/  ISETP.GT.U32.AND P5, PT, R247.reuse, R29, PT ;  /* 0x0000001df700720c */ /* 0x040fe40003fa4070 */
[----:B------:R-:W-:-:S07]  /*10850*/  ISETP.GT.U32.AND P4, PT, R247, R24, PT ;  /* 0x00000018f700720c */ /* 0x000fce0003f84070 */
[-C--:B------:R-:W-:Y:S02]  /*10860*/  @!P2 IADD3 R31, R31, -R247.reuse, RZ ;  /* 0x800000f71f1fa210 */ /* 0x080fe40007ffe0ff */
[--C-:B------:R-:W-:Y:S02]  /*10870*/  @!P1 IMAD.IADD R30, R30, 0x1, -R247.reuse ;  /* 0x000000011e1e9824 */ /* 0x100fe400078e0af7 */
[----:B------:R-:W-:Y:S02]  /*10880*/  @!P5 IMAD.IADD R29, R29, 0x1, -R247 ;  /* 0x000000011d1dd824 */ /* 0x000fe400078e0af7 */
[----:B------:R-:W-:Y:S01]  /*10890*/  @!P4 IADD3 R24, R24, -R247, RZ ;  /* 0x800000f71818c210 */ /* 0x000fe20007ffe0ff */
[----:B------:R1:W-:Y:S04]  /*108a0*/  STL [R1+0x29c], R18 ;  /* 0x00029c1201007387 */ /* 0x0003e80000100800 */
[----:B-1----:R-:W3:Y:S04]  /*108b0*/  LDL.LU R25, [R1+0x264] ;  /* 0x0002640001197983 */ /* 0x002ee80000300800 */
[----:B------:R-:W3:Y:S01]  /*108c0*/  LDL.LU R20, [R1+0x260] ;  /* 0x0002600001147983 */ /* 0x000ee20000300800 */
[----:B------:R-:W-:-:S03]  /*108d0*/  IMAD.MOV.U32 R18, RZ, RZ, R13 ;  /* 0x000000ffff127224 */ /* 0x000fc600078e000d */
[----:B------:R-:W3:Y:S04]  /*108e0*/  LDL.LU R19, [R1+0x25c] ;  /* 0x00025c0001137983 */ /* 0x000ee80000300800 */
[----:B------:R-:W3:Y:S01]  /*108f0*/  LDL.LU R13, [R1+0x258] ;  /* 0x00025800010d7983 */ /* 0x000ee20000300800 */
[----:B------:R-:W-:Y:S01]  /*10900*/  @!P3 IMAD.IADD R23, R23, 0x1, -R247 ;  /* 0x000000011717b824 */ /* 0x000fe200078e0af7 */
[C---:B----4-:R-:W-:Y:S02]  /*10910*/  ISETP.GT.U32.AND P6, PT, R247.reuse, R33, PT ;  /* 0x00000021f700720c */ /* 0x050fe40003fc4070 */
[C---:B--2---:R-:W-:Y:S02]  /*10920*/  ISETP.GT.U32.AND P2, PT, R247.reuse, R32, PT ;  /* 0x00000020f700720c */ /* 0x044fe40003f44070 */
[----:B------:R-:W-:-:S02]  /*10930*/  ISETP.GT.U32.AND P1, PT, R247, R238, PT ;  /* 0x000000eef700720c */ /* 0x000fc40003f24070 */
[----:B------:R-:W-:-:S09]  /*10940*/  ISETP.GT.U32.AND P5, PT, R247, R28, PT ;  /* 0x0000001cf700720c */ /* 0x000fd20003fa4070 */
[--C-:B------:R-:W-:Y:S01]  /*10950*/  @!P2 IMAD.IADD R32, R32, 0x1, -R247.reuse ;  /* 0x000000012020a824 */ /* 0x100fe200078e0af7 */
[----:B------:R-:W-:Y:S02]  /*10960*/  @!P6 IADD3 R33, R33, -R247, RZ ;  /* 0x800000f72121e210 */ /* 0x000fe40007ffe0ff */
[C---:B------:R-:W-:Y:S02]  /*10970*/  ISETP.GT.U32.AND P6, PT, R247.reuse, R31, PT ;  /* 0x0000001ff700720c */ /* 0x040fe40003fc4070 */
[C---:B------:R-:W-:Y:S01]  /*10980*/  ISETP.GT.U32.AND P2, PT, R247.reuse, R30, PT ;  /* 0x0000001ef700720c */ /* 0x040fe20003f44070 */
[----:B------:R-:W-:Y:S01]  /*10990*/  @!P1 IMAD.IADD R238, R238, 0x1, -R247 ;  /* 0x00000001eeee9824 */ /* 0x000fe200078e0af7 */
[C---:B------:R-:W-:Y:S02]  /*109a0*/  ISETP.GT.U32.AND P1, PT, R247.reuse, R29, PT ;  /* 0x0000001df700720c */ /* 0x040fe40003f24070 */
[----:B------:R-:W-:Y:S02]  /*109b0*/  @!P5 IADD3 R28, R28, -R247, RZ ;  /* 0x800000f71c1cd210 */ /* 0x000fe40007ffe0ff */
[----:B------:R-:W-:-:S02]  /*109c0*/  ISETP.GT.U32.AND P5, PT, R247, R24, PT ;  /* 0x00000018f700720c */ /* 0x000fc40003fa4070 */
[----:B------:R-:W-:-:S03]  /*109d0*/  ISETP.GT.U32.AND P4, PT, R247, R27, PT ;  /* 0x0000001bf700720c */ /* 0x000fc60003f84070 */
[--C-:B------:R-:W-:Y:S02]  /*109e0*/  @!P6 IMAD.IADD R31, R31, 0x1, -R247.reuse ;  /* 0x000000011f1fe824 */ /* 0x100fe400078e0af7 */
[--C-:B------:R-:W-:Y:S02]  /*109f0*/  @!P2 IMAD.IADD R30, R30, 0x1, -R247.reuse ;  /* 0x000000011e1ea824 */ /* 0x100fe400078e0af7 */
[----:B------:R-:W-:Y:S01]  /*10a00*/  @!P1 IADD3 R29, R29, -R247, RZ ;  /* 0x800000f71d1d9210 */ /* 0x000fe20007ffe0ff */
[----:B------:R1:W-:Y:S03]  /*10a10*/  STL [R1+0x298], R31 ;  /* 0x0002981f01007387 */ /* 0x0003e60000100800 */
[--C-:B------:R-:W-:Y:S01]  /*10a20*/  @!P5 IMAD.IADD R24, R24, 0x1, -R247.reuse ;  /* 0x000000011818d824 */ /* 0x100fe200078e0af7 */
[----:B------:R2:W-:Y:S04]  /*10a30*/  STL [R1+0x294], R30 ;  /* 0x0002941e01007387 */ /* 0x0005e80000100800 */
[----:B------:R4:W-:Y:S04]  /*10a40*/  STL [R1+0x290], R29 ;  /* 0x0002901d01007387 */ /* 0x0009e80000100800 */
[----:B------:R4:W-:Y:S04]  /*10a50*/  STL [R1+0x28c], R24 ;  /* 0x00028c1801007387 */ /* 0x0009e80000100800 */
[----:B-1----:R-:W3:Y:S01]  /*10a60*/  LDL.LU R31, [R1+0x24c] ;  /* 0x00024c00011f7983 */ /* 0x002ee20000300800 */
[----:B------:R-:W-:-:S03]  /*10a70*/  @!P4 IMAD.IADD R27, R27, 0x1, -R247 ;  /* 0x000000011b1bc824 */ /* 0x000fc600078e0af7 */
[----:B--2---:R-:W2:Y:S01]  /*10a80*/  LDL.LU R30, [R1+0x248] ;  /* 0x00024800011e7983 */ /* 0x004ea20000300800 */
[----:B------:R-:W-:-:S03]  /*10a90*/  ISETP.GT.U32.AND P4, PT, R247, R23, PT ;  /* 0x00000017f700720c */ /* 0x000fc60003f84070 */
[----:B----4-:R-:W4:Y:S04]  /*10aa0*/  LDL.LU R29, [R1+0x244] ;  /* 0x00024400011d7983 */ /* 0x010f280000300800 */
[----:B------:R-:W4:Y:S06]  /*10ab0*/  LDL.LU R239, [R1+0x240] ;  /* 0x0002400001ef7983 */ /* 0x000f2c0000300800 */
[----:B------:R-:W-:-:S05]  /*10ac0*/  @!P4 IMAD.IADD R23, R23, 0x1, -R247 ;  /* 0x000000011717c824 */ /* 0x000fca00078e0af7 */
[----:B------:R1:W-:Y:S04]  /*10ad0*/  STL [R1+0x288], R23 ;  /* 0x0002881701007387 */ /* 0x0003e80000100800 */
[----:B------:R-:W4:Y:S01]  /*10ae0*/  LDL.LU R24, [R1+0x23c] ;  /* 0x00023c0001187983 */ /* 0x000f220000300800 */
[C---:B------:R-:W-:Y:S02]  /*10af0*/  ISETP.GT.U32.AND P0, PT, R247.reuse, R21, PT ;  /* 0x00000015f700720c */ /* 0x040fe40003f04070 */
[C---:B---3--:R-:W-:Y:S02]  /*10b00*/  ISETP.GT.U32.AND P3, PT, R247.reuse, R26, PT ;  /* 0x0000001af700720c */ /* 0x048fe40003f64070 */
[----:B------:R-:W-:Y:S01]  /*10b10*/  ISETP.GT.U32.AND P2, PT, R247, R32, PT ;  /* 0x00000020f700720c */ /* 0x000fe20003f44070 */
[----:B-1----:R-:W3:Y:S08]  /*10b20*/  LDL.LU R23, [R1+0x238] ;  /* 0x0002380001177983 */ /* 0x002ef00000300800 */
[--C-:B------:R-:W-:Y:S01]  /*10b30*/  @!P0 IMAD.IADD R21, R21, 0x1, -R247.reuse ;  /* 0x0000000115158824 */ /* 0x100fe200078e0af7 */
[----:B------:R-:W-:Y:S01]  /*10b40*/  ISETP.GT.U32.AND P0, PT, R247, R22, PT ;  /* 0x00000016f700720c */ /* 0x000fe20003f04070 */
[----:B------:R-:W-:-:S03]  /*10b50*/  @!P3 IMAD.IADD R26, R26, 0x1, -R247 ;  /* 0x000000011a1ab824 */ /* 0x000fc600078e0af7 */
[----:B------:R-:W-:-:S09]  /*10b60*/  ISETP.GT.U32.AND P3, PT, R247, R21, PT ;  /* 0x00000015f700720c */ /* 0x000fd20003f64070 */
[----:B------:R-:W-:Y:S02]  /*10b70*/  @!P0 IADD3 R22, R22, -R247, RZ ;  /* 0x800000f716168210 */ /* 0x000fe40007ffe0ff */
[C---:B------:R-:W-:Y:S02]  /*10b80*/  ISETP.GT.U32.AND P0, PT, R247.reuse, R33, PT ;  /* 0x00000021f700720c */ /* 0x040fe40003f04070 */
[C---:B------:R-:W-:Y:S02]  /*10b90*/  ISETP.GT.U32.AND P1, PT, R247.reuse, R238, PT ;  /* 0x000000eef700720c */ /* 0x040fe40003f24070 */
[----:B------:R-:W-:Y:S02]  /*10ba0*/  ISETP.GT.U32.AND P6, PT, R247, R22, PT ;  /* 0x00000016f700720c */ /* 0x000fe40003fc4070 */
[-C--:B------:R-:W-:Y:S02]  /*10bb0*/  @!P3 IADD3 R21, R21, -R247.reuse, RZ ;  /* 0x800000f71515b210 */ /* 0x080fe40007ffe0ff */
[----:B------:R-:W-:-:S05]  /*10bc0*/  @!P2 IADD3 R32, R32, -R247, RZ ;  /* 0x800000f72020a210 */ /* 0x000fca0007ffe0ff */
[--C-:B------:R-:W-:Y:S01]  /*10bd0*/  @!P0 IMAD.IADD R33, R33, 0x1, -R247.reuse ;  /* 0x0000000121218824 */ /* 0x100fe200078e0af7 */
[----:B------:R1:W-:Y:S01]  /*10be0*/  STL [R1+0x284], R21 ;  /* 0x0002841501007387 */ /* 0x0003e20000100800 */
[C---:B------:R-:W-:Y:S01]  /*10bf0*/  ISETP.GT.U32.AND P5, PT, R247.reuse, R28, PT ;  /* 0x0000001cf700720c */ /* 0x040fe20003fa4070 */
[--C-:B------:R-:W-:Y:S01]  /*10c00*/  @!P1 IMAD.IADD R238, R238, 0x1, -R247.reuse ;  /* 0x00000001eeee9824 */ /* 0x100fe200078e0af7 */
[C---:B------:R-:W-:Y:S01]  /*10c10*/  ISETP.GT.U32.AND P4, PT, R247.reuse, R27, PT ;  /* 0x0000001bf700720c */ /* 0x040fe20003f84070 */
[----:B------:R-:W-:Y:S01]  /*10c20*/  @!P6 IMAD.IADD R22, R22, 0x1, -R247 ;  /* 0x000000011616e824 */ /* 0x000fe200078e0af7 */
[----:B-1----:R-:W3:Y:S01]  /*10c30*/  LDL.LU R21, [R1+0x234] ;  /* 0x0002340001157983 */ /* 0x002ee20000300800 */
[----:B------:R-:W-:-:S08]  /*10c40*/  ISETP.GT.U32.AND P3, PT, R247, R26, PT ;  /* 0x0000001af700720c */ /* 0x000fd00003f64070 */
[----:B------:R-:W-:Y:S01]  /*10c50*/  @!P5 IMAD.IADD R28, R28, 0x1, -R247 ;  /* 0x000000011c1cd824 */ /* 0x000fe200078e0af7 */
[----:B------:R1:W-:Y:S01]  /*10c60*/  STL [R1+0x280], R33 ;  /* 0x0002802101007387 */ /* 0x0003e20000100800 */
[----:B------:R-:W-:Y:S02]  /*10c70*/  @!P4 IADD3 R27, R27, -R247, RZ ;  /* 0x800000f71b1bc210 */ /* 0x000fe40007ffe0ff */
[C---:B------:R-:W-:Y:S01]  /*10c80*/  ISETP.GT.U32.AND P0, PT, R247.reuse, R25, PT ;  /* 0x00000019f700720c */ /* 0x040fe20003f04070 */
[----:B-1----:R-:W3:Y:S01]  /*10c90*/  LDL.LU R33, [R1+0x29a8] ;  /* 0x0029a80001217983 */ /* 0x002ee20000300800 */
[C---:B------:R-:W-:Y:S02]  /*10ca0*/  ISETP.GT.U32.AND P2, PT, R247.reuse, R20, PT ;  /* 0x00000014f700720c */ /* 0x040fe40003f44070 */
[----:B------:R-:W-:-:S09]  /*10cb0*/  ISETP.GT.U32.AND P1, PT, R247, R19, PT ;  /* 0x00000013f700720c */ /* 0x000fd20003f24070 */
[----:B------:R-:W-:Y:S02]  /*10cc0*/  @!P0 IADD3 R25, R25, -R247, RZ ;  /* 0x800000f719198210 */ /* 0x000fe40007ffe0ff */
[--C-:B------:R-:W-:Y:S01]  /*10cd0*/  @!P2 IMAD.IADD R20, R20, 0x1, -R247.reuse ;  /* 0x000000011414a824 */ /* 0x100fe200078e0af7 */
[----:B------:R-:W-:Y:S01]  /*10ce0*/  ISETP.GT.U32.AND P5, PT, R247, R13, PT ;  /* 0x0000000df700720c */ /* 0x000fe20003fa4070 */
[----:B------:R1:W-:Y:S01]  /*10cf0*/  STL [R1+0x27c], R32 ;  /* 0x00027c2001007387 */ /* 0x0003e20000100800 */
[--C-:B------:R-:W-:Y:S02]  /*10d00*/  @!P3 IMAD.IADD R26, R26, 0x1, -R247.reuse ;  /* 0x000000011a1ab824 */ /* 0x100fe400078e0af7 */
[----:B------:R-:W-:Y:S01]  /*10d10*/  @!P1 IMAD.IADD R19, R19, 0x1, -R247 ;  /* 0x0000000113139824 */ /* 0x000fe200078e0af7 */
[----:B------:R-:W-:Y:S01]  /*10d20*/  ISETP.GT.U32.AND P4, PT, R247, R12, PT ;  /* 0x0000000cf700720c */ /* 0x000fe20003f84070 */
[----:B-1----:R-:W3:Y:S04]  /*10d30*/  LDL.LU R32, [R1+0x29a4] ;  /* 0x0029a40001207983 */ /* 0x002ee80000300800 */
[----:B------:R-:W-:Y:S04]  /*10d40*/  STL [R1+0x278], R238 ;  /* 0x000278ee01007387 */ /* 0x000fe80000100800 */
[----:B------:R-:W-:Y:S04]  /*10d50*/  STL [R1+0x274], R28 ;  /* 0x0002741c01007387 */ /* 0x000fe80000100800 */
[----:B------:R1:W-:Y:S04]  /*10d60*/  STL [R1+0x270], R27 ;  /* 0x0002701b01007387 */ /* 0x0003e80000100800 */
[----:B------:R1:W-:Y:S01]  /*10d70*/  STL [R1+0x26c], R26 ;  /* 0x00026c1a01007387 */ /* 0x0003e20000100800 */
[----:B------:R-:W-:-:S03]  /*10d80*/  @!P5 IADD3 R13, R13, -R247, RZ ;  /* 0x800000f70d0dd210 */ /* 0x000fc60007ffe0ff */
[----:B------:R1:W-:Y:S04]  /*10d90*/  STL [R1+0x268], R22 ;  /* 0x0002681601007387 */ /* 0x0003e80000100800 */
[----:B-1----:R-:W3:Y:S04]  /*10da0*/  LDL.LU R27, [R1+0x230] ;  /* 0x00023000011b7983 */ /* 0x002ee80000300800 */
[----:B------:R-:W3:Y:S04]  /*10db0*/  LDL.LU R26, [R1+0x22c] ;  /* 0x00022c00011a7983 */ /* 0x000ee80000300800 */
[----:B------:R-:W3:Y:S01]  /*10dc0*/  LDL.LU R22, [R1+0x228] ;  /* 0x0002280001167983 */ /* 0x000ee20000300800 */
[----:B------:R-:W-:Y:S01]  /*10dd0*/  @!P4 IMAD.IADD R12, R12, 0x1, -R247 ;  /* 0x000000010c0cc824 */ /* 0x000fe200078e0af7 */
[----:B------:R-:W-:-:S02]  /*10de0*/  ISETP.GT.U32.AND P6, PT, R247, R31, PT ;  /* 0x0000001ff700720c */ /* 0x000fc40003fc4070 */
[C---:B--2---:R-:W-:Y:S02]  /*10df0*/  ISETP.GT.U32.AND P0, PT, R247.reuse, R30, PT ;  /* 0x0000001ef700720c */ /* 0x044fe40003f04070 */
[----:B----4-:R-:W-:-:S09]  /*10e00*/  ISETP.GT.U32.AND P2, PT, R247, R29, PT ;  /* 0x0000001df700720c */ /* 0x010fd20003f44070 */
[----:B------:R-:W-:Y:S02]  /*10e10*/  @!P6 IADD3 R31, R31, -R247, RZ ;  /* 0x800000f71f1fe210 */ /* 0x000fe40007ffe0ff */
[C---:B------:R-:W-:Y:S01]  /*10e20*/  ISETP.GT.U32.AND P6, PT, R247.reuse, R25, PT ;  /* 0x00000019f700720c */ /* 0x040fe20003fc4070 */
[--C-:B------:R-:W-:Y:S01]  /*10e30*/  @!P0 IMAD.IADD R30, R30, 0x1, -R247.reuse ;  /* 0x000000011e1e8824 */ /* 0x100fe200078e0af7 */
[----:B------:R-:W-:Y:S01]  /*10e40*/  ISETP.GT.U32.AND P0, PT, R247, R20, PT ;  /* 0x00000014f700720c */ /* 0x000fe20003f04070 */
[----:B------:R-:W-:Y:S01]  /*10e50*/  @!P2 IMAD.IADD R29, R29, 0x1, -R247 ;  /* 0x000000011d1da824 */ /* 0x000fe200078e0af7 */
[C---:B------:R-:W-:Y:S02]  /*10e60*/  ISETP.GT.U32.AND P2, PT, R247.reuse, R19, PT ;  /* 0x00000013f700720c */ /* 0x040fe40003f44070 */
[C---:B------:R-:W-:Y:S02]  /*10e70*/  ISETP.GT.U32.AND P1, PT, R247.reuse, R239, PT ;  /* 0x000000eff700720c */ /* 0x040fe40003f24070 */
[----:B------:R-:W-:-:S05]  /*10e80*/  ISETP.GT.U32.AND P5, PT, R247, R24, PT ;  /* 0x00000018f700720c */ /* 0x000fca0003fa4070 */
[--C-:B------:R-:W-:Y:S02]  /*10e90*/  @!P6 IMAD.IADD R25, R25, 0x1, -R247.reuse ;  /* 0x000000011919e824 */ /* 0x100fe400078e0af7 */
[----:B------:R-:W-:-:S03]  /*10ea0*/  @!P0 IMAD.IADD R20, R20, 0x1, -R247 ;  /* 0x0000000114148824 */ /* 0x000fc600078e0af7 */
[----:B------:R1:W-:Y:S01]  /*10eb0*/  STL [R1+0x264], R25 ;  /* 0x0002641901007387 */ /* 0x0003e20000100800 */
[----:B------:R-:W-:-:S03]  /*10ec0*/  @!P2 IADD3 R19, R19, -R247, RZ ;  /* 0x800000f71313a210 */ /* 0x000fc60007ffe0ff */
[----:B------:R-:W2:Y:S01]  /*10ed0*/  LDL.LU R28, [R1+0x218] ;  /* 0x00021800011c7983 */ /* 0x000ea20000300800 */
[----:B------:R-:W-:-:S03]  /*10ee0*/  @!P1 IADD3 R239, R239, -R247, RZ ;  /* 0x800000f7efef9210 */ /* 0x000fc60007ffe0ff */
[----:B------:R4:W-:Y:S01]  /*10ef0*/  STL [R1+0x260], R20 ;  /* 0x0002601401007387 */ /* 0x0009e20000100800 */
[C---:B------:R-:W-:Y:S01]  /*10f00*/  ISETP.GT.U32.AND P1, PT, R247.reuse, R13, PT ;  /* 0x0000000df700720c */ /* 0x040fe20003f24070 */
[----:B------:R-:W-:Y:S02]  /*10f10*/  @!P5 IMAD.IADD R24, R24, 0x1, -R247 ;  /* 0x000000011818d824 */ /* 0x000fe400078e0af7 */
[----:B------:R-:W2:Y:S01]  /*10f20*/  LDL.LU R238, [R1+0x214] ;  /* 0x0002140001ee7983 */ /* 0x000ea20000300800 */
[----:B------:R-:W-:-:S03]  /*10f30*/  ISETP.GT.U32.AND P5, PT, R247, R12, PT ;  /* 0x0000000cf700720c */ /* 0x000fc60003fa4070 */
[----:B------:R-:W-:Y:S04]  /*10f40*/  STL [R1+0x25c], R19 ;  /* 0x00025c1301007387 */ /* 0x000fe80000100800 */
[----:B-1----:R-:W2:Y:S04]  /*10f50*/  LDL.LU R25, [R1+0x210] ;  /* 0x0002100001197983 */ /* 0x002ea80000300800 */
[----:B----4-:R-:W4:Y:S01]  /*10f60*/  LDL.LU R20, [R1+0x20c] ;  /* 0x00020c0001147983 */ /* 0x010f220000300800 */
[--C-:B------:R-:W-:Y:S02]  /*10f70*/  @!P1 IMAD.IADD R13, R13, 0x1, -R247.reuse ;  /* 0x000000010d0d9824 */ /* 0x100fe400078e0af7 */
[----:B------:R-:W-:-:S03]  /*10f80*/  @!P5 IMAD.IADD R12, R12, 0x1, -R247 ;  /* 0x000000010c0cd824 */ /* 0x000fc600078e0af7 */
[----:B------:R1:W-:Y:S04]  /*10f90*/  STL [R1+0x258], R13 ;  /* 0x0002580d01007387 */ /* 0x0003e80000100800 */
[----:B-1----:R-:W4:Y:S04]  /*10fa0*/  LDL.LU R13, [R1+0x208] ;  /* 0x00020800010d7983 */ /* 0x002f280000300800 */
[----:B------:R1:W-:Y:S04]  /*10fb0*/  STL [R1+0x254], R12 ;  /* 0x0002540c01007387 */ /* 0x0003e80000100800 */
[----:B-1----:R-:W4:Y:S01]  /*10fc0*/  LDL.LU R12, [R1+0x204] ;  /* 0x00020400010c7983 */ /* 0x002f220000300800 */
[----:B------:R-:W-:-:S02]  /*10fd0*/  ISETP.GT.U32.AND P3, PT, R247, R18, PT ;  /* 0x00000012f700720c */ /* 0x000fc40003f64070 */
[----:B---3--:R-:W-:-:S11]  /*10fe0*/  ISETP.GT.U32.AND P4, PT, R247, R23, PT ;  /* 0x00000017f700720c */ /* 0x008fd60003f84070 */
[--C-:B------:R-:W-:Y:S01]  /*10ff0*/  @!P3 IMAD.IADD R18, R18, 0x1, -R247.reuse ;  /* 0x000000011212b824 */ /* 0x100fe200078e0af7 */
[----:B------:R-:W-:Y:S01]  /*11000*/  ISETP.GT.U32.AND P3, PT, R247, R21, PT ;  /* 0x00000015f700720c */ /* 0x000fe20003f64070 */
        /* <DEDUP_REMOVED lines=8> */
[----:B------:R-:W-:Y:S02]  /*11090*/  ISETP.GT.U32.AND P1, PT, R247, R239, PT ;  /* 0x000000eff700720c */ /* 0x000fe40003f24070 */
[----:B------:R-:W-:Y:S01]  /*110a0*/  @!P4 IADD3 R18, R18, -R247, RZ ;  /* 0x800000f71212c210 */ /* 0x000fe20007ffe0ff */
[----:B------:R-:W-:-:S06]  /*110b0*/  @!P2 IMAD.IADD R29, R29, 0x1, -R247 ;  /* 0x000000011d1da824 */ /* 0x000fcc00078e0af7 */
[-C--:B------:R-:W-:Y:S01]  /*110c0*/  @!P3 IADD3 R31, R31, -R247.reuse, RZ ;  /* 0x800000f71f1fb210 */ /* 0x080fe20007ffe0ff */
[----:B------:R1:W-:Y:S01]  /*110d0*/  STL [R1+0x250], R18 ;  /* 0x0002501201007387 */ /* 0x0003e20000100800 */
[----:B------:R-:W-:Y:S02]  /*110e0*/  ISETP.GT.U32.AND P5, PT, R247, R24, PT ;  /* 0x00000018f700720c */ /* 0x000fe40003fa4070 */
[-C--:B------:R-:W-:Y:S01]  /*110f0*/  @!P6 IADD3 R21, R21, -R247.reuse, RZ ;  /* 0x800000f71515e210 */ /* 0x080fe20007ffe0ff */
[----:B-1----:R-:W-:Y:S02]  /*11100*/  IMAD.MOV.U32 R18, RZ, RZ, R11 ;  /* 0x000000ffff127224 */ /* 0x002fe400078e000b */
[----:B------:R-:W3:Y:S01]  /*11110*/  LDL.LU R11, [R1+0x200] ;  /* 0x00020000010b7983 */ /* 0x000ee20000300800 */
[----:B------:R-:W-:Y:S02]  /*11120*/  @!P1 IADD3 R239, R239, -R247, RZ ;  /* 0x800000f7efef9210 */ /* 0x000fe40007ffe0ff */
[----:B------:R-:W-:-:S02]  /*11130*/  ISETP.GT.U32.AND P1, PT, R247, R16, PT ;  /* 0x00000010f700720c */ /* 0x000fc40003f24070 */
[C---:B------:R-:W-:Y:S01]  /*11140*/  ISETP.GT.U32.AND P4, PT, R247.reuse, R23, PT ;  /* 0x00000017f700720c */ /* 0x040fe20003f84070 */
[----:B------:R-:W-:Y:S02]  /*11150*/  VIADD R19, R6, 0x1f6 ;  /* 0x000001f606137836 */ /* 0x000fe40000000000 */
[----:B------:R-:W-:Y:S01]  /*11160*/  @!P5 IMAD.IADD R24, R24, 0x1, -R247 ;  /* 0x000000011818d824 */ /* 0x000fe200078e0af7 */
[C---:B------:R-:W-:Y:S02]  /*11170*/  ISETP.GT.U32.AND P3, PT, R247.reuse, R27, PT ;  /* 0x0000001bf700720c */ /* 0x040fe40003f64070 */
[C---:B------:R-:W-:Y:S02]  /*11180*/  ISETP.GT.U32.AND P0, PT, R247.reuse, R26, PT ;  /* 0x0000001af700720c */ /* 0x040fe40003f04070 */
[----:B------:R-:W-:-:S09]  /*11190*/  ISETP.GT.U32.AND P2, PT, R247, R22, PT ;  /* 0x00000016f700720c */ /* 0x000fd20003f44070 */
[--C-:B------:R-:W-:Y:S02]  /*111a0*/  @!P3 IMAD.IADD R27, R27, 0x1, -R247.reuse ;  /* 0x000000011b1bb824 */ /* 0x100fe400078e0af7 */
[--C-:B------:R-:W-:Y:S02]  /*111b0*/  @!P0 IMAD.IADD R26, R26, 0x1, -R247.reuse ;  /* 0x000000011a1a8824 */ /* 0x100fe400078e0af7 */
[----:B------:R-:W-:Y:S02]  /*111c0*/  @!P2 IADD3 R22, R22, -R247, RZ ;  /* 0x800000f71616a210 */ /* 0x000fe40007ffe0ff */
[----:B------:R-:W-:Y:S01]  /*111d0*/  ISETP.GT.U32.AND P5, PT, R247, R15, PT ;  /* 0x0000000ff700720c */ /* 0x000fe20003fa4070 */
[----:B------:R1:W-:Y:S01]  /*111e0*/  STL [R1+0x24c], R31 ;  /* 0x00024c1f01007387 */ /* 0x0003e20000100800 */
[--C-:B------:R-:W-:Y:S02]  /*111f0*/  @!P1 IMAD.IADD R16, R16, 0x1, -R247.reuse ;  /* 0x0000000110109824 */ /* 0x100fe400078e0af7 */
[----:B------:R-:W-:Y:S01]  /*11200*/  @!P4 IMAD.IADD R23, R23, 0x1, -R247 ;  /* 0x000000011717c824 */ /* 0x000fe200078e0af7 */
[----:B-1----:R-:W3:Y:S04]  /*11210*/  LDL.LU R31, [R1+0x29a0] ;  /* 0x0029a000011f7983 */ /* 0x002ee80000300800 */
[----:B------:R-:W-:Y:S04]  /*11220*/  STL [R1+0x1f04], R19 ;  /* 0x001f041301007387 */ /* 0x000fe80000100800 */
[----:B------:R1:W-:Y:S01]  /*11230*/  STL [R1+0x248], R30 ;  /* 0x0002481e01007387 */ /* 0x0003e20000100800 */
[----:B------:R-:W-:Y:S01]  /*11240*/  ISETP.GT.U32.AND P4, PT, R247, R14, PT ;  /* 0x0000000ef700720c */ /* 0x000fe20003f84070 */
[----:B------:R-:W-:-:S02]  /*11250*/  IMAD.HI.U32 R237, R246, R236, RZ ;  /* 0x000000ecf6ed7227 */ /* 0x000fc400078e00ff */
[----:B-1----:R-:W3:Y:S04]  /*11260*/  LDL.LU R30, [R1+0x299c] ;  /* 0x00299c00011e7983 */ /* 0x002ee80000300800 */
[----:B------:R1:W-:Y:S01]  /*11270*/  STL [R1+0x244], R29 ;  /* 0x0002441d01007387 */ /* 0x0003e20000100800 */
[----:B------:R-:W-:-:S03]  /*11280*/  @!P5 IMAD.IADD R15, R15, 0x1, -R247 ;  /* 0x000000010f0fd824 */ /* 0x000fc600078e0af7 */
[----:B-1----:R-:W3:Y:S04]  /*11290*/  LDL.LU R29, [R1+0x2998] ;  /* 0x00299800011d7983 */ /* 0x002ee80000300800 */
[----:B------:R-:W-:Y:S04]  /*112a0*/  STL [R1+0x240], R239 ;  /* 0x000240ef01007387 */ /* 0x000fe80000100800 */
[----:B------:R1:W-:Y:S04]  /*112b0*/  STL [R1+0x23c], R24 ;  /* 0x00023c1801007387 */ /* 0x0003e80000100800 */
[----:B------:R1:W-:Y:S04]  /*112c0*/  STL [R1+0x238], R23 ;  /* 0x0002381701007387 */ /* 0x0003e80000100800 */
[----:B------:R1:W-:Y:S01]  /*112d0*/  STL [R1+0x234], R21 ;  /* 0x0002341501007387 */ /* 0x0003e20000100800 */
[----:B------:R-:W-:-:S03]  /*112e0*/  IMAD.MOV R237, RZ, RZ, -R237 ;  /* 0x000000ffffed7224 */ /* 0x000fc600078e0aed */
[----:B-1----:R-:W3:Y:S04]  /*112f0*/  LDL.LU R24, [R1+0x1fc] ;  /* 0x0001fc0001187983 */ /* 0x002ee80000300800 */
[----:B------:R-:W3:Y:S01]  /*11300*/  LDL.LU R23, [R1+0x1f8] ;  /* 0x0001f80001177983 */ /* 0x000ee20000300800 */
[----:B------:R-:W-:-:S03]  /*11310*/  IMAD R236, R247, R237, R236 ;  /* 0x000000edf7ec7224 */ /* 0x000fc600078e02ec */
[----:B------:R-:W3:Y:S01]  /*11320*/  LDL.LU R21, [R1+0x1f4] ;  /* 0x0001f40001157983 */ /* 0x000ee20000300800 */
[----:B------:R-:W-:-:S03]  /*11330*/  IABS R237, R19 ;  /* 0x0000001300ed7213 */ /* 0x000fc60000000000 */
[----:B------:R-:W3:Y:S01]  /*11340*/  LDL.LU R19, [R1+0x1f0] ;  /* 0x0001f00001137983 */ /* 0x000ee20000300800 */
[----:B------:R-:W-:Y:S02]  /*11350*/  @!P4 IADD3 R14, R14, -R247, RZ ;  /* 0x800000f70e0ec210 */ /* 0x000fe40007ffe0ff */
[C---:B--2---:R-:W-:Y:S02]  /*11360*/  ISETP.GT.U32.AND P6, PT, R247.reuse, R28, PT ;  /* 0x0000001cf700720c */ /* 0x044fe40003fc4070 */
[C---:B------:R-:W-:Y:S02]  /*11370*/  ISETP.GT.U32.AND P3, PT, R247.reuse, R238, PT ;  /* 0x000000eef700720c */ /* 0x040fe40003f64070 */
[C---:B------:R-:W-:Y:S02]  /*11380*/  ISETP.GT.U32.AND P0, PT, R247.reuse, R25, PT ;  /* 0x00000019f700720c */ /* 0x040fe40003f04070 */
[----:B----4-:R-:W-:-:S07]  /*11390*/  ISETP.GT.U32.AND P2, PT, R247, R20, PT ;  /* 0x00000014f700720c */ /* 0x010fce0003f44070 */
[--C-:B------:R-:W-:Y:S01]  /*113a0*/  @!P6 IMAD.IADD R28, R28, 0x1, -R247.reuse ;  /* 0x000000011c1ce824 */ /* 0x100fe200078e0af7 */
[C---:B------:R-:W-:Y:S01]  /*113b0*/  ISETP.GT.U32.AND P6, PT, R247.reuse, R27, PT ;  /* 0x0000001bf700720c */ /* 0x040fe20003fc4070 */
[--C-:B------:R-:W-:Y:S01]  /*113c0*/  @!P3 IMAD.IADD R238, R238, 0x1, -R247.reuse ;  /* 0x00000001eeeeb824 */ /* 0x100fe200078e0af7 */
[----:B------:R-:W-:Y:S02]  /*113d0*/  ISETP.GT.U32.AND P3, PT, R247, R26, PT ;  /* 0x0000001af700720c */ /* 0x000fe40003f64070 */
[----:B------:R-:W-:Y:S02]  /*113e0*/  @!P0 IADD3 R25, R25, -R247, RZ ;  /* 0x800000f719198210 */ /* 0x000fe40007ffe0ff */
[C---:B------:R-:W-:Y:S01]  /*113f0*/  ISETP.GT.U32.AND P0, PT, R247.reuse, R22, PT ;  /* 0x00000016f700720c */ /* 0x040fe20003f04070 */
[----:B------:R-:W-:Y:S01]  /*11400*/  @!P2 IMAD.IADD R20, R20, 0x1, -R247 ;  /* 0x000000011414a824 */ /* 0x000fe200078e0af7 */
[C---:B------:R-:W-:Y:S02]  /*11410*/  ISETP.GT.U32.AND P2, PT, R247.reuse, R16, PT ;  /* 0x00000010f700720c */ /* 0x040fe40003f44070 */
[----:B------:R-:W-:-:S03]  /*11420*/  ISETP.GT.U32.AND P1, PT, R247, R13, PT ;  /* 0x0000000df700720c */ /* 0x000fc60003f24070 */
[--C-:B------:R-:W-:Y:S02]  /*11430*/  @!P6 IMAD.IADD R27, R27, 0x1, -R247.reuse ;  /* 0x000000011b1be824 */ /* 0x100fe400078e0af7 */
[----:B------:R-:W-:Y:S02]  /*11440*/  @!P3 IADD3 R26, R26, -R247, RZ ;  /* 0x800000f71a1ab210 */ /* 0x000fe40007ffe0ff */
[----:B------:R-:W-:Y:S02]  /*11450*/  ISETP.GT.U32.AND P5, PT, R247, R12, PT ;  /* 0x0000000cf700720c */ /* 0x000fe40003fa4070 */
[--C-:B------:R-:W-:Y:S01]  /*11460*/  @!P0 IMAD.IADD R22, R22, 0x1, -R247.reuse ;  /* 0x0000000116168824 */ /* 0x100fe200078e0af7 */
[----:B------:R1:W-:Y:S01]  /*11470*/  STL [R1+0x230], R27 ;  /* 0x0002301b01007387 */ /* 0x0003e20000100800 */
[----:B------:R-:W-:-:S03]  /*11480*/  @!P2 IMAD.IADD R16, R16, 0x1, -R247 ;  /* 0x000000011010a824 */ /* 0x000fc600078e0af7 */
[----:B------:R2:W-:Y:S01]  /*11490*/  STL [R1+0x22c], R26 ;  /* 0x00022c1a01007387 */ /* 0x0005e20000100800 */
[----:B------:R-:W-:Y:S01]  /*114a0*/  @!P1 IMAD.IADD R13, R13, 0x1, -R247 ;  /* 0x000000010d0d9824 */ /* 0x000fe200078e0af7 */
[C---:B------:R-:W-:Y:S02]  /*114b0*/  ISETP.GT.U32.AND P1, PT, R247.reuse, R15, PT ;  /* 0x0000000ff700720c */ /* 0x040fe40003f24070 */
[----:B-1----:R-:W4:Y:S02]  /*114c0*/  LDL.LU R27, [R1+0x1e4] ;  /* 0x0001e400011b7983 */ /* 0x002f240000300800 */
[----:B------:R-:W-:Y:S02]  /*114d0*/  @!P5 IADD3 R12, R12, -R247, RZ ;  /* 0x800000f70c0cd210 */ /* 0x000fe40007ffe0ff */
[----:B------:R1:W-:Y:S01]  /*114e0*/  STL [R1+0x228], R22 ;  /* 0x0002281601007387 */ /* 0x0003e20000100800 */
[----:B------:R-:W-:-:S03]  /*114f0*/  ISETP.GT.U32.AND P5, PT, R247, R14, PT ;  /* 0x0000000ef700720c */ /* 0x000fc60003fa4070 */
[----:B--2---:R-:W2:Y:S04]  /*11500*/  LDL.LU R26, [R1+0x1e0] ;  /* 0x0001e000011a7983 */ /* 0x004ea80000300800 */
[----:B------:R1:W-:Y:S04]  /*11510*/  STL [R1+0x224], R16 ;  /* 0x0002241001007387 */ /* 0x0003e80000100800 */
[----:B------:R-:W2:Y:S04]  /*11520*/  LDL.LU R239, [R1+0x1dc] ;  /* 0x0001dc0001ef7983 */ /* 0x000ea80000300800 */
[----:B-1----:R-:W2:Y:S01]  /*11530*/  LDL.LU R22, [R1+0x1d8] ;  /* 0x0001d80001167983 */ /* 0x002ea20000300800 */
[----:B------:R-:W-:Y:S01]  /*11540*/  @!P1 IADD3 R15, R15, -R247, RZ ;  /* 0x800000f70f0f9210 */ /* 0x000fe20007ffe0ff */
[----:B------:R-:W-:-:S04]  /*11550*/  @!P5 IMAD.IADD R14, R14, 0x1, -R247 ;  /* 0x000000010e0ed824 */ /* 0x000fc800078e0af7 */
[----:B------:R1:W-:Y:S04]  /*11560*/  STL [R1+0x220], R15 ;  /* 0x0002200f01007387 */ /* 0x0003e80000100800 */
[----:B------:R3:W-:Y:S04]  /*11570*/  STL [R1+0x21c], R14 ;  /* 0x00021c0e01007387 */ /* 0x0007e80000100800 */
[----:B------:R-:W2:Y:S04]  /*11580*/  LDL.LU R16, [R1+0x1d4] ;  /* 0x0001d40001107983 */ /* 0x000ea80000300800 */
[----:B-1----:R-:W2:Y:S01]  /*11590*/  LDL.LU R15, [R1+0x1d0] ;  /* 0x0001d000010f7983 */ /* 0x002ea20000300800 */
[----:B---3--:R-:W-:-:S03]  /*115a0*/  ISETP.GT.U32.AND P4, PT, R247, R11, PT ;  /* 0x0000000bf700720c */ /* 0x008fc60003f84070 */
[----:B------:R-:W3:Y:S01]  /*115b0*/  LDL.LU R14, [R1+0x1cc] ;  /* 0x0001cc00010e7983 */ /* 0x000ee20000300800 */
[C---:B------:R-:W-:Y:S02]  /*115c0*/  ISETP.GT.U32.AND P3, PT, R247.reuse, R238, PT ;  /* 0x000000eef700720c */ /* 0x040fe40003f64070 */
[----:B------:R-:W-:-:S07]  /*115d0*/  ISETP.GT.U32.AND P0, PT, R247, R25, PT ;  /* 0x00000019f700720c */ /* 0x000fce0003f04070 */
[--C-:B------:R-:W-:Y:S01]  /*115e0*/  @!P4 IMAD.IADD R11, R11, 0x1, -R247.reuse ;  /* 0x000000010b0bc824 */ /* 0x100fe200078e0af7 */
[C---:B------:R-:W-:Y:S02]  /*115f0*/  ISETP.GT.U32.AND P4, PT, R247.reuse, R28, PT ;  /* 0x0000001cf700720c */ /* 0x040fe40003f84070 */
[C---:B------:R-:W-:Y:S02]  /*11600*/  ISETP.GT.U32.AND P2, PT, R247.reuse, R20, PT ;  /* 0x00000014f700720c */ /* 0x040fe40003f44070 */
[----:B------:R-:W-:Y:S02]  /*11610*/  ISETP.GT.U32.AND P6, PT, R247, R11, PT ;  /* 0x0000000bf700720c */ /* 0x000fe40003fc4070 */
[----:B------:R-:W-:Y:S01]  /*11620*/  @!P3 IADD3 R238, R238, -R247, RZ ;  /* 0x800000f7eeeeb210 */ /* 0x000fe20007ffe0ff */
[----:B------:R-:W-:-:S06]  /*11630*/  @!P0 IMAD.IADD R25, R25, 0x1, -R247 ;  /* 0x0000000119198824 */ /* 0x000fcc00078e0af7 */
[--C-:B------:R-:W-:Y:S01]  /*11640*/  @!P4 IMAD.IADD R28, R28, 0x1, -R247.reuse ;  /* 0x000000011c1cc824 */ /* 0x100fe200078e0af7 */
[----:B------:R-:W-:Y:S01]  /*11650*/  ISETP.GT.U32.AND P1, PT, R247, R13, PT ;  /* 0x0000000df700720c */ /* 0x000fe20003f24070 */
[--C-:B------:R-:W-:Y:S02]  /*11660*/  @!P2 IMAD.IADD R20, R20, 0x1, -R247.reuse ;  /* 0x000000011414a824 */ /* 0x100fe400078e0af7 */
[----:B------:R-:W-:Y:S01]  /*11670*/  @!P6 IMAD.IADD R11, R11, 0x1, -R247 ;  /* 0x000000010b0be824 */ /* 0x000fe200078e0af7 */
[----:B------:R-:W-:Y:S01]  /*11680*/  ISETP.GT.U32.AND P5, PT, R247, R12, PT ;  /* 0x0000000cf700720c */ /* 0x000fe20003fa4070 */
[----:B------:R1:W-:Y:S08]  /*11690*/  STL [R1+0x218], R28 ;  /* 0x0002181c01007387 */ /* 0x0003f00000100800 */
[----:B------:R-:W-:-:S02]  /*116a0*/  @!P1 IADD3 R13, R13, -R247, RZ ;  /* 0x800000f70d0d9210 */ /* 0x000fc40007ffe0ff */
[C---:B------:R-:W-:Y:S01]  /*116b0*/  ISETP.GT.U32.AND P1, PT, R247.reuse, R18, PT ;  /* 0x00000012f700720c */ /* 0x040fe20003f24070 */
[----:B-1----:R-:W3:Y:S01]  /*116c0*/  LDL.LU R28, [R1+0x2994] ;  /* 0x00299400011c7983 */ /* 0x002ee20000300800 */
[--C-:B------:R-:W-:Y:S01]  /*116d0*/  @!P5 IMAD.IADD R12, R12, 0x1, -R247.reuse ;  /* 0x000000010c0cd824 */ /* 0x100fe200078e0af7 */
[----:B------:R-:W-:Y:S02]  /*116e0*/  ISETP.GT.U32.AND P5, PT, R247, R17, PT ;  /* 0x00000011f700720c */ /* 0x000fe40003fa4070 */
[----:B------:R-:W-:Y:S04]  /*116f0*/  STL [R1+0x214], R238 ;  /* 0x000214ee01007387 */ /* 0x000fe80000100800 */
[----:B------:R-:W-:Y:S04]  /*11700*/  STL [R1+0x210], R25 ;  /* 0x0002101901007387 */ /* 0x000fe80000100800 */
[----:B------:R1:W-:Y:S01]  /*11710*/  STL [R1+0x20c], R20 ;  /* 0x00020c1401007387 */ /* 0x0003e20000100800 */
[----:B------:R-:W-:-:S03]  /*11720*/  @!P1 IMAD.IADD R18, R18, 0x1, -R247 ;  /* 0x0000000112129824 */ /* 0x000fc600078e0af7 */
[----:B------:R-:W-:Y:S04]  /*11730*/  STL [R1+0x208], R13 ;  /* 0x0002080d01007387 */ /* 0x000fe80000100800 */
[----:B------:R1:W-:Y:S04]  /*11740*/  STL [R1+0x204], R12 ;  /* 0x0002040c01007387 */ /* 0x0003e80000100800 */
[----:B------:R1:W-:Y:S04]  /*11750*/  STL [R1+0x200], R11 ;  /* 0x0002000b01007387 */ /* 0x0003e80000100800 */
[----:B-1----:R-:W3:Y:S01]  /*11760*/  LDL.LU R20, [R1+0x1c8] ;  /* 0x0001c80001147983 */ /* 0x002ee20000300800 */
[----:B------:R-:W-:-:S03]  /*11770*/  MOV R12, R10 ;  /* 0x0000000a000c7202 */ /* 0x000fc60000000f00 */
[----:B------:R-:W3:Y:S01]  /*11780*/  LDL.LU R10, [R1+0x1c4] ;  /* 0x0001c400010a7983 */ /* 0x000ee20000300800 */
[C---:B------:R-:W-:Y:S02]  /*11790*/  ISETP.GT.U32.AND P4, PT, R247.reuse, R24, PT ;  /* 0x00000018f700720c */ /* 0x040fe40003f84070 */
[C---:B------:R-:W-:Y:S02]  /*117a0*/  ISETP.GT.U32.AND P3, PT, R247.reuse, R23, PT ;  /* 0x00000017f700720c */ /* 0x040fe40003f64070 */
[----:B------:R-:W-:-:S09]  /*117b0*/  ISETP.GT.U32.AND P0, PT, R247, R21, PT ;  /* 0x00000015f700720c */ /* 0x000fd20003f04070 */
[----:B------:R-:W-:Y:S02]  /*117c0*/  @!P4 IADD3 R24, R24, -R247, RZ ;  /* 0x800000f71818c210 */ /* 0x000fe40007ffe0ff */
[----:B------:R-:W-:Y:S01]  /*117d0*/  ISETP.GT.U32.AND P2, PT, R247, R19, PT ;  /* 0x00000013f700720c */ /* 0x000fe20003f44070 */
[--C-:B------:R-:W-:Y:S02]  /*117e0*/  @!P3 IMAD.IADD R23, R23, 0x1, -R247.reuse ;  /* 0x000000011717b824 */ /* 0x100fe400078e0af7 */
[----:B------:R-:W-:-:S10]  /*117f0*/  @!P0 IMAD.IADD R21, R21, 0x1, -R247 ;  /* 0x0000000115158824 */ /* 0x000fd400078e0af7 */
[----:B------:R-:W-:Y:S01]  /*11800*/  @!P2 IADD3 R19, R19, -R247, RZ ;  /* 0x800000f71313a210 */ /* 0x000fe20007ffe0ff */
[----:B------:R-:W-:Y:S02]  /*11810*/  IMAD.MOV.U32 R11, RZ, RZ, R8 ;  /* 0x000000ffff0b7224 */ /* 0x000fe400078e0008 */
[----:B------:R-:W-:Y:S01]  /*11820*/  IMAD.MOV.U32 R13, RZ, RZ, R5 ;  /* 0x000000ffff0d7224 */ /* 0x000fe200078e0005 */
[----:B------:R-:W3:Y:S01]  /*11830*/  LDL.LU R8, [R1+0x1c0] ;  /* 0x0001c00001087983 */ /* 0x000ee20000300800 */
[----:B------:R-:W-:-:S03]  /*11840*/  @!P5 IMAD.IADD R17, R17, 0x1, -R247 ;  /* 0x000000011111d824 */ /* 0x000fc600078e0af7 */
        /* <DEDUP_REMOVED lines=10> */
[C---:B------:R-:W-:Y:S02]  /*118f0*/  ISETP.GT.U32.AND P3, PT, R247.reuse, R21, PT ;  /* 0x00000015f700720c */ /* 0x040fe40003f64070 */
[----:B------:R-:W-:Y:S02]  /*11900*/  @!P0 IADD3 R22, R22, -R247, RZ ;  /* 0x800000f716168210 */ /* 0x000fe40007ffe0ff */
[----:B------:R-:W-:-:S02]  /*11910*/  ISETP.GT.U32.AND P0, PT, R247, R19, PT ;  /* 0x00000013f700720c */ /* 0x000fc40003f04070 */
[C---:B------:R-:W-:Y:S02]  /*11920*/  ISETP.GT.U32.AND P2, PT, R247.reuse, R16, PT ;  /* 0x00000010f700720c */ /* 0x040fe40003f44070 */
[----:B------:R-:W-:Y:S01]  /*11930*/  ISETP.GT.U32.AND P1, PT, R247, R15, PT ;  /* 0x0000000ff700720c */ /* 0x000fe20003f24070 */
[--C-:B------:R-:W-:Y:S02]  /*11940*/  @!P6 IMAD.IADD R24, R24, 0x1, -R247.reuse ;  /* 0x000000011818e824 */ /* 0x100fe400078e0af7 */
[--C-:B------:R-:W-:Y:S02]  /*11950*/  @!P4 IMAD.IADD R23, R23, 0x1, -R247.reuse ;  /* 0x000000011717c824 */ /* 0x100fe400078e0af7 */
[----:B------:R-:W-:Y:S01]  /*11960*/  @!P3 IADD3 R21, R21, -R247, RZ ;  /* 0x800000f71515b210 */ /* 0x000fe20007ffe0ff */
[----:B------:R1:W-:Y:S03]  /*11970*/  STL [R1+0x1fc], R24 ;  /* 0x0001fc1801007387 */ /* 0x0003e60000100800 */
[--C-:B------:R-:W-:Y:S01]  /*11980*/  @!P0 IMAD.IADD R19, R19, 0x1, -R247.reuse ;  /* 0x0000000113138824 */ /* 0x100fe200078e0af7 */
[----:B------:R2:W-:Y:S01]  /*11990*/  STL [R1+0x1f8], R23 ;  /* 0x0001f81701007387 */ /* 0x0005e20000100800 */
[--C-:B------:R-:W-:Y:S01]  /*119a0*/  @!P2 IMAD.IADD R16, R16, 0x1, -R247.reuse ;  /* 0x000000011010a824 */ /* 0x100fe200078e0af7 */
[----:B------:R-:W-:Y:S01]  /*119b0*/  ISETP.GT.U32.AND P2, PT, R247, R18, PT ;  /* 0x00000012f700720c */ /* 0x000fe20003f44070 */
[----:B------:R-:W-:Y:S01]  /*119c0*/  @!P1 IMAD.IADD R15, R15, 0x1, -R247 ;  /* 0x000000010f0f9824 */ /* 0x000fe200078e0af7 */
[----:B------:R-:W4:Y:S01]  /*119d0*/  LDL.LU R25, [R1+0x1b0] ;  /* 0x0001b00001197983 */ /* 0x000f220000300800 */
[----:B------:R-:W-:-:S03]  /*119e0*/  ISETP.GT.U32.AND P1, PT, R247, R17, PT ;  /* 0x00000011f700720c */ /* 0x000fc60003f24070 */
[----:B------:R2:W-:Y:S04]  /*119f0*/  STL [R1+0x1f4], R21 ;  /* 0x0001f41501007387 */ /* 0x0005e80000100800 */
[----:B-1----:R-:W4:Y:S04]  /*11a00*/  LDL.LU R24, [R1+0x1ac] ;  /* 0x0001ac0001187983 */ /* 0x002f280000300800 */
[----:B------:R1:W-:Y:S04]  /*11a10*/  STL [R1+0x1f0], R19 ;  /* 0x0001f01301007387 */ /* 0x0003e80000100800 */
[----:B--2---:R-:W2:Y:S01]  /*11a20*/  LDL.LU R23, [R1+0x1a8] ;  /* 0x0001a80001177983 */ /* 0x004ea20000300800 */
[----:B------:R-:W-:Y:S01]  /*11a30*/  @!P2 IMAD.IADD R18, R18, 0x1, -R247 ;  /* 0x000000011212a824 */ /* 0x000fe200078e0af7 */
[----:B------:R-:W-:-:S02]  /*11a40*/  @!P1 IADD3 R17, R17, -R247, RZ ;  /* 0x800000f711119210 */ /* 0x000fc40007ffe0ff */
[----:B------:R-:W2:Y:S04]  /*11a50*/  LDL.LU R21, [R1+0x1a4] ;  /* 0x0001a40001157983 */ /* 0x000ea80000300800 */
[----:B------:R3:W-:Y:S04]  /*11a60*/  STL [R1+0x1ec], R18 ;  /* 0x0001ec1201007387 */ /* 0x0007e80000100800 */
[----:B------:R3:W-:Y:S04]  /*11a70*/  STL [R1+0x1e8], R17 ;  /* 0x0001e81101007387 */ /* 0x0007e80000100800 */
[----:B-1----:R-:W2:Y:S01]  /*11a80*/  LDL.LU R19, [R1+0x1a0] ;  /* 0x0001a00001137983 */ /* 0x002ea20000300800 */
[----:B---3--:R-:W-:-:S02]  /*11a90*/  ISETP.GT.U32.AND P5, PT, R247, R14, PT ;  /* 0x0000000ef700720c */ /* 0x008fc40003fa4070 */
[C---:B------:R-:W-:Y:S01]  /*11aa0*/  ISETP.GT.U32.AND P4, PT, R247.reuse, R26, PT ;  /* 0x0000001af700720c */ /* 0x040fe20003f84070 */
[----:B------:R-:W3:Y:S01]  /*11ab0*/  LDL.LU R18, [R1+0x19c] ;  /* 0x00019c0001127983 */ /* 0x000ee20000300800 */
[C---:B------:R-:W-:Y:S02]  /*11ac0*/  ISETP.GT.U32.AND P3, PT, R247.reuse, R239, PT ;  /* 0x000000eff700720c */ /* 0x040fe40003f64070 */
[----:B------:R-:W-:Y:S01]  /*11ad0*/  ISETP.GT.U32.AND P0, PT, R247, R22, PT ;  /* 0x00000016f700720c */ /* 0x000fe20003f04070 */
[----:B------:R-:W3:Y:S06]  /*11ae0*/  LDL.LU R17, [R1+0x198] ;  /* 0x0001980001117983 */ /* 0x000eec0000300800 */
[----:B------:R-:W-:-:S02]  /*11af0*/  @!P5 IADD3 R14, R14, -R247, RZ ;  /* 0x800000f70e0ed210 */ /* 0x000fc40007ffe0ff */
[C---:B------:R-:W-:Y:S02]  /*11b00*/  ISETP.GT.U32.AND P5, PT, R247.reuse, R27, PT ;  /* 0x0000001bf700720c */ /* 0x040fe40003fa4070 */
[----:B------:R-:W-:Y:S02]  /*11b10*/  ISETP.GT.U32.AND P6, PT, R247, R14, PT ;  /* 0x0000000ef700720c */ /* 0x000fe40003fc4070 */
[----:B------:R-:W-:-:S09]  /*11b20*/  @!P4 IADD3 R26, R26, -R247, RZ ;  /* 0x800000f71a1ac210 */ /* 0x000fd20007ffe0ff */
[--C-:B------:R-:W-:Y:S01]  /*11b30*/  @!P5 IMAD.IADD R27, R27, 0x1, -R247.reuse ;  /* 0x000000011b1bd824 */ /* 0x100fe200078e0af7 */
[C---:B------:R-:W-:Y:S02]  /*11b40*/  ISETP.GT.U32.AND P5, PT, R247.reuse, R20, PT ;  /* 0x00000014f700720c */ /* 0x040fe40003fa4070 */
[----:B------:R-:W-:Y:S01]  /*11b50*/  ISETP.GT.U32.AND P4, PT, R247, R10, PT ;  /* 0x0000000af700720c */ /* 0x000fe20003f84070 */
[--C-:B------:R-:W-:Y:S02]  /*11b60*/  @!P3 IMAD.IADD R239, R239, 0x1, -R247.reuse ;  /* 0x00000001efefb824 */ /* 0x100fe400078e0af7 */
[----:B------:R-:W-:Y:S01]  /*11b70*/  @!P6 IMAD.IADD R14, R14, 0x1, -R247 ;  /* 0x000000010e0ee824 */ /* 0x000fe200078e0af7 */
[C---:B------:R-:W-:Y:S02]  /*11b80*/  ISETP.GT.U32.AND P2, PT, R247.reuse, R16, PT ;  /* 0x00000010f700720c */ /* 0x040fe40003f44070 */
[----:B------:R-:W-:-:S05]  /*11b90*/  ISETP.GT.U32.AND P1, PT, R247, R15, PT ;  /* 0x0000000ff700720c */ /* 0x000fca0003f24070 */
[-C--:B------:R-:W-:Y:S01]  /*11ba0*/  @!P5 IADD3 R20, R20, -R247.reuse, RZ ;  /* 0x800000f71414d210 */ /* 0x080fe20007ffe0ff */
[--C-:B------:R-:W-:Y:S02]  /*11bb0*/  @!P0 IMAD.IADD R22, R22, 0x1, -R247.reuse ;  /* 0x0000000116168824 */ /* 0x100fe400078e0af7 */
[--C-:B------:R-:W-:Y:S01]  /*11bc0*/  @!P4 IMAD.IADD R10, R10, 0x1, -R247.reuse ;  /* 0x000000010a0ac824 */ /* 0x100fe200078e0af7 */
[----:B------:R1:W-:Y:S02]  /*11bd0*/  STL [R1+0x1e4], R27 ;  /* 0x0001e41b01007387 */ /* 0x0003e40000100800 */
[----:B------:R-:W-:Y:S02]  /*11be0*/  @!P2 IADD3 R16, R16, -R247, RZ ;  /* 0x800000f71010a210 */ /* 0x000fe40007ffe0ff */
[----:B------:R-:W-:Y:S01]  /*11bf0*/  @!P1 IMAD.IADD R15, R15, 0x1, -R247 ;  /* 0x000000010f0f9824 */ /* 0x000fe200078e0af7 */
[C---:B------:R-:W-:Y:S01]  /*11c00*/  ISETP.GT.U32.AND P2, PT, R247.reuse, R4, PT ;  /* 0x00000004f700720c */ /* 0x040fe20003f44070 */
[----:B-1----:R-:W3:Y:S04]  /*11c10*/  LDL.LU R27, [R1+0x2990] ;  /* 0x00299000011b7983 */ /* 0x002ee80000300800 */
[----:B------:R1:W-:Y:S04]  /*11c20*/  STL [R1+0x1e0], R26 ;  /* 0x0001e01a01007387 */ /* 0x0003e80000100800 */
[----:B-1----:R-:W3:Y:S04]  /*11c30*/  LDL.LU R26, [R1+0x298c] ;  /* 0x00298c00011a7983 */ /* 0x002ee80000300800 */
[----:B------:R-:W-:Y:S04]  /*11c40*/  STL [R1+0x1dc], R239 ;  /* 0x0001dcef01007387 */ /* 0x000fe80000100800 */
[----:B------:R-:W-:Y:S04]  /*11c50*/  STL [R1+0x1d8], R22 ;  /* 0x0001d81601007387 */ /* 0x000fe80000100800 */
[----:B------:R1:W-:Y:S01]  /*11c60*/  STL [R1+0x1d4], R16 ;  /* 0x0001d41001007387 */ /* 0x0003e20000100800 */
[----:B------:R-:W-:-:S02]  /*11c70*/  ISETP.GT.U32.AND P3, PT, R247, R8, PT ;  /* 0x00000008f700720c */ /* 0x000fc40003f64070 */
[----:B------:R-:W-:Y:S01]  /*11c80*/  ISETP.GT.U32.AND P0, PT, R247, R5, PT ;  /* 0x00000005f700720c */ /* 0x000fe20003f04070 */
[----:B------:R1:W-:Y:S10]  /*11c90*/  STL [R1+0x1d0], R15 ;  /* 0x0001d00f01007387 */ /* 0x0003f40000100800 */
[----:B------:R-:W-:Y:S01]  /*11ca0*/  @!P3 IMAD.IADD R8, R8, 0x1, -R247 ;  /* 0x000000010808b824 */ /* 0x000fe200078e0af7 */
[----:B------:R1:W-:Y:S01]  /*11cb0*/  STL [R1+0x1cc], R14 ;  /* 0x0001cc0e01007387 */ /* 0x0003e20000100800 */
[----:B------:R-:W-:-:S03]  /*11cc0*/  @!P0 IADD3 R5, R5, -R247, RZ ;  /* 0x800000f705058210 */ /* 0x000fc60007ffe0ff */
[----:B-1----:R-:W3:Y:S04]  /*11cd0*/  LDL.LU R16, [R1+0x194] ;  /* 0x0001940001107983 */ /* 0x002ee80000300800 */
[----:B------:R-:W3:Y:S04]  /*11ce0*/  LDL.LU R15, [R1+0x190] ;  /* 0x00019000010f7983 */ /* 0x000ee80000300800 */
[----:B------:R-:W3:Y:S01]  /*11cf0*/  LDL.LU R14, [R1+0x18c] ;  /* 0x00018c00010e7983 */ /* 0x000ee20000300800 */
[----:B------:R-:W-:Y:S01]  /*11d00*/  @!P2 IMAD.IADD R4, R4, 0x1, -R247 ;  /* 0x000000010404a824 */ /* 0x000fe200078e0af7 */
[----:B----4-:R-:W-:-:S02]  /*11d10*/  ISETP.GT.U32.AND P6, PT, R247, R25, PT ;  /* 0x00000019f700720c */ /* 0x010fc40003fc4070 */
[C---:B------:R-:W-:Y:S02]  /*11d20*/  ISETP.GT.U32.AND P5, PT, R247.reuse, R24, PT ;  /* 0x00000018f700720c */ /* 0x040fe40003fa4070 */
[----:B--2---:R-:W-:-:S09]  /*11d30*/  ISETP.GT.U32.AND P4, PT, R247, R23, PT ;  /* 0x00000017f700720c */ /* 0x004fd20003f84070 */
[----:B------:R-:W-:Y:S02]  /*11d40*/  @!P6 IADD3 R25, R25, -R247, RZ ;  /* 0x800000f71919e210 */ /* 0x000fe40007ffe0ff */
[C---:B------:R-:W-:Y:S01]  /*11d50*/  ISETP.GT.U32.AND P6, PT, R247.reuse, R20, PT ;  /* 0x00000014f700720c */ /* 0x040fe20003fc4070 */
[--C-:B------:R-:W-:Y:S01]  /*11d60*/  @!P5 IMAD.IADD R24, R24, 0x1, -R247.reuse ;  /* 0x000000011818d824 */ /* 0x100fe200078e0af7 */
[C---:B------:R-:W-:Y:S02]  /*11d70*/  ISETP.GT.U32.AND P5, PT, R247.reuse, R10, PT ;  /* 0x0000000af700720c */ /* 0x040fe40003fa4070 */
[----:B------:R-:W-:Y:S01]  /*11d80*/  ISETP.GT.U32.AND P3, PT, R247, R21, PT ;  /* 0x00000015f700720c */ /* 0x000fe20003f64070 */
[----:B------:R-:W-:Y:S01]  /*11d90*/  @!P4 IMAD.IADD R23, R23, 0x1, -R247 ;  /* 0x000000011717c824 */ /* 0x000fe200078e0af7 */
[C---:B------:R-:W-:Y:S02]  /*11da0*/  ISETP.GT.U32.AND P4, PT, R247.reuse, R8, PT ;  /* 0x00000008f700720c */ /* 0x040fe40003f84070 */
[----:B------:R-:W-:-:S05]  /*11db0*/  ISETP.GT.U32.AND P0, PT, R247, R19, PT ;  /* 0x00000013f700720c */ /* 0x000fca0003f04070 */
[--C-:B------:R-:W-:Y:S02]  /*11dc0*/  @!P6 IMAD.IADD R20, R20, 0x1, -R247.reuse ;  /* 0x000000011414e824 */ /* 0x100fe400078e0af7 */
[----:B------:R-:W-:Y:S02]  /*11dd0*/  @!P5 IMAD.IADD R10, R10, 0x1, -R247 ;  /* 0x000000010a0ad824 */ /* 0x000fe400078e0af7 */
[----:B------:R-:W-:Y:S01]  /*11de0*/  @!P3 IADD3 R21, R21, -R247, RZ ;  /* 0x800000f71515b210 */ /* 0x000fe20007ffe0ff */
[----:B------:R1:W-:Y:S01]  /*11df0*/  STL [R1+0x1c8], R20 ;  /* 0x0001c81401007387 */ /* 0x0003e20000100800 */
[----:B------:R-:W-:-:S03]  /*11e00*/  ISETP.GT.U32.AND P3, PT, R247, R5, PT ;  /* 0x00000005f700720c */ /* 0x000fc60003f64070 */
[----:B------:R-:W2:Y:S01]  /*11e10*/  LDL.LU R22, [R1+0x17c] ;  /* 0x00017c0001167983 */ /* 0x000ea20000300800 */
[----:B------:R-:W-:Y:S01]  /*11e20*/  @!P4 IADD3 R8, R8, -R247, RZ ;  /* 0x800000f70808c210 */ /* 0x000fe20007ffe0ff */
[----:B------:R-:W-:Y:S02]  /*11e30*/  @!P0 IMAD.IADD R19, R19, 0x1, -R247 ;  /* 0x0000000113138824 */ /* 0x000fe400078e0af7 */
[----:B------:R4:W-:Y:S01]  /*11e40*/  STL [R1+0x1c4], R10 ;  /* 0x0001c40a01007387 */ /* 0x0009e20000100800 */
[----:B------:R-:W-:-:S03]  /*11e50*/  ISETP.GT.U32.AND P0, PT, R247, R4, PT ;  /* 0x00000004f700720c */ /* 0x000fc60003f04070 */
[----:B------:R-:W2:Y:S04]  /*11e60*/  LDL.LU R239, [R1+0x178] ;  /* 0x0001780001ef7983 */ /* 0x000ea80000300800 */
[----:B------:R-:W-:Y:S04]  /*11e70*/  STL [R1+0x1c0], R8 ;  /* 0x0001c00801007387 */ /* 0x000fe80000100800 */
[----:B-1----:R-:W2:Y:S04]  /*11e80*/  LDL.LU R20, [R1+0x174] ;  /* 0x0001740001147983 */ /* 0x002ea80000300800 */
[----:B----4-:R-:W4:Y:S01]  /*11e90*/  LDL.LU R10, [R1+0x170] ;  /* 0x00017000010a7983 */ /* 0x010f220000300800 */
[----:B------:R-:W-:-:S02]  /*11ea0*/  @!P3 IMAD.IADD R5, R5, 0x1, -R247 ;  /* 0x000000010505b824 */ /* 0x000fc400078e0af7 */
[----:B------:R-:W-:-:S03]  /*11eb0*/  @!P0 IMAD.IADD R4, R4, 0x1, -R247 ;  /* 0x0000000104048824 */ /* 0x000fc600078e0af7 */
[----:B------:R1:W-:Y:S04]  /*11ec0*/  STL [R1+0x1bc], R5 ;  /* 0x0001bc0501007387 */ /* 0x0003e80000100800 */
[----:B------:R3:W-:Y:S04]  /*11ed0*/  STL [R1+0x1b8], R4 ;  /* 0x0001b80401007387 */ /* 0x0007e80000100800 */
[----:B-1----:R-:W4:Y:S01]  /*11ee0*/  LDL.LU R5, [R1+0x16c] ;  /* 0x00016c0001057983 */ /* 0x002f220000300800 */
[C---:B------:R-:W-:Y:S02]  /*11ef0*/  ISETP.GT.U32.AND P1, PT, R247.reuse, R2, PT ;  /* 0x00000002f700720c */ /* 0x040fe40003f24070 */
[----:B---3--:R-:W-:-:S11]  /*11f00*/  ISETP.GT.U32.AND P2, PT, R247, R18, PT ;  /* 0x00000012f700720c */ /* 0x008fd60003f44070 */
        /* <DEDUP_REMOVED lines=10> */
[----:B------:R-:W-:Y:S01]  /*11fb0*/  ISETP.GT.U32.AND P6, PT, R247, R17, PT ;  /* 0x00000011f700720c */ /* 0x000fe20003fc4070 */
[--C-:B------:R-:W-:Y:S02]  /*11fc0*/  @!P4 IMAD.IADD R23, R23, 0x1, -R247.reuse ;  /* 0x000000011717c824 */ /* 0x100fe400078e0af7 */
[----:B------:R-:W-:-:S06]  /*11fd0*/  @!P2 IMAD.IADD R2, R2, 0x1, -R247 ;  /* 0x000000010202a824 */ /* 0x000fcc00078e0af7 */
[----:B------:R-:W-:Y:S02]  /*11fe0*/  @!P1 IADD3 R25, R25, -R247, RZ ;  /* 0x800000f719199210 */ /* 0x000fe40007ffe0ff */
[----:B------:R-:W-:Y:S02]  /*11ff0*/  MOV R4, R3 ;  /* 0x0000000300047202 */ /* 0x000fe40000000f00 */
[----:B------:R-:W3:Y:S04]  /*12000*/  LDL.LU R3, [R1+0x168] ;  /* 0x0001680001037983 */ /* 0x000ee80000300800 */
[----:B------:R1:W-:Y:S01]  /*12010*/  STL [R1+0x1b4], R2 ;  /* 0x0001b40201007387 */ /* 0x0003e20000100800 */
[----:B------:R-:W-:Y:S02]  /*12020*/  @!P3 IADD3 R21, R21, -R247, RZ ;  /* 0x800000f71515b210 */ /* 0x000fe40007ffe0ff */
[----:B------:R-:W-:-:S02]  /*12030*/  ISETP.GT.U32.AND P3, PT, R247, R13, PT ;  /* 0x0000000df700720c */ /* 0x000fc40003f64070 */
[----:B------:R-:W-:Y:S01]  /*12040*/  @!P6 IADD3 R17, R17, -R247, RZ ;  /* 0x800000f71111e210 */ /* 0x000fe20007ffe0ff */
[----:B-1----:R-:W3:Y:S01]  /*12050*/  LDL.LU R2, [R1+0x164] ;  /* 0x0001640001027983 */ /* 0x002ee20000300800 */
[C---:B------:R-:W-:Y:S02]  /*12060*/  ISETP.GT.U32.AND P0, PT, R247.reuse, R19, PT ;  /* 0x00000013f700720c */ /* 0x040fe40003f04070 */
[C---:B------:R-:W-:Y:S02]  /*12070*/  ISETP.GT.U32.AND P1, PT, R247.reuse, R16, PT ;  /* 0x00000010f700720c */ /* 0x040fe40003f24070 */
[C---:B------:R-:W-:Y:S02]  /*12080*/  ISETP.GT.U32.AND P5, PT, R247.reuse, R15, PT ;  /* 0x0000000ff700720c */ /* 0x040fe40003fa4070 */
[C---:B------:R-:W-:Y:S02]  /*12090*/  ISETP.GT.U32.AND P4, PT, R247.reuse, R14, PT ;  /* 0x0000000ef700720c */ /* 0x040fe40003f84070 */
[----:B------:R-:W-:-:S07]  /*120a0*/  ISETP.GT.U32.AND P2, PT, R247, R18, PT ;  /* 0x00000012f700720c */ /* 0x000fce0003f44070 */
[--C-:B------:R-:W-:Y:S02]  /*120b0*/  @!P1 IMAD.IADD R16, R16, 0x1, -R247.reuse ;  /* 0x0000000110109824 */ /* 0x100fe400078e0af7 */
[--C-:B------:R-:W-:Y:S02]  /*120c0*/  @!P5 IMAD.IADD R15, R15, 0x1, -R247.reuse ;  /* 0x000000010f0fd824 */ /* 0x100fe400078e0af7 */
[----:B------:R-:W-:Y:S01]  /*120d0*/  @!P4 IADD3 R14, R14, -R247, RZ ;  /* 0x800000f70e0ec210 */ /* 0x000fe20007ffe0ff */
[----:B------:R-:W-:Y:S01]  /*120e0*/  VIADD R8, R6, 0x1f7 ;  /* 0x000001f706087836 */ /* 0x000fe20000000000 */
[----:B------:R1:W-:Y:S01]  /*120f0*/  STL [R1+0x1b0], R25 ;  /* 0x0001b01901007387 */ /* 0x0003e20000100800 */
[--C-:B------:R-:W-:Y:S02]  /*12100*/  @!P3 IMAD.IADD R13, R13, 0x1, -R247.reuse ;  /* 0x000000010d0db824 */ /* 0x100fe400078e0af7 */
[--C-:B------:R-:W-:Y:S01]  /*12110*/  @!P0 IMAD.IADD R19, R19, 0x1, -R247.reuse ;  /* 0x0000000113138824 */ /* 0x100fe200078e0af7 */
[----:B------:R-:W-:Y:S01]  /*12120*/  ISETP.GT.U32.AND P0, PT, R247, R12, PT ;  /* 0x0000000cf700720c */ /* 0x000fe20003f04070 */
        /* <DEDUP_REMOVED lines=15> */
[----:B------:R-:W-:-:S03]  /*12220*/  @!P0 IMAD.IADD R12, R12, 0x1, -R247 ;  /* 0x000000010c0c8824 */ /* 0x000fc600078e0af7 */
[----:B------:R-:W3:Y:S01]  /*12230*/  LDL.LU R17, [R1+0x158] ;  /* 0x0001580001117983 */ /* 0x000ee20000300800 */
[C---:B------:R-:W-:Y:S01]  /*12240*/  IMAD R237, R247.reuse, R238, R237 ;  /* 0x000000eef7ed7224 */ /* 0x040fe200078e02ed */
[----:B------:R-:W-:Y:S02]  /*12250*/  IABS R238, R8 ;  /* 0x0000000800ee7213 */ /* 0x000fe40000000000 */
[----:B------:R-:W3:Y:S01]  /*12260*/  LDL.LU R8, [R1+0x154] ;  /* 0x0001540001087983 */ /* 0x000ee20000300800 */
[C---:B--2---:R-:W-:Y:S02]  /*12270*/  ISETP.GT.U32.AND P6, PT, R247.reuse, R22, PT ;  /* 0x00000016f700720c */ /* 0x044fe40003fc4070 */
[C---:B------:R-:W-:Y:S02]  /*12280*/  ISETP.GT.U32.AND P1, PT, R247.reuse, R239, PT ;  /* 0x000000eff700720c */ /* 0x040fe40003f24070 */
[C---:B------:R-:W-:Y:S02]  /*12290*/  ISETP.GT.U32.AND P5, PT, R247.reuse, R20, PT ;  /* 0x00000014f700720c */ /* 0x040fe40003fa4070 */
[----:B----4-:R-:W-:-:S07]  /*122a0*/  ISETP.GT.U32.AND P4, PT, R247, R10, PT ;  /* 0x0000000af700720c */ /* 0x010fce0003f84070 */
[--C-:B------:R-:W-:Y:S01]  /*122b0*/  @!P6 IMAD.IADD R22, R22, 0x1, -R247.reuse ;  /* 0x000000011616e824 */ /* 0x100fe200078e0af7 */
[----:B------:R-:W-:Y:S01]  /*122c0*/  ISETP.GT.U32.AND P6, PT, R247, R16, PT ;  /* 0x00000010f700720c */ /* 0x000fe20003fc4070 */
[--C-:B------:R-:W-:Y:S01]  /*122d0*/  @!P1 IMAD.IADD R239, R239, 0x1, -R247.reuse ;  /* 0x00000001efef9824 */ /* 0x100fe200078e0af7 */
[C---:B------:R-:W-:Y:S02]  /*122e0*/  ISETP.GT.U32.AND P1, PT, R247.reuse, R15, PT ;  /* 0x0000000ff700720c */ /* 0x040fe40003f24070 */
[----:B------:R-:W-:Y:S02]  /*122f0*/  @!P5 IADD3 R20, R20, -R247, RZ ;  /* 0x800000f71414d210 */ /* 0x000fe40007ffe0ff */
[C---:B------:R-:W-:Y:S01]  /*12300*/  ISETP.GT.U32.AND P5, PT, R247.reuse, R14, PT ;  /* 0x0000000ef700720c */ /* 0x040fe20003fa4070 */
[----:B------:R-:W-:Y:S01]  /*12310*/  @!P4 IMAD.IADD R10, R10, 0x1, -R247 ;  /* 0x000000010a0ac824 */ /* 0x000fe200078e0af7 */
[C---:B------:R-:W-:Y:S02]  /*12320*/  ISETP.GT.U32.AND P4, PT, R247.reuse, R13, PT ;  /* 0x0000000df700720c */ /* 0x040fe40003f84070 */
[----:B------:R-:W-:-:S03]  /*12330*/  ISETP.GT.U32.AND P3, PT, R247, R5, PT ;  /* 0x00000005f700720c */ /* 0x000fc60003f64070 */
[----:B------:R-:W-:Y:S02]  /*12340*/  @!P6 IMAD.IADD R16, R16, 0x1, -R247 ;  /* 0x000000011010e824 */ /* 0x000fe400078e0af7 */
[----:B------:R-:W-:-:S04]  /*12350*/  @!P1 IADD3 R15, R15, -R247, RZ ;  /* 0x800000f70f0f9210 */ /* 0x000fc80007ffe0ff */
[--C-:B------:R-:W-:Y:S01]  /*12360*/  @!P5 IMAD.IADD R14, R14, 0x1, -R247.reuse ;  /* 0x000000010e0ed824 */ /* 0x100fe200078e0af7 */
[----:B------:R1:W-:Y:S01]  /*12370*/  STL [R1+0x194], R16 ;  /* 0x0001941001007387 */ /* 0x0003e20000100800 */
[--C-:B------:R-:W-:Y:S02]  /*12380*/  @!P4 IMAD.IADD R13, R13, 0x1, -R247.reuse ;  /* 0x000000010d0dc824 */ /* 0x100fe400078e0af7 */
[----:B------:R-:W-:Y:S01]  /*12390*/  @!P3 IMAD.IADD R5, R5, 0x1, -R247 ;  /* 0x000000010505b824 */ /* 0x000fe200078e0af7 */
[----:B------:R-:W-:Y:S01]  /*123a0*/  ISETP.GT.U32.AND P3, PT, R247, R12, PT ;  /* 0x0000000cf700720c */ /* 0x000fe20003f64070 */
[----:B------:R2:W-:Y:S04]  /*123b0*/  STL [R1+0x190], R15 ;  /* 0x0001900f01007387 */ /* 0x0005e80000100800 */
[----:B------:R4:W-:Y:S04]  /*123c0*/  STL [R1+0x18c], R14 ;  /* 0x00018c0e01007387 */ /* 0x0009e80000100800 */
[----:B------:R4:W-:Y:S04]  /*123d0*/  STL [R1+0x188], R13 ;  /* 0x0001880d01007387 */ /* 0x0009e80000100800 */
[----:B------:R-:W3:Y:S04]  /*123e0*/  LDL.LU R21, [R1+0x148] ;  /* 0x0001480001157983 */ /* 0x000ee80000300800 */
[----:B-1----:R-:W3:Y:S04]  /*123f0*/  LDL.LU R16, [R1+0x144] ;  /* 0x0001440001107983 */ /* 0x002ee80000300800 */
[----:B--2---:R-:W2:Y:S04]  /*12400*/  LDL.LU R15, [R1+0x140] ;  /* 0x00014000010f7983 */ /* 0x004ea80000300800 */
[----:B----4-:R-:W4:Y:S01]  /*12410*/  LDL.LU R14, [R1+0x13c] ;  /* 0x00013c00010e7983 */ /* 0x010f220000300800 */
[----:B------:R-:W-:-:S05]  /*12420*/  @!P3 IADD3 R12, R12, -R247, RZ ;  /* 0x800000f70c0cb210 */ /* 0x000fca0007ffe0ff */
[----:B------:R1:W-:Y:S04]  /*12430*/  STL [R1+0x184], R12 ;  /* 0x0001840c01007387 */ /* 0x0003e80000100800 */
[----:B------:R-:W4:Y:S01]  /*12440*/  LDL.LU R13, [R1+0x138] ;  /* 0x00013800010d7983 */ /* 0x000f220000300800 */
[C---:B------:R-:W-:Y:S02]  /*12450*/  ISETP.GT.U32.AND P2, PT, R247.reuse, R11, PT ;  /* 0x0000000bf700720c */ /* 0x040fe40003f44070 */
[C---:B---3--:R-:W-:Y:S02]  /*12460*/  ISETP.GT.U32.AND P0, PT, R247.reuse, R3, PT ;  /* 0x00000003f700720c */ /* 0x048fe40003f04070 */
[----:B------:R-:W-:Y:S01]  /*12470*/  ISETP.GT.U32.AND P1, PT, R247, R239, PT ;  /* 0x000000eff700720c */ /* 0x000fe20003f24070 */
[----:B-1----:R-:W3:Y:S08]  /*12480*/  LDL.LU R12, [R1+0x134] ;  /* 0x00013400010c7983 */ /* 0x002ef00000300800 */
[----:B------:R-:W-:-:S02]  /*12490*/  @!P2 IADD3 R11, R11, -R247, RZ ;  /* 0x800000f70b0ba210 */ /* 0x000fc40007ffe0ff */
[----:B------:R-:W-:Y:S02]  /*124a0*/  ISETP.GT.U32.AND P2, PT, R247, R2, PT ;  /* 0x00000002f700720c */ /* 0x000fe40003f44070 */
[----:B------:R-:W-:Y:S02]  /*124b0*/  @!P0 IADD3 R3, R3, -R247, RZ ;  /* 0x800000f703038210 */ /* 0x000fe40007ffe0ff */
[C---:B------:R-:W-:Y:S02]  /*124c0*/  ISETP.GT.U32.AND P5, PT, R247.reuse, R20, PT ;  /* 0x00000014f700720c */ /* 0x040fe40003fa4070 */
[----:B------:R-:W-:-:S07]  /*124d0*/  ISETP.GT.U32.AND P0, PT, R247, R11, PT ;  /* 0x0000000bf700720c */ /* 0x000fce0003f04070 */
        /* <DEDUP_REMOVED lines=8> */
[----:B------:R1:W-:Y:S01]  /*12560*/  STL [R1+0x180], R11 ;  /* 0x0001800b01007387 */ /* 0x0003e20000100800 */
[--C-:B------:R-:W-:Y:S01]  /*12570*/  @!P4 IMAD.IADD R10, R10, 0x1, -R247.reuse ;  /* 0x000000010a0ac824 */ /* 0x100fe200078e0af7 */
[C---:B------:R-:W-:Y:S01]  /*12580*/  ISETP.GT.U32.AND P3, PT, R247.reuse, R5, PT ;  /* 0x00000005f700720c */ /* 0x040fe20003f64070 */
[----:B------:R-:W-:Y:S01]  /*12590*/  @!P6 IMAD.IADD R2, R2, 0x1, -R247 ;  /* 0x000000010202e824 */ /* 0x000fe200078e0af7 */
[----:B-1----:R-:W3:Y:S01]  /*125a0*/  LDL.LU R11, [R1+0x130] ;  /* 0x00013000010b7983 */ /* 0x002ee20000300800 */
[----:B------:R-:W-:-:S10]  /*125b0*/  ISETP.GT.U32.AND P0, PT, R247, R3, PT ;  /* 0x00000003f700720c */ /* 0x000fd40003f04070 */
[----:B------:R-:W-:Y:S02]  /*125c0*/  @!P3 IADD3 R5, R5, -R247, RZ ;  /* 0x800000f70505b210 */ /* 0x000fe40007ffe0ff */
[----:B------:R-:W-:Y:S01]  /*125d0*/  ISETP.GT.U32.AND P3, PT, R247, R240, PT ;  /* 0x000000f0f700720c */ /* 0x000fe20003f64070 */
[----:B------:R1:W-:Y:S01]  /*125e0*/  STL [R1+0x17c], R22 ;  /* 0x00017c1601007387 */ /* 0x0003e20000100800 */
[----:B------:R-:W-:-:S03]  /*125f0*/  @!P0 IMAD.IADD R3, R3, 0x1, -R247 ;  /* 0x0000000103038824 */ /* 0x000fc600078e0af7 */
[----:B-1----:R-:W3:Y:S04]  /*12600*/  LDL.LU R22, [R1+0x297c] ;  /* 0x00297c0001167983 */ /* 0x002ee80000300800 */
[----:B------:R-:W-:Y:S04]  /*12610*/  STL [R1+0x178], R239 ;  /* 0x000178ef01007387 */ /* 0x000fe80000100800 */
[----:B------:R-:W-:Y:S01]  /*12620*/  STL [R1+0x174], R20 ;  /* 0x0001741401007387 */ /* 0x000fe20000100800 */
[C---:B------:R-:W-:Y:S02]  /*12630*/  ISETP.GT.U32.AND P2, PT, R247.reuse, R19, PT ;  /* 0x00000013f700720c */ /* 0x040fe40003f44070 */
[----:B------:R-:W-:-:S02]  /*12640*/  ISETP.GT.U32.AND P1, PT, R247, R18, PT ;  /* 0x00000012f700720c */ /* 0x000fc40003f24070 */
[C---:B------:R-:W-:Y:S02]  /*12650*/  ISETP.GT.U32.AND P5, PT, R247.reuse, R17, PT ;  /* 0x00000011f700720c */ /* 0x040fe40003fa4070 */
[----:B------:R-:W-:-:S07]  /*12660*/  ISETP.GT.U32.AND P4, PT, R247, R8, PT ;  /* 0x00000008f700720c */ /* 0x000fce0003f84070 */
[--C-:B------:R-:W-:Y:S02]  /*12670*/  @!P2 IMAD.IADD R19, R19, 0x1, -R247.reuse ;  /* 0x000000011313a824 */ /* 0x100fe400078e0af7 */
[-C--:B------:R-:W-:Y:S02]  /*12680*/  @!P1 IADD3 R18, R18, -R247.reuse, RZ ;  /* 0x800000f712129210 */ /* 0x080fe40007ffe0ff */
[--C-:B------:R-:W-:Y:S02]  /*12690*/  @!P5 IMAD.IADD R17, R17, 0x1, -R247.reuse ;  /* 0x000000011111d824 */ /* 0x100fe400078e0af7 */
[----:B------:R-:W-:Y:S01]  /*126a0*/  @!P4 IMAD.IADD R8, R8, 0x1, -R247 ;  /* 0x000000010808c824 */ /* 0x000fe200078e0af7 */
[----:B------:R1:W-:Y:S04]  /*126b0*/  STL [R1+0x170], R10 ;  /* 0x0001700a01007387 */ /* 0x0003e80000100800 */
[----:B------:R-:W-:Y:S04]  /*126c0*/  STL [R1+0x16c], R5 ;  /* 0x00016c0501007387 */ /* 0x000fe80000100800 */
[----:B------:R-:W-:Y:S04]  /*126d0*/  STL [R1+0x164], R2 ;  /* 0x0001640201007387 */ /* 0x000fe80000100800 */
[----:B------:R1:W-:Y:S01]  /*126e0*/  STL [R1+0x168], R3 ;  /* 0x0001680301007387 */ /* 0x0003e20000100800 */
[----:B------:R-:W-:-:S03]  /*126f0*/  @!P3 IADD3 R240, R240, -R247, RZ ;  /* 0x800000f7f0f0b210 */ /* 0x000fc60007ffe0ff */
[----:B-1----:R-:W3:Y:S04]  /*12700*/  LDL.LU R10, [R1+0x12c] ;  /* 0x00012c00010a7983 */ /* 0x002ee80000300800 */
[----:B------:R-:W3:Y:S01]  /*12710*/  LDL.LU R3, [R1+0x128] ;  /* 0x0001280001037983 */ /* 0x000ee20000300800 */
[----:B------:R-:W-:Y:S01]  /*12720*/  MOV R2, R0 ;  /* 0x0000000000027202 */ /* 0x000fe20000000f00 */
[----:B------:R-:W-:Y:S02]  /*12730*/  IMAD.MOV.U32 R5, RZ, RZ, R243 ;  /* 0x000000ffff057224 */ /* 0x000fe400078e00f3 */
[----:B------:R-:W3:Y:S04]  /*12740*/  LDL.LU R0, [R1+0x124] ;  /* 0x0001240001007983 */ /* 0x000ee80000300800 */
[----:B------:R-:W3:Y:S01]  /*12750*/  LDL.LU R243, [R1+0x120] ;  /* 0x0001200001f37983 */ /* 0x000ee20000300800 */
[----:B------:R-:W-:-:S02]  /*12760*/  ISETP.GT.U32.AND P6, PT, R247, R21, PT ;  /* 0x00000015f700720c */ /* 0x000fc40003fc4070 */
[C---:B------:R-:W-:Y:S02]  /*12770*/  ISETP.GT.U32.AND P2, PT, R247.reuse, R16, PT ;  /* 0x00000010f700720c */ /* 0x040fe40003f44070 */
[C---:B--2---:R-:W-:Y:S02]  /*12780*/  ISETP.GT.U32.AND P1, PT, R247.reuse, R15, PT ;  /* 0x0000000ff700720c */ /* 0x044fe40003f24070 */
[----:B----4-:R-:W-:-:S07]  /*12790*/  ISETP.GT.U32.AND P5, PT, R247, R14, PT ;  /* 0x0000000ef700720c */ /* 0x010fce0003fa4070 */
[--C-:B------:R-:W-:Y:S01]  /*127a0*/  @!P6 IMAD.IADD R21, R21, 0x1, -R247.reuse ;  /* 0x000000011515e824 */ /* 0x100fe200078e0af7 */
[C---:B------:R-:W-:Y:S02]  /*127b0*/  ISETP.GT.U32.AND P6, PT, R247.reuse, R19, PT ;  /* 0x00000013f700720c */ /* 0x040fe40003fc4070 */
[----:B------:R-:W-:Y:S02]  /*127c0*/  @!P2 IADD3 R16, R16, -R247, RZ ;  /* 0x800000f71010a210 */ /* 0x000fe40007ffe0ff */
[----:B------:R-:W-:Y:S01]  /*127d0*/  ISETP.GT.U32.AND P2, PT, R247, R18, PT ;  /* 0x00000012f700720c */ /* 0x000fe20003f44070 */
[--C-:B------:R-:W-:Y:S01]  /*127e0*/  @!P1 IMAD.IADD R15, R15, 0x1, -R247.reuse ;  /* 0x000000010f0f9824 */ /* 0x100fe200078e0af7 */
[C---:B------:R-:W-:Y:S02]  /*127f0*/  ISETP.GT.U32.AND P4, PT, R247.reuse, R13, PT ;  /* 0x0000000df700720c */ /* 0x040fe40003f84070 */
[C---:B------:R-:W-:Y:S01]  /*12800*/  ISETP.GT.U32.AND P1, PT, R247.reuse, R17, PT ;  /* 0x00000011f700720c */ /* 0x040fe20003f24070 */
[----:B------:R-:W-:Y:S01]  /*12810*/  @!P5 IMAD.IADD R14, R14, 0x1, -R247 ;  /* 0x000000010e0ed824 */ /* 0x000fe200078e0af7 */
[----:B------:R-:W-:-:S03]  /*12820*/  ISETP.GT.U32.AND P5, PT, R247, R8, PT ;  /* 0x00000008f700720c */ /* 0x000fc60003fa4070 */
[----:B------:R-:W-:-:S04]  /*12830*/  @!P6 IADD3 R19, R19, -R247, RZ ;  /* 0x800000f71313e210 */ /* 0x000fc80007ffe0ff */
[--C-:B------:R-:W-:Y:S02]  /*12840*/  @!P2 IMAD.IADD R18, R18, 0x1, -R247.reuse ;  /* 0x000000011212a824 */ /* 0x100fe400078e0af7 */
[-C--:B------:R-:W-:Y:S02]  /*12850*/  @!P4 IADD3 R13, R13, -R247.reuse, RZ ;  /* 0x800000f70d0dc210 */ /* 0x080fe40007ffe0ff */
[--C-:B------:R-:W-:Y:S01]  /*12860*/  @!P1 IMAD.IADD R17, R17, 0x1, -R247.reuse ;  /* 0x0000000111119824 */ /* 0x100fe200078e0af7 */
[----:B------:R-:W-:Y:S02]  /*12870*/  ISETP.GT.U32.AND P4, PT, R247, R240, PT ;  /* 0x000000f0f700720c */ /* 0x000fe40003f84070 */
[----:B------:R-:W-:Y:S01]  /*12880*/  @!P5 IADD3 R8, R8, -R247, RZ ;  /* 0x800000f70808d210 */ /* 0x000fe20007ffe0ff */
[----:B------:R1:W-:Y:S04]  /*12890*/  STL [R1+0x160], R19 ;  /* 0x0001601301007387 */ /* 0x0003e80000100800 */
[----:B------:R2:W-:Y:S04]  /*128a0*/  STL [R1+0x15c], R18 ;  /* 0x00015c1201007387 */ /* 0x0005e80000100800 */
[----:B------:R-:W-:Y:S04]  /*128b0*/  STL [R1+0x158], R17 ;  /* 0x0001581101007387 */ /* 0x000fe80000100800 */
[----:B------:R-:W-:Y:S04]  /*128c0*/  STL [R1+0x154], R8 ;  /* 0x0001540801007387 */ /* 0x000fe80000100800 */
[----:B------:R-:W4:Y:S04]  /*128d0*/  LDL.LU R20, [R1+0x114] ;  /* 0x0001140001147983 */ /* 0x000f280000300800 */
[----:B-1----:R-:W4:Y:S04]  /*128e0*/  LDL.LU R19, [R1+0x110] ;  /* 0x0001100001137983 */ /* 0x002f280000300800 */
[----:B--2---:R-:W2:Y:S01]  /*128f0*/  LDL.LU R18, [R1+0x10c] ;  /* 0x00010c0001127983 */ /* 0x004ea20000300800 */
[----:B------:R-:W-:-:S05]  /*12900*/  @!P4 IMAD.IADD R240, R240, 0x1, -R247 ;  /* 0x00000001f0f0c824 */ /* 0x000fca00078e0af7 */
[----:B------:R1:W-:Y:S04]  /*12910*/  STL [R1+0x150], R240 ;  /* 0x000150f001007387 */ /* 0x0003e80000100800 */
[----:B-1----:R-:W2:Y:S01]  /*12920*/  LDL.LU R240, [R1+0x108] ;  /* 0x0001080001f07983 */ /* 0x002ea20000300800 */
[C---:B------:R-:W-:Y:S02]  /*12930*/  ISETP.GT.U32.AND P0, PT, R247.reuse, R4, PT ;  /* 0x00000004f700720c */ /* 0x040fe40003f04070 */
[C---:B---3--:R-:W-:Y:S01]  /*12940*/  ISETP.GT.U32.AND P3, PT, R247.reuse, R12, PT ;  /* 0x0000000cf700720c */ /* 0x048fe20003f64070 */
[----:B------:R-:W3:Y:S01]  /*12950*/  LDL.LU R17, [R1+0x104] ;  /* 0x0001040001117983 */ /* 0x000ee20000300800 */
[C---:B------:R-:W-:Y:S02]  /*12960*/  ISETP.GT.U32.AND P2, PT, R247.reuse, R16, PT ;  /* 0x00000010f700720c */ /* 0x040fe40003f44070 */
[C---:B------:R-:W-:Y:S01]  /*12970*/  ISETP.GT.U32.AND P1, PT, R247.reuse, R15, PT ;  /* 0x0000000ff700720c */ /* 0x040fe20003f24070 */
[----:B------:R-:W3:Y:S06]  /*12980*/  LDL.LU R8, [R1+0x100] ;  /* 0x0001000001087983 */ /* 0x000eec0000300800 */
[--C-:B------:R-:W-:Y:S01]  /*12990*/  @!P0 IMAD.IADD R4, R4, 0x1, -R247.reuse ;  /* 0x0000000104048824 */ /* 0x100fe200078e0af7 */
[----:B------:R-:W-:Y:S01]  /*129a0*/  ISETP.GT.U32.AND P0, PT, R247, R11, PT ;  /* 0x0000000bf700720c */ /* 0x000fe20003f04070 */
[----:B------:R-:W-:-:S03]  /*129b0*/  @!P3 IMAD.IADD R12, R12, 0x1, -R247 ;  /* 0x000000010c0cb824 */ /* 0x000fc600078e0af7 */
[----:B------:R-:W-:-:S09]  /*129c0*/  ISETP.GT.U32.AND P3, PT, R247, R4, PT ;  /* 0x00000004f700720c */ /* 0x000fd20003f64070 */
[--C-:B------:R-:W-:Y:S01]  /*129d0*/  @!P0 IMAD.IADD R11, R11, 0x1, -R247.reuse ;  /* 0x000000010b0b8824 */ /* 0x100fe200078e0af7 */
[----:B------:R-:W-:Y:S01]  /*129e0*/  ISETP.GT.U32.AND P0, PT, R247, R21, PT ;  /* 0x00000015f700720c */ /* 0x000fe20003f04070 */
[----:B------:R-:W-:-:S03]  /*129f0*/  @!P2 IMAD.IADD R16, R16, 0x1, -R247 ;  /* 0x000000011010a824 */ /* 0x000fc600078e0af7 */
[----:B------:R-:W-:Y:S01]  /*12a00*/  ISETP.GT.U32.AND P6, PT, R247, R11, PT ;  /* 0x0000000bf700720c */ /* 0x000fe20003fc4070 */
[----:B------:R-:W-:-:S08]  /*12a10*/  @!P3 IMAD.IADD R4, R4, 0x1, -R247 ;  /* 0x000000010404b824 */ /* 0x000fd000078e0af7 */
[--C-:B------:R-:W-:Y:S01]  /*12a20*/  @!P0 IMAD.IADD R21, R21, 0x1, -R247.reuse ;  /* 0x0000000115158824 */ /* 0x100fe200078e0af7 */
[----:B------:R1:W-:Y:S01]  /*12a30*/  STL [R1+0x14c], R4 ;  /* 0x00014c0401007387 */ /* 0x0003e20000100800 */
[----:B------:R-:W-:Y:S02]  /*12a40*/  ISETP.GT.U32.AND P5, PT, R247, R14, PT ;  /* 0x0000000ef700720c */ /* 0x000fe40003fa4070 */
[----:B------:R-:W-:Y:S01]  /*12a50*/  @!P1 IADD3 R15, R15, -R247, RZ ;  /* 0x800000f70f0f9210 */ /* 0x000fe20007ffe0ff */
[----:B------:R-:W-:Y:S01]  /*12a60*/  @!P6 IMAD.IADD R11, R11, 0x1, -R247 ;  /* 0x000000010b0be824 */ /* 0x000fe200078e0af7 */
[----:B-1----:R-:W3:Y:S01]  /*12a70*/  LDL.LU R4, [R1+0xfc] ;  /* 0x0000fc0001047983 */ /* 0x002ee20000300800 */
[C---:B------:R-:W-:Y:S02]  /*12a80*/  ISETP.GT.U32.AND P4, PT, R247.reuse, R13, PT ;  /* 0x0000000df700720c */ /* 0x040fe40003f84070 */
[----:B------:R-:W-:-:S06]  /*12a90*/  ISETP.GT.U32.AND P3, PT, R247, R12, PT ;  /* 0x0000000cf700720c */ /* 0x000fcc0003f64070 */
[--C-:B------:R-:W-:Y:S01]  /*12aa0*/  @!P5 IMAD.IADD R14, R14, 0x1, -R247.reuse ;  /* 0x000000010e0ed824 */ /* 0x100fe200078e0af7 */
[----:B------:R1:W-:Y:S04]  /*12ab0*/  STL [R1+0x148], R21 ;  /* 0x0001481501007387 */ /* 0x0003e80000100800 */
[----:B------:R-:W-:Y:S01]  /*12ac0*/  @!P4 IMAD.IADD R13, R13, 0x1, -R247 ;  /* 0x000000010d0dc824 */ /* 0x000fe200078e0af7 */
[----:B-1----:R-:W3:Y:S01]  /*12ad0*/  LDL.LU R21, [R1+0x2978] ;  /* 0x0029780001157983 */ /* 0x002ee20000300800 */
[----:B------:R-:W-:Y:S02]  /*12ae0*/  @!P3 IADD3 R12, R12, -R247, RZ ;  /* 0x800000f70c0cb210 */ /* 0x000fe40007ffe0ff */
[C---:B------:R-:W-:Y:S02]  /*12af0*/  ISETP.GT.U32.AND P0, PT, R247.reuse, R10, PT ;  /* 0x0000000af700720c */ /* 0x040fe40003f04070 */
[----:B------:R-:W-:-:S02]  /*12b00*/  ISETP.GT.U32.AND P2, PT, R247, R3, PT ;  /* 0x00000003f700720c */ /* 0x000fc40003f44070 */
[----:B------:R-:W-:-:S09]  /*12b10*/  ISETP.GT.U32.AND P1, PT, R247, R0, PT ;  /* 0x00000000f700720c */ /* 0x000fd20003f24070 */
[--C-:B------:R-:W-:Y:S02]  /*12b20*/  @!P0 IMAD.IADD R10, R10, 0x1, -R247.reuse ;  /* 0x000000010a0a8824 */ /* 0x100fe400078e0af7 */
[----:B------:R-:W-:Y:S02]  /*12b30*/  @!P2 IADD3 R3, R3, -R247, RZ ;  /* 0x800000f70303a210 */ /* 0x000fe40007ffe0ff */
[----:B------:R-:W-:Y:S01]  /*12b40*/  ISETP.GT.U32.AND P5, PT, R247, R243, PT ;  /* 0x000000f3f700720c */ /* 0x000fe20003fa4070 */
[--C-:B------:R-:W-:Y:S01]  /*12b50*/  @!P1 IMAD.IADD R0, R0, 0x1, -R247.reuse ;  /* 0x0000000100009824 */ /* 0x100fe200078e0af7 */
[----:B------:R1:W-:Y:S04]  /*12b60*/  STL [R1+0x144], R16 ;  /* 0x0001441001007387 */ /* 0x0003e80000100800 */
[----:B------:R1:W-:Y:S04]  /*12b70*/  STL [R1+0x140], R15 ;  /* 0x0001400f01007387 */ /* 0x0003e80000100800 */
[----:B------:R1:W-:Y:S04]  /*12b80*/  STL [R1+0x13c], R14 ;  /* 0x00013c0e01007387 */ /* 0x0003e80000100800 */
[----:B------:R1:W-:Y:S01]  /*12b90*/  STL [R1+0x138], R13 ;  /* 0x0001380d01007387 */ /* 0x0003e20000100800 */
[----:B------:R-:W-:-:S03]  /*12ba0*/  @!P5 IMAD.IADD R243, R243, 0x1, -R247 ;  /* 0x00000001f3f3d824 */ /* 0x000fc600078e0af7 */
[----:B------:R-:W-:Y:S04]  /*12bb0*/  STL [R1+0x134], R12 ;  /* 0x0001340c01007387 */ /* 0x000fe80000100800 */
[----:B------:R2:W-:Y:S04]  /*12bc0*/  STL [R1+0x130], R11 ;  /* 0x0001300b01007387 */ /* 0x0005e80000100800 */
[----:B-1----:R-:W3:Y:S04]  /*12bd0*/  LDL.LU R16, [R1+0xf8] ;  /* 0x0000f80001107983 */ /* 0x002ee80000300800 */
[----:B------:R-:W3:Y:S04]  /*12be0*/  LDL.LU R15, [R1+0xf4] ;  /* 0x0000f400010f7983 */ /* 0x000ee80000300800 */
[----:B------:R-:W3:Y:S04]  /*12bf0*/  LDL.LU R14, [R1+0xf0] ;  /* 0x0000f000010e7983 */ /* 0x000ee80000300800 */
[----:B------:R-:W3:Y:S01]  /*12c00*/  LDL.LU R13, [R1+0xec] ;  /* 0x0000ec00010d7983 */ /* 0x000ee20000300800 */
[----:B----4-:R-:W-:-:S02]  /*12c10*/  ISETP.GT.U32.AND P6, PT, R247, R20, PT ;  /* 0x00000014f700720c */ /* 0x010fc40003fc4070 */
[C---:B------:R-:W-:Y:S02]  /*12c20*/  ISETP.GT.U32.AND P0, PT, R247.reuse, R19, PT ;  /* 0x00000013f700720c */ /* 0x040fe40003f04070 */
[----:B--2---:R-:W-:-:S09]  /*12c30*/  ISETP.GT.U32.AND P2, PT, R247, R18, PT ;  /* 0x00000012f700720c */ /* 0x004fd20003f44070 */
[--C-:B------:R-:W-:Y:S01]  /*12c40*/  @!P6 IMAD.IADD R20, R20, 0x1, -R247.reuse ;  /* 0x000000011414e824 */ /* 0x100fe200078e0af7 */
[----:B------:R-:W-:Y:S02]  /*12c50*/  ISETP.GT.U32.AND P6, PT, R247, R10, PT ;  /* 0x0000000af700720c */ /* 0x000fe40003fc4070 */
[----:B------:R-:W-:Y:S02]  /*12c60*/  @!P0 IADD3 R19, R19, -R247, RZ ;  /* 0x800000f713138210 */ /* 0x000fe40007ffe0ff */
[C---:B------:R-:W-:Y:S01]  /*12c70*/  ISETP.GT.U32.AND P0, PT, R247.reuse, R3, PT ;  /* 0x00000003f700720c */ /* 0x040fe20003f04070 */
[----:B------:R-:W-:Y:S01]  /*12c80*/  @!P2 IMAD.IADD R18, R18, 0x1, -R247 ;  /* 0x000000011212a824 */ /* 0x000fe200078e0af7 */
[C---:B------:R-:W-:Y:S02]  /*12c90*/  ISETP.GT.U32.AND P1, PT, R247.reuse, R240, PT ;  /* 0x000000f0f700720c */ /* 0x040fe40003f24070 */
[----:B------:R-:W-:-:S05]  /*12ca0*/  ISETP.GT.U32.AND P2, PT, R247, R0, PT ;  /* 0x00000000f700720c */ /* 0x000fca0003f44070 */
[----:B------:R-:W-:-:S04]  /*12cb0*/  @!P6 IADD3 R10, R10, -R247, RZ ;  /* 0x800000f70a0ae210 */ /* 0x000fc80007ffe0ff */
[--C-:B------:R-:W-:Y:S02]  /*12cc0*/  @!P0 IMAD.IADD R3, R3, 0x1, -R247.reuse ;  /* 0x0000000103038824 */ /* 0x100fe400078e0af7 */
[----:B------:R-:W-:Y:S01]  /*12cd0*/  @!P1 IMAD.IADD R240, R240, 0x1, -R247 ;  /* 0x00000001f0f09824 */ /* 0x000fe200078e0af7 */
[----:B------:R-:W-:Y:S02]  /*12ce0*/  ISETP.GT.U32.AND P1, PT, R247, R243, PT ;  /* 0x000000f3f700720c */ /* 0x000fe40003f24070 */
[----:B------:R-:W-:Y:S01]  /*12cf0*/  @!P2 IADD3 R0, R0, -R247, RZ ;  /* 0x800000f70000a210 */ /* 0x000fe20007ffe0ff */
[----:B------:R1:W-:Y:S04]  /*12d00*/  STL [R1+0x12c], R10 ;  /* 0x00012c0a01007387 */ /* 0x0003e80000100800 */
[----:B------:R2:W-:Y:S04]  /*12d10*/  STL [R1+0x128], R3 ;  /* 0x0001280301007387 */ /* 0x0005e80000100800 */
[----:B------:R4:W-:Y:S04]  /*12d20*/  STL [R1+0x124], R0 ;  /* 0x0001240001007387 */ /* 0x0009e80000100800 */
[----:B------:R-:W3:Y:S04]  /*12d30*/  LDL.LU R11, [R1+0xe0] ;  /* 0x0000e000010b7983 */ /* 0x000ee80000300800 */
[----:B-1----:R-:W3:Y:S01]  /*12d40*/  LDL.LU R10, [R1+0xdc] ;  /* 0x0000dc00010a7983 */ /* 0x002ee20000300800 */
[----:B--2---:R-:W-:-:S03]  /*12d50*/  IMAD.MOV.U32 R3, RZ, RZ, R242 ;  /* 0x000000ffff037224 */ /* 0x004fc600078e00f2 */
[----:B----4-:R-:W2:Y:S01]  /*12d60*/  LDL.LU R0, [R1+0xd8] ;  /* 0x0000d80001007983 */ /* 0x010ea20000300800 */
[----:B------:R-:W-:-:S03]  /*12d70*/  @!P1 IMAD.IADD R243, R243, 0x1, -R247 ;  /* 0x00000001f3f39824 */ /* 0x000fc600078e0af7 */
[----:B------:R-:W4:Y:S04]  /*12d80*/  LDL.LU R242, [R1+0xd4] ;  /* 0x0000d40001f27983 */ /* 0x000f280000300800 */
[----:B------:R1:W-:Y:S04]  /*12d90*/  STL [R1+0x120], R243 ;  /* 0x000120f301007387 */ /* 0x0003e80000100800 */
[----:B-1----:R-:W4:Y:S01]  /*12da0*/  LDL.LU R243, [R1+0xd0] ;  /* 0x0000d00001f37983 */ /* 0x002f220000300800 */
[C---:B------:R-:W-:Y:S02]  /*12db0*/  ISETP.GT.U32.AND P3, PT, R247.reuse, R9, PT ;  /* 0x00000009f700720c */ /* 0x040fe40003f64070 */
[----:B------:R-:W-:-:S02]  /*12dc0*/  ISETP.GT.U32.AND P4, PT, R247, R244, PT ;  /* 0x000000f4f700720c */ /* 0x000fc40003f84070 */
[----:B---3--:R-:W-:-:S09]  /*12dd0*/  ISETP.GT.U32.AND P5, PT, R247, R17, PT ;  /* 0x00000011f700720c */ /* 0x008fd20003fa4070 */
[----:B------:R-:W-:Y:S01]  /*12de0*/  @!P3 IMAD.IADD R9, R9, 0x1, -R247 ;  /* 0x000000010909b824 */ /* 0x000fe200078e0af7 */
[C---:B------:R-:W-:Y:S02]  /*12df0*/  ISETP.GT.U32.AND P3, PT, R247.reuse, R4, PT ;  /* 0x00000004f700720c */ /* 0x040fe40003f64070 */
[-C--:B------:R-:W-:Y:S02]  /*12e00*/  @!P4 IADD3 R244, R244, -R247.reuse, RZ ;  /* 0x800000f7f4f4c210 */ /* 0x080fe40007ffe0ff */
[----:B------:R-:W-:Y:S02]  /*12e10*/  ISETP.GT.U32.AND P4, PT, R247, R8, PT ;  /* 0x00000008f700720c */ /* 0x000fe40003f84070 */
[----:B------:R-:W-:Y:S02]  /*12e20*/  @!P5 IADD3 R17, R17, -R247, RZ ;  /* 0x800000f71111d210 */ /* 0x000fe40007ffe0ff */
[C---:B------:R-:W-:Y:S02]  /*12e30*/  ISETP.GT.U32.AND P5, PT, R247.reuse, R244, PT ;  /* 0x000000f4f700720c */ /* 0x040fe40003fa4070 */
[----:B------:R-:W-:-:S03]  /*12e40*/  ISETP.GT.U32.AND P0, PT, R247, R19, PT ;  /* 0x00000013f700720c */ /* 0x000fc60003f04070 */
[--C-:B------:R-:W-:Y:S01]  /*12e50*/  @!P3 IMAD.IADD R4, R4, 0x1, -R247.reuse ;  /* 0x000000010404b824 */ /* 0x100fe200078e0af7 */
[C---:B------:R-:W-:Y:S02]  /*12e60*/  ISETP.GT.U32.AND P3, PT, R247.reuse, R20, PT ;  /* 0x00000014f700720c */ /* 0x040fe40003f64070 */
[C---:B------:R-:W-:Y:S01]  /*12e70*/  ISETP.GT.U32.AND P2, PT, R247.reuse, R18, PT ;  /* 0x00000012f700720c */ /* 0x040fe20003f44070 */
[--C-:B------:R-:W-:Y:S01]  /*12e80*/  @!P4 IMAD.IADD R8, R8, 0x1, -R247.reuse ;  /* 0x000000010808c824 */ /* 0x100fe200078e0af7 */
[C---:B------:R-:W-:Y:S02]  /*12e90*/  ISETP.GT.U32.AND P4, PT, R247.reuse, R9, PT ;  /* 0x00000009f700720c */ /* 0x040fe40003f84070 */
[C---:B------:R-:W-:Y:S02]  /*12ea0*/  ISETP.GT.U32.AND P1, PT, R247.reuse, R240, PT ;  /* 0x000000f0f700720c */ /* 0x040fe40003f24070 */
[----:B------:R-:W-:Y:S01]  /*12eb0*/  ISETP.GT.U32.AND P6, PT, R247, R4, PT ;  /* 0x00000004f700720c */ /* 0x000fe20003fc4070 */
[----:B------:R-:W-:Y:S01]  /*12ec0*/  @!P0 IMAD.IADD R19, R19, 0x1, -R247 ;  /* 0x0000000113138824 */ /* 0x000fe200078e0af7 */
[----:B------:R-:W-:-:S03]  /*12ed0*/  @!P5 IADD3 R244, R244, -R247, RZ ;  /* 0x800000f7f4f4d210 */ /* 0x000fc60007ffe0ff */
[----:B------:R-:W-:Y:S02]  /*12ee0*/  @!P3 IADD3 R20, R20, -R247, RZ ;  /* 0x800000f71414b210 */ /* 0x000fe40007ffe0ff */
[--C-:B------:R-:W-:Y:S02]  /*12ef0*/  @!P2 IMAD.IADD R18, R18, 0x1, -R247.reuse ;  /* 0x000000011212a824 */ /* 0x100fe400078e0af7 */
[----:B------:R-:W-:Y:S01]  /*12f00*/  @!P4 IMAD.IADD R9, R9, 0x1, -R247 ;  /* 0x000000010909c824 */ /* 0x000fe200078e0af7 */
[----:B------:R1:W-:Y:S01]  /*12f10*/  STL [R1+0x11c], R244 ;  /* 0x00011cf401007387 */ /* 0x0003e20000100800 */
[C---:B------:R-:W-:Y:S02]  /*12f20*/  ISETP.GT.U32.AND P5, PT, R247.reuse, R17, PT ;  /* 0x00000011f700720c */ /* 0x040fe40003fa4070 */
[-C--:B------:R-:W-:Y:S02]  /*12f30*/  @!P1 IADD3 R240, R240, -R247.reuse, RZ ;  /* 0x800000f7f0f09210 */ /* 0x080fe40007ffe0ff */
[----:B------:R-:W-:Y:S01]  /*12f40*/  @!P6 IADD3 R4, R4, -R247, RZ ;  /* 0x800000f70404e210 */ /* 0x000fe20007ffe0ff */
[----:B-1----:R-:W3:Y:S04]  /*12f50*/  LDL.LU R244, [R1+0xcc] ;  /* 0x0000cc0001f47983 */ /* 0x002ee80000300800 */
[----:B------:R1:W-:Y:S01]  /*12f60*/  STL [R1+0x118], R9 ;  /* 0x0001180901007387 */ /* 0x0003e20000100800 */
[----:B------:R-:W-:Y:S01]  /*12f70*/  ISETP.GT.U32.AND P4, PT, R247, R8, PT ;  /* 0x00000008f700720c */ /* 0x000fe20003f84070 */
[----:B------:R-:W-:-:S02]  /*12f80*/  IMAD.MOV.U32 R12, RZ, RZ, R5 ;  /* 0x000000ffff0c7224 */ /* 0x000fc400078e0005 */
[----:B-1----:R-:W3:Y:S01]  /*12f90*/  LDL.LU R9, [R1+0xc8] ;  /* 0x0000c80001097983 */ /* 0x002ee20000300800 */
[C---:B------:R-:W-:Y:S02]  /*12fa0*/  ISETP.GT.U32.AND P3, PT, R247.reuse, R16, PT ;  /* 0x00000010f700720c */ /* 0x040fe40003f64070 */
[C---:B------:R-:W-:Y:S02]  /*12fb0*/  ISETP.GT.U32.AND P0, PT, R247.reuse, R15, PT ;  /* 0x0000000ff700720c */ /* 0x040fe40003f04070 */
[C---:B------:R-:W-:Y:S02]  /*12fc0*/  ISETP.GT.U32.AND P2, PT, R247.reuse, R14, PT ;  /* 0x0000000ef700720c */ /* 0x040fe40003f44070 */
[----:B------:R-:W-:-:S07]  /*12fd0*/  ISETP.GT.U32.AND P1, PT, R247, R13, PT ;  /* 0x0000000df700720c */ /* 0x000fce0003f24070 */
[--C-:B------:R-:W-:Y:S02]  /*12fe0*/  @!P3 IMAD.IADD R16, R16, 0x1, -R247.reuse ;  /* 0x000000011010b824 */ /* 0x100fe400078e0af7 */
[----:B------:R-:W-:Y:S01]  /*12ff0*/  @!P0 IADD3 R15, R15, -R247, RZ ;  /* 0x800000f70f0f8210 */ /* 0x000fe20007ffe0ff */
[----:B------:R-:W-:Y:S02]  /*13000*/  VIADD R5, R6, 0x1f8 ;  /* 0x000001f806057836 */ /* 0x000fe40000000000 */
[--C-:B------:R-:W-:Y:S02]  /*13010*/  @!P2 IMAD.IADD R14, R14, 0x1, -R247.reuse ;  /* 0x000000010e0ea824 */ /* 0x100fe400078e0af7 */
[--C-:B------:R-:W-:Y:S01]  /*13020*/  @!P5 IMAD.IADD R17, R17, 0x1, -R247.reuse ;  /* 0x000000011111d824 */ /* 0x100fe200078e0af7 */
[----:B------:R-:W-:Y:S01]  /*13030*/  ISETP.GT.U32.AND P5, PT, R247, R12, PT ;  /* 0x0000000cf700720c */ /* 0x000fe20003fa4070 */
[----:B------:R1:W-:Y:S01]  /*13040*/  STL [R1+0x114], R20 ;  /* 0x0001141401007387 */ /* 0x0003e20000100800 */
[----:B------:R-:W-:-:S02]  /*13050*/  @!P1 IMAD.IADD R13, R13, 0x1, -R247 ;  /* 0x000000010d0d9824 */ /* 0x000fc400078e0af7 */
[----:B------:R-:W-:Y:S01]  /*13060*/  IMAD.HI.U32 R239, R246, R238, RZ ;  /* 0x000000eef6ef7227 */ /* 0x000fe200078e00ff */
[----:B-1----:R-:W3:Y:S03]  /*13070*/  LDL.LU R20, [R1+0x2974] ;  /* 0x0029740001147983 */ /* 0x002ee60000300800 */
[----:B------:R-:W-:Y:S01]  /*13080*/  @!P4 IMAD.IADD R8, R8, 0x1, -R247 ;  /* 0x000000010808c824 */ /* 0x000fe200078e0af7 */
[----:B------:R-:W-:Y:S04]  /*13090*/  STL [R1+0x1ef8], R5 ;  /* 0x001ef80501007387 */ /* 0x000fe80000100800 */
[----:B------:R1:W-:Y:S01]  /*130a0*/  STL [R1+0x110], R19 ;  /* 0x0001101301007387 */ /* 0x0003e20000100800 */
[----:B------:R-:W-:-:S02]  /*130b0*/  IADD3 R239, -R239, RZ, RZ ;  /* 0x000000ffefef7210 */ /* 0x000fc40007ffe1ff */
[----:B------:R-:W-:Y:S01]  /*130c0*/  @!P5 IADD3 R12, R12, -R247, RZ ;  /* 0x800000f70c0cd210 */ /* 0x000fe20007ffe0ff */
[----:B-1----:R-:W3:Y:S04]  /*130d0*/  LDL.LU R19, [R1+0x2970] ;  /* 0x0029700001137983 */ /* 0x002ee80000300800 */
[----:B------:R1:W-:Y:S01]  /*130e0*/  STL [R1+0x10c], R18 ;  /* 0x00010c1201007387 */ /* 0x0003e20000100800 */
[----:B------:R-:W-:Y:S01]  /*130f0*/  IMAD R238, R247, R239, R238 ;  /* 0x000000eff7ee7224 */ /* 0x000fe200078e02ee */
[----:B------:R-:W-:Y:S02]  /*13100*/  IABS R239, R5 ;  /* 0x0000000500ef7213 */ /* 0x000fe40000000000 */
[----:B-1----:R-:W3:Y:S04]  /*13110*/  LDL.LU R18, [R1+0x296c] ;  /* 0x00296c0001127983 */ /* 0x002ee80000300800 */
[----:B------:R1:W-:Y:S04]  /*13120*/  STL [R1+0x108], R240 ;  /* 0x000108f001007387 */ /* 0x0003e80000100800 */
[----:B-1----:R-:W3:Y:S04]  /*13130*/  LDL.LU R240, [R1+0x2968] ;  /* 0x0029680001f07983 */ /* 0x002ee80000300800 */
[----:B------:R-:W-:Y:S04]  /*13140*/  STL [R1+0x104], R17 ;  /* 0x0001041101007387 */ /* 0x000fe80000100800 */
[----:B------:R-:W-:Y:S04]  /*13150*/  STL [R1+0x100], R8 ;  /* 0x0001000801007387 */ /* 0x000fe80000100800 */
[----:B------:R1:W-:Y:S02]  /*13160*/  STL [R1+0xfc], R4 ;  /* 0x0000fc0401007387 */ /* 0x0003e40000100800 */
[----:B-1----:R-:W-:-:S02]  /*13170*/  IMAD.MOV.U32 R4, RZ, RZ, R245 ;  /* 0x000000ffff047224 */ /* 0x002fc400078e00f5 */
[----:B------:R-:W3:Y:S04]  /*13180*/  LDL.LU R245, [R1+0xc4] ;  /* 0x0000c40001f57983 */ /* 0x000ee80000300800 */
[----:B------:R-:W3:Y:S04]  /*13190*/  LDL.LU R8, [R1+0xc0] ;  /* 0x0000c00001087983 */ /* 0x000ee80000300800 */
[----:B------:R-:W3:Y:S01]  /*131a0*/  LDL.LU R5, [R1+0xbc] ;  /* 0x0000bc0001057983 */ /* 0x000ee20000300800 */
[C---:B------:R-:W-:Y:S02]  /*131b0*/  ISETP.GT.U32.AND P6, PT, R247.reuse, R11, PT ;  /* 0x0000000bf700720c */ /* 0x040fe40003fc4070 */
[----:B------:R-:W-:-:S02]  /*131c0*/  ISETP.GT.U32.AND P3, PT, R247, R10, PT ;  /* 0x0000000af700720c */ /* 0x000fc40003f64070 */
[C---:B--2---:R-:W-:Y:S02]  /*131d0*/  ISETP.GT.U32.AND P0, PT, R247.reuse, R0, PT ;  /* 0x00000000f700720c */ /* 0x044fe40003f04070 */
[----:B----4-:R-:W-:-:S07]  /*131e0*/  ISETP.GT.U32.AND P2, PT, R247, R242, PT ;  /* 0x000000f2f700720c */ /* 0x010fce0003f44070 */
[--C-:B------:R-:W-:Y:S01]  /*131f0*/  @!P6 IMAD.IADD R11, R11, 0x1, -R247.reuse ;  /* 0x000000010b0be824 */ /* 0x100fe200078e0af7 */
[C---:B------:R-:W-:Y:S02]  /*13200*/  ISETP.GT.U32.AND P6, PT, R247.reuse, R16, PT ;  /* 0x00000010f700720c */ /* 0x040fe40003fc4070 */
[----:B------:R-:W-:Y:S02]  /*13210*/  @!P3 IADD3 R10, R10, -R247, RZ ;  /* 0x800000f70a0ab210 */ /* 0x000fe40007ffe0ff */
[C---:B------:R-:W-:Y:S01]  /*13220*/  ISETP.GT.U32.AND P3, PT, R247.reuse, R15, PT ;  /* 0x0000000ff700720c */ /* 0x040fe20003f64070 */
[--C-:B------:R-:W-:Y:S01]  /*13230*/  @!P0 IMAD.IADD R0, R0, 0x1, -R247.reuse ;  /* 0x0000000100008824 */ /* 0x100fe200078e0af7 */
[C---:B------:R-:W-:Y:S01]  /*13240*/  ISETP.GT.U32.AND P1, PT, R247.reuse, R243, PT ;  /* 0x000000f3f700720c */ /* 0x040fe20003f24070 */
[----:B------:R-:W-:Y:S01]  /*13250*/  @!P2 IMAD.IADD R242, R242, 0x1, -R247 ;  /* 0x00000001f2f2a824 */ /* 0x000fe200078e0af7 */
[C---:B------:R-:W-:Y:S02]  /*13260*/  ISETP.GT.U32.AND P0, PT, R247.reuse, R14, PT ;  /* 0x0000000ef700720c */ /* 0x040fe40003f04070 */
[----:B------:R-:W-:-:S03]  /*13270*/  ISETP.GT.U32.AND P2, PT, R247, R13, PT ;  /* 0x0000000df700720c */ /* 0x000fc60003f44070 */
[----:B------:R-:W-:-:S04]  /*13280*/  @!P6 IADD3 R16, R16, -R247, RZ ;  /* 0x800000f71010e210 */ /* 0x000fc80007ffe0ff */
[--C-:B------:R-:W-:Y:S02]  /*13290*/  @!P3 IMAD.IADD R15, R15, 0x1, -R247.reuse ;  /* 0x000000010f0fb824 */ /* 0x100fe400078e0af7 */
[-C--:B------:R-:W-:Y:S02]  /*132a0*/  @!P1 IADD3 R243, R243, -R247.reuse, RZ ;  /* 0x800000f7f3f39210 */ /* 0x080fe40007ffe0ff */
[----:B------:R-:W-:Y:S01]  /*132b0*/  ISETP.GT.U32.AND P1, PT, R247, R12, PT ;  /* 0x0000000cf700720c */ /* 0x000fe20003f24070 */
[----:B------:R-:W-:Y:S01]  /*132c0*/  @!P0 IMAD.IADD R14, R14, 0x1, -R247 ;  /* 0x000000010e0e8824 */ /* 0x000fe200078e0af7 */
[----:B------:R1:W-:Y:S01]  /*132d0*/  STL [R1+0xf8], R16 ;  /* 0x0000f81001007387 */ /* 0x0003e20000100800 */
[----:B------:R-:W-:-:S03]  /*132e0*/  @!P2 IADD3 R13, R13, -R247, RZ ;  /* 0x800000f70d0da210 */ /* 0x000fc60007ffe0ff */
[----:B------:R2:W-:Y:S04]  /*132f0*/  STL [R1+0xf4], R15 ;  /* 0x0000f40f01007387 */ /* 0x0005e80000100800 */
[----:B------:R-:W4:Y:S04]  /*13300*/  LDL.LU R17, [R1+0xac] ;  /* 0x0000ac0001117983 */ /* 0x000f280000300800 */
[----:B------:R2:W-:Y:S01]  /*13310*/  STL [R1+0xf0], R14 ;  /* 0x0000f00e01007387 */ /* 0x0005e20000100800 */
[----:B------:R-:W-:-:S03]  /*13320*/  @!P1 IMAD.IADD R12, R12, 0x1, -R247 ;  /* 0x000000010c0c9824 */ /* 0x000fc600078e0af7 */
[----:B-1----:R-:W4:Y:S04]  /*13330*/  LDL.LU R16, [R1+0xa8] ;  /* 0x0000a80001107983 */ /* 0x002f280000300800 */
[----:B------:R1:W-:Y:S04]  /*13340*/  STL [R1+0xec], R13 ;  /* 0x0000ec0d01007387 */ /* 0x0003e80000100800 */
[----:B--2---:R-:W2:Y:S04]  /*13350*/  LDL.LU R15, [R1+0xa4] ;  /* 0x0000a400010f7983 */ /* 0x004ea80000300800 */
[----:B------:R-:W2:Y:S04]  /*13360*/  LDL.LU R14, [R1+0xa0] ;  /* 0x0000a000010e7983 */ /* 0x000ea80000300800 */
[----:B------:R3:W-:Y:S04]  /*13370*/  STL [R1+0xe8], R12 ;  /* 0x0000e80c01007387 */ /* 0x0007e80000100800 */
[----:B-1----:R-:W2:Y:S04]  /*13380*/  LDL.LU R13, [R1+0x9c] ;  /* 0x00009c00010d7983 */ /* 0x002ea80000300800 */
[----:B---3--:R-:W3:Y:S01]  /*13390*/  LDL.LU R12, [R1+0x98] ;  /* 0x00009800010c7983 */ /* 0x008ee20000300800 */
        /* <DEDUP_REMOVED lines=8> */
[--C-:B------:R-:W-:Y:S01]  /*13420*/  @!P4 IMAD.IADD R9, R9, 0x1, -R247.reuse ;  /* 0x000000010909c824 */ /* 0x100fe200078e0af7 */
[C---:B------:R-:W-:Y:S02]  /*13430*/  ISETP.GT.U32.AND P4, PT, R247.reuse, R11, PT ;  /* 0x0000000bf700720c */ /* 0x040fe40003f84070 */
[C---:B------:R-:W-:Y:S02]  /*13440*/  ISETP.GT.U32.AND P2, PT, R247.reuse, R242, PT ;  /* 0x000000f2f700720c */ /* 0x040fe40003f44070 */
[C---:B------:R-:W-:Y:S01]  /*13450*/  ISETP.GT.U32.AND P6, PT, R247.reuse, R9, PT ;  /* 0x00000009f700720c */ /* 0x040fe20003fc4070 */
[--C-:B------:R-:W-:Y:S02]  /*13460*/  @!P0 IMAD.IADD R0, R0, 0x1, -R247.reuse ;  /* 0x0000000100008824 */ /* 0x100fe400078e0af7 */
[--C-:B------:R-:W-:Y:S01]  /*13470*/  @!P3 IMAD.IADD R10, R10, 0x1, -R247.reuse ;  /* 0x000000010a0ab824 */ /* 0x100fe200078e0af7 */
[----:B------:R-:W-:Y:S01]  /*13480*/  ISETP.GT.U32.AND P1, PT, R247, R243, PT ;  /* 0x000000f3f700720c */ /* 0x000fe20003f24070 */
[----:B------:R-:W-:-:S04]  /*13490*/  @!P5 IMAD.IADD R2, R2, 0x1, -R247 ;  /* 0x000000010202d824 */ /* 0x000fc800078e0af7 */
[-C--:B------:R-:W-:Y:S02]  /*134a0*/  @!P4 IADD3 R11, R11, -R247.reuse, RZ ;  /* 0x800000f70b0bc210 */ /* 0x080fe40007ffe0ff */
[----:B------:R-:W-:Y:S01]  /*134b0*/  @!P2 IADD3 R242, R242, -R247, RZ ;  /* 0x800000f7f2f2a210 */ /* 0x000fe20007ffe0ff */
[----:B------:R1:W-:Y:S01]  /*134c0*/  STL [R1+0xe4], R2 ;  /* 0x0000e40201007387 */ /* 0x0003e20000100800 */
[----:B------:R-:W-:Y:S02]  /*134d0*/  ISETP.GT.U32.AND P2, PT, R247, R241, PT ;  /* 0x000000f1f700720c */ /* 0x000fe40003f44070 */
[----:B------:R-:W-:Y:S01]  /*134e0*/  @!P6 IADD3 R9, R9, -R247, RZ ;  /* 0x800000f70909e210 */ /* 0x000fe20007ffe0ff */
[----:B-1----:R-:W3:Y:S01]  /*134f0*/  LDL.LU R2, [R1+0x94] ;  /* 0x0000940001027983 */ /* 0x002ee20000300800 */
[----:B------:R-:W-:Y:S01]  /*13500*/  ISETP.GT.U32.AND P5, PT, R247, R244, PT ;  /* 0x000000f4f700720c */ /* 0x000fe20003fa4070 */
[----:B------:R-:W-:Y:S01]  /*13510*/  @!P1 IMAD.IADD R243, R243, 0x1, -R247 ;  /* 0x00000001f3f39824 */ /* 0x000fe200078e0af7 */
[----:B------:R-:W-:-:S07]  /*13520*/  ISETP.GT.U32.AND P1, PT, R247, R4, PT ;  /* 0x00000004f700720c */ /* 0x000fce0003f24070 */
[--C-:B------:R-:W-:Y:S01]  /*13530*/  @!P2 IMAD.IADD R241, R241, 0x1, -R247.reuse ;  /* 0x00000001f1f1a824 */ /* 0x100fe200078e0af7 */
[----:B------:R-:W-:Y:S04]  /*13540*/  STL [R1+0xe0], R11 ;  /* 0x0000e00b01007387 */ /* 0x000fe80000100800 */
[----:B------:R-:W-:Y:S01]  /*13550*/  STL [R1+0xdc], R10 ;  /* 0x0000dc0a01007387 */ /* 0x000fe20000100800 */
[----:B------:R-:W-:Y:S01]  /*13560*/  @!P5 IMAD.IADD R244, R244, 0x1, -R247 ;  /* 0x00000001f4f4d824 */ /* 0x000fe200078e0af7 */
[----:B------:R-:W-:Y:S02]  /*13570*/  ISETP.GT.U32.AND P5, PT, R247, R3, PT ;  /* 0x00000003f700720c */ /* 0x000fe40003fa4070 */
[----:B------:R1:W-:Y:S01]  /*13580*/  STL [R1+0xd8], R0 ;  /* 0x0000d80001007387 */ /* 0x0003e20000100800 */
[----:B------:R-:W-:-:S03]  /*13590*/  @!P1 IADD3 R4, R4, -R247, RZ ;  /* 0x800000f704049210 */ /* 0x000fc60007ffe0ff */
[----:B------:R1:W-:Y:S04]  /*135a0*/  STL [R1+0xd4], R242 ;  /* 0x0000d4f201007387 */ /* 0x0003e80000100800 */
[----:B------:R1:W-:Y:S04]  /*135b0*/  STL [R1+0xd0], R243 ;  /* 0x0000d0f301007387 */ /* 0x0003e80000100800 */
[----:B------:R-:W-:Y:S04]  /*135c0*/  STL [R1+0xc8], R9 ;  /* 0x0000c80901007387 */ /* 0x000fe80000100800 */
[----:B------:R1:W-:Y:S04]  /*135d0*/  STL [R1+0xcc], R244 ;  /* 0x0000ccf401007387 */ /* 0x0003e80000100800 */
[----:B-1----:R-:W3:Y:S01]  /*135e0*/  LDL.LU R0, [R1+0x90] ;  /* 0x0000900001007983 */ /* 0x002ee20000300800 */
[----:B------:R-:W-:-:S03]  /*135f0*/  @!P5 IMAD.IADD R3, R3, 0x1, -R247 ;  /* 0x000000010303d824 */ /* 0x000fc600078e0af7 */
[----:B------:R-:W3:Y:S04]  /*13600*/  LDL.LU R242, [R1+0x8c] ;  /* 0x00008c0001f27983 */ /* 0x000ee80000300800 */
[----:B------:R-:W3:Y:S04]  /*13610*/  LDL.LU R243, [R1+0x88] ;  /* 0x0000880001f37983 */ /* 0x000ee80000300800 */
[----:B------:R-:W3:Y:S01]  /*13620*/  LDL.LU R244, [R1+0x84] ;  /* 0x0000840001f47983 */ /* 0x000ee20000300800 */
[C---:B------:R-:W-:Y:S02]  /*13630*/  ISETP.GT.U32.AND P4, PT, R247.reuse, R245, PT ;  /* 0x000000f5f700720c */ /* 0x040fe40003f84070 */
[----:B------:R-:W-:-:S02]  /*13640*/  ISETP.GT.U32.AND P3, PT, R247, R8, PT ;  /* 0x00000008f700720c */ /* 0x000fc40003f64070 */
[----:B------:R-:W-:-:S09]  /*13650*/  ISETP.GT.U32.AND P0, PT, R247, R5, PT ;  /* 0x00000005f700720c */ /* 0x000fd20003f04070 */
[--C-:B------:R-:W-:Y:S02]  /*13660*/  @!P4 IMAD.IADD R245, R245, 0x1, -R247.reuse ;  /* 0x00000001f5f5c824 */ /* 0x100fe400078e0af7 */
[----:B------:R-:W-:Y:S02]  /*13670*/  @!P3 IADD3 R8, R8, -R247, RZ ;  /* 0x800000f70808b210 */ /* 0x000fe40007ffe0ff */
[----:B------:R-:W-:Y:S01]  /*13680*/  @!P0 IMAD.IADD R5, R5, 0x1, -R247 ;  /* 0x0000000105058824 */ /* 0x000fe200078e0af7 */
[C---:B----4-:R-:W-:Y:S02]  /*13690*/  ISETP.GT.U32.AND P6, PT, R247.reuse, R17, PT ;  /* 0x00000011f700720c */ /* 0x050fe40003fc4070 */
[C---:B------:R-:W-:Y:S02]  /*136a0*/  ISETP.GT.U32.AND P4, PT, R247.reuse, R16, PT ;  /* 0x00000010f700720c */ /* 0x040fe40003f84070 */
[C---:B--2---:R-:W-:Y:S02]  /*136b0*/  ISETP.GT.U32.AND P3, PT, R247.reuse, R15, PT ;  /* 0x0000000ff700720c */ /* 0x044fe40003f64070 */
[----:B------:R-:W-:-:S07]  /*136c0*/  ISETP.GT.U32.AND P0, PT, R247, R14, PT ;  /* 0x0000000ef700720c */ /* 0x000fce0003f04070 */
[--C-:B------:R-:W-:Y:S01]  /*136d0*/  @!P6 IMAD.IADD R17, R17, 0x1, -R247.reuse ;  /* 0x000000011111e824 */ /* 0x100fe200078e0af7 */
[C---:B------:R-:W-:Y:S02]  /*136e0*/  ISETP.GT.U32.AND P6, PT, R247.reuse, R245, PT ;  /* 0x000000f5f700720c */ /* 0x040fe40003fc4070 */
[----:B------:R-:W-:Y:S02]  /*136f0*/  ISETP.GT.U32.AND P2, PT, R247, R13, PT ;  /* 0x0000000df700720c */ /* 0x000fe40003f44070 */
[----:B------:R-:W-:Y:S01]  /*13700*/  @!P4 IADD3 R16, R16, -R247, RZ ;  /* 0x800000f71010c210 */ /* 0x000fe20007ffe0ff */
[--C-:B------:R-:W-:Y:S01]  /*13710*/  @!P3 IMAD.IADD R15, R15, 0x1, -R247.reuse ;  /* 0x000000010f0fb824 */ /* 0x100fe200078e0af7 */
[C---:B------:R-:W-:Y:S01]  /*13720*/  ISETP.GT.U32.AND P4, PT, R247.reuse, R8, PT ;  /* 0x00000008f700720c */ /* 0x040fe20003f84070 */
[----:B------:R-:W-:Y:S01]  /*13730*/  @!P0 IMAD.IADD R14, R14, 0x1, -R247 ;  /* 0x000000010e0e8824 */ /* 0x000fe200078e0af7 */
[C---:B------:R-:W-:Y:S02]  /*13740*/  ISETP.GT.U32.AND P0, PT, R247.reuse, R241, PT ;  /* 0x000000f1f700720c */ /* 0x040fe40003f04070 */
[----:B------:R-:W-:-:S02]  /*13750*/  ISETP.GT.U32.AND P3, PT, R247, R5, PT ;  /* 0x00000005f700720c */ /* 0x000fc40003f64070 */
[----:B---3--:R-:W-:-:S03]  /*13760*/  ISETP.GT.U32.AND P1, PT, R247, R12, PT ;  /* 0x0000000cf700720c */ /* 0x008fc60003f24070 */
[-C--:B------:R-:W-:Y:S02]  /*13770*/  @!P2 IADD3 R13, R13, -R247.reuse, RZ ;  /* 0x800000f70d0da210 */ /* 0x080fe40007ffe0ff */
[----:B------:R-:W-:Y:S02]  /*13780*/  ISETP.GT.U32.AND P2, PT, R247, R4, PT ;  /* 0x00000004f700720c */ /* 0x000fe40003f44070 */
[-C--:B------:R-:W-:Y:S01]  /*13790*/  @!P6 IADD3 R245, R245, -R247.reuse, RZ ;  /* 0x800000f7f5f5e210 */ /* 0x080fe20007ffe0ff */
[--C-:B------:R-:W-:Y:S01]  /*137a0*/  @!P4 IMAD.IADD R8, R8, 0x1, -R247.reuse ;  /* 0x000000010808c824 */ /* 0x100fe200078e0af7 */
[----:B------:R-:W-:Y:S02]  /*137b0*/  @!P0 IADD3 R241, R241, -R247, RZ ;  /* 0x800000f7f1f18210 */ /* 0x000fe40007ffe0ff */
[--C-:B------:R-:W-:Y:S01]  /*137c0*/  @!P3 IMAD.IADD R5, R5, 0x1, -R247.reuse ;  /* 0x000000010505b824 */ /* 0x100fe200078e0af7 */
[----:B------:R1:W-:Y:S01]  /*137d0*/  STL [R1+0xc4], R245 ;  /* 0x0000c4f501007387 */ /* 0x0003e20000100800 */
[----:B------:R-:W-:Y:S01]  /*137e0*/  @!P1 IMAD.IADD R12, R12, 0x1, -R247 ;  /* 0x000000010c0c9824 */ /* 0x000fe200078e0af7 */
[----:B------:R-:W-:-:S04]  /*137f0*/  ISETP.GT.U32.AND P1, PT, R247, R3, PT ;  /* 0x00000003f700720c */ /* 0x000fc80003f24070 */
[--C-:B------:R-:W-:Y:S01]  /*13800*/  @!P2 IMAD.IADD R4, R4, 0x1, -R247.reuse ;  /* 0x000000010404a824 */ /* 0x100fe200078e0af7 */
[----:B-1----:R-:W2:Y:S04]  /*13810*/  LDL.LU R245, [R1+0x80] ;  /* 0x0000800001f57983 */ /* 0x002ea80000300800 */
[----:B------:R-:W-:Y:S04]  /*13820*/  STL [R1+0xc0], R8 ;  /* 0x0000c00801007387 */ /* 0x000fe80000100800 */
[----:B------:R1:W-:Y:S04]  /*13830*/  STL [R1+0xb8], R241 ;  /* 0x0000b8f101007387 */ /* 0x0003e80000100800 */
[----:B------:R3:W-:Y:S04]  /*13840*/  STL [R1+0xbc], R5 ;  /* 0x0000bc0501007387 */ /* 0x0007e80000100800 */
[----:B-1----:R-:W4:Y:S04]  /*13850*/  LDL.LU R241, [R1+0x78] ;  /* 0x0000780001f17983 */ /* 0x002f280000300800 */
[----:B------:R-:W4:Y:S04]  /*13860*/  LDL.LU R11, [R1+0x74] ;  /* 0x00007400010b7983 */ /* 0x000f280000300800 */
[----:B------:R-:W4:Y:S04]  /*13870*/  LDL.LU R10, [R1+0x70] ;  /* 0x00007000010a7983 */ /* 0x000f280000300800 */
[----:B------:R1:W-:Y:S04]  /*13880*/  STL [R1+0xb4], R4 ;  /* 0x0000b40401007387 */ /* 0x0003e80000100800 */
[----:B------:R-:W4:Y:S01]  /*13890*/  LDL.LU R8, [R1+0x6c] ;  /* 0x00006c0001087983 */ /* 0x000f220000300800 */
[----:B------:R-:W-:-:S03]  /*138a0*/  @!P1 IMAD.IADD R3, R3, 0x1, -R247 ;  /* 0x0000000103039824 */ /* 0x000fc600078e0af7 */
[----:B---3--:R-:W3:Y:S04]  /*138b0*/  LDL.LU R5, [R1+0x68] ;  /* 0x0000680001057983 */ /* 0x008ee80000300800 */
[----:B-1----:R-:W3:Y:S04]  /*138c0*/  LDL.LU R4, [R1+0x64] ;  /* 0x0000640001047983 */ /* 0x002ee80000300800 */
[----:B------:R1:W-:Y:S04]  /*138d0*/  STL [R1+0xb0], R3 ;  /* 0x0000b00301007387 */ /* 0x0003e80000100800 */
[----:B-1----:R-:W3:Y:S01]  /*138e0*/  LDL.LU R3, [R1+0x60] ;  /* 0x0000600001037983 */ /* 0x002ee20000300800 */
[----:B------:R-:W-:-:S02]  /*138f0*/  ISETP.GT.U32.AND P5, PT, R247, R2, PT ;  /* 0x00000002f700720c */ /* 0x000fc40003fa4070 */
[C---:B------:R-:W-:Y:S02]  /*13900*/  ISETP.GT.U32.AND P4, PT, R247.reuse, R16, PT ;  /* 0x00000010f700720c */ /* 0x040fe40003f84070 */
[----:B------:R-:W-:-:S09]  /*13910*/  ISETP.GT.U32.AND P3, PT, R247, R15, PT ;  /* 0x0000000ff700720c */ /* 0x000fd20003f64070 */
[--C-:B------:R-:W-:Y:S01]  /*13920*/  @!P5 IMAD.IADD R2, R2, 0x1, -R247.reuse ;  /* 0x000000010202d824 */ /* 0x100fe200078e0af7 */
[C---:B------:R-:W-:Y:S02]  /*13930*/  ISETP.GT.U32.AND P5, PT, R247.reuse, R17, PT ;  /* 0x00000011f700720c */ /* 0x040fe40003fa4070 */
[C---:B------:R-:W-:Y:S02]  /*13940*/  ISETP.GT.U32.AND P0, PT, R247.reuse, R14, PT ;  /* 0x0000000ef700720c */ /* 0x040fe40003f04070 */
[C---:B------:R-:W-:Y:S02]  /*13950*/  ISETP.GT.U32.AND P2, PT, R247.reuse, R13, PT ;  /* 0x0000000df700720c */ /* 0x040fe40003f44070 */
[C---:B------:R-:W-:Y:S01]  /*13960*/  ISETP.GT.U32.AND P6, PT, R247.reuse, R2, PT ;  /* 0x00000002f700720c */ /* 0x040fe20003fc4070 */
[----:B------:R-:W-:Y:S01]  /*13970*/  @!P4 IMAD.IADD R16, R16, 0x1, -R247 ;  /* 0x000000011010c824 */ /* 0x000fe200078e0af7 */
[C---:B------:R-:W-:Y:S02]  /*13980*/  ISETP.GT.U32.AND P1, PT, R247.reuse, R12, PT ;  /* 0x0000000cf700720c */ /* 0x040fe40003f24070 */
[----:B------:R-:W-:-:S03]  /*13990*/  ISETP.GT.U32.AND P4, PT, R247, R242, PT ;  /* 0x000000f2f700720c */ /* 0x000fc60003f84070 */
[--C-:B------:R-:W-:Y:S01]  /*139a0*/  @!P5 IMAD.IADD R17, R17, 0x1, -R247.reuse ;  /* 0x000000011111d824 */ /* 0x100fe200078e0af7 */
[----:B------:R-:W-:Y:S02]  /*139b0*/  ISETP.GT.U32.AND P5, PT, R247, R0, PT ;  /* 0x00000000f700720c */ /* 0x000fe40003fa4070 */
[----:B------:R-:W-:Y:S02]  /*139c0*/  @!P3 IADD3 R15, R15, -R247, RZ ;  /* 0x800000f70f0fb210 */ /* 0x000fe40007ffe0ff */
[C---:B------:R-:W-:Y:S01]  /*139d0*/  ISETP.GT.U32.AND P3, PT, R247.reuse, R243, PT ;  /* 0x000000f3f700720c */ /* 0x040fe20003f64070 */
[--C-:B------:R-:W-:Y:S01]  /*139e0*/  @!P0 IMAD.IADD R14, R14, 0x1, -R247.reuse ;  /* 0x000000010e0e8824 */ /* 0x100fe200078e0af7 */
[----:B------:R-:W-:Y:S01]  /*139f0*/  ISETP.GT.U32.AND P0, PT, R247, R244, PT ;  /* 0x000000f4f700720c */ /* 0x000fe20003f04070 */
[----:B------:R-:W-:Y:S02]  /*13a00*/  IMAD.MOV.U32 R9, RZ, RZ, R240 ;  /* 0x000000ffff097224 */ /* 0x000fe400078e00f0 */
[----:B------:R-:W-:-:S02]  /*13a10*/  @!P2 IMAD.IADD R13, R13, 0x1, -R247 ;  /* 0x000000010d0da824 */ /* 0x000fc400078e0af7 */
[--C-:B------:R-:W-:Y:S01]  /*13a20*/  @!P6 IMAD.IADD R2, R2, 0x1, -R247.reuse ;  /* 0x000000010202e824 */ /* 0x100fe200078e0af7 */
[----:B------:R-:W-:Y:S01]  /*13a30*/  @!P1 IADD3 R12, R12, -R247, RZ ;  /* 0x800000f70c0c9210 */ /* 0x000fe20007ffe0ff */
[--C-:B------:R-:W-:Y:S01]  /*13a40*/  @!P5 IMAD.IADD R0, R0, 0x1, -R247.reuse ;  /* 0x000000010000d824 */ /* 0x100fe200078e0af7 */
[----:B------:R-:W-:Y:S02]  /*13a50*/  ISETP.GT.U32.AND P1, PT, R247, R9, PT ;  /* 0x00000009f700720c */ /* 0x000fe40003f24070 */
[----:B------:R-:W-:Y:S01]  /*13a60*/  @!P4 IADD3 R242, R242, -R247, RZ ;  /* 0x800000f7f2f2c210 */ /* 0x000fe20007ffe0ff */
[--C-:B------:R-:W-:Y:S02]  /*13a70*/  @!P3 IMAD.IADD R243, R243, 0x1, -R247.reuse ;  /* 0x00000001f3f3b824 */ /* 0x100fe400078e0af7 */
[--C-:B------:R-:W-:Y:S01]  /*13a80*/  @!P0 IMAD.IADD R244, R244, 0x1, -R247.reuse ;  /* 0x00000001f4f48824 */ /* 0x100fe200078e0af7 */
[----:B------:R1:W-:Y:S07]  /*13a90*/  STL [R1+0xac], R17 ;  /* 0x0000ac1101007387 */ /* 0x0003ee0000100800 */
[----:B------:R-:W-:Y:S01]  /*13aa0*/  @!P1 IMAD.IADD R9, R9, 0x1, -R247 ;  /* 0x0000000109099824 */ /* 0x000fe200078e0af7 */
[----:B-1----:R-:W3:Y:S04]  /*13ab0*/  LDL.LU R17, [R1+0x2964] ;  /* 0x0029640001117983 */ /* 0x002ee80000300800 */
[----:B------:R1:W-:Y:S04]  /*13ac0*/  STL [R1+0xa8], R16 ;  /* 0x0000a81001007387 */ /* 0x0003e80000100800 */
[----:B------:R1:W-:Y:S04]  /*13ad0*/  STL [R1+0xa4], R15 ;  /* 0x0000a40f01007387 */ /* 0x0003e80000100800 */
[----:B------:R1:W-:Y:S04]  /*13ae0*/  STL [R1+0xa0], R14 ;  /* 0x0000a00e01007387 */ /* 0x0003e80000100800 */
[----:B------:R1:W-:Y:S04]  /*13af0*/  STL [R1+0x9c], R13 ;  /* 0x00009c0d01007387 */ /* 0x0003e80000100800 */
[----:B-1----:R-:W3:Y:S04]  /*13b00*/  LDL.LU R16, [R1+0x5c] ;  /* 0x00005c0001107983 */ /* 0x002ee80000300800 */
[----:B------:R1:W-:Y:S04]  /*13b10*/  STL [R1+0x98], R12 ;  /* 0x0000980c01007387 */ /* 0x0003e80000100800 */
[----:B------:R-:W3:Y:S04]  /*13b20*/  LDL.LU R15, [R1+0x58] ;  /* 0x00005800010f7983 */ /* 0x000ee80000300800 */
[----:B------:R-:W3:Y:S04]  /*13b30*/  LDL.LU R14, [R1+0x54] ;  /* 0x00005400010e7983 */ /* 0x000ee80000300800 */
[----:B------:R1:W-:Y:S04]  /*13b40*/  STL [R1+0x94], R2 ;  /* 0x0000940201007387 */ /* 0x0003e80000100800 */
[----:B------:R-:W3:Y:S04]  /*13b50*/  LDL.LU R13, [R1+0x50] ;  /* 0x00005000010d7983 */ /* 0x000ee80000300800 */
[----:B-1----:R-:W3:Y:S04]  /*13b60*/  LDL.LU R12, [R1+0x4c] ;  /* 0x00004c00010c7983 */ /* 0x002ee80000300800 */
[----:B------:R-:W3:Y:S01]  /*13b70*/  LDL.LU R2, [R1+0x48] ;  /* 0x0000480001027983 */ /* 0x000ee20000300800 */
[----:B--2---:R-:W-:-:S02]  /*13b80*/  ISETP.GT.U32.AND P2, PT, R247, R245, PT ;  /* 0x000000f5f700720c */ /* 0x004fc40003f44070 */
[C---:B----4-:R-:W-:Y:S02]  /*13b90*/  ISETP.GT.U32.AND P6, PT, R247.reuse, R241, PT ;  /* 0x000000f1f700720c */ /* 0x050fe40003fc4070 */
[C---:B------:R-:W-:Y:S02]  /*13ba0*/  ISETP.GT.U32.AND P5, PT, R247.reuse, R11, PT ;  /* 0x0000000bf700720c */ /* 0x040fe40003fa4070 */
[C---:B------:R-:W-:Y:S02]  /*13bb0*/  ISETP.GT.U32.AND P4, PT, R247.reuse, R10, PT ;  /* 0x0000000af700720c */ /* 0x040fe40003f84070 */
[C---:B------:R-:W-:Y:S02]  /*13bc0*/  ISETP.GT.U32.AND P3, PT, R247.reuse, R8, PT ;  /* 0x00000008f700720c */ /* 0x040fe40003f64070 */
[----:B---3--:R-:W-:-:S03]  /*13bd0*/  ISETP.GT.U32.AND P0, PT, R247, R5, PT ;  /* 0x00000005f700720c */ /* 0x008fc60003f04070 */
[-C--:B------:R-:W-:Y:S02]  /*13be0*/  @!P2 IADD3 R245, R245, -R247.reuse, RZ ;  /* 0x800000f7f5f5a210 */ /* 0x080fe40007ffe0ff */
[--C-:B------:R-:W-:Y:S01]  /*13bf0*/  @!P6 IMAD.IADD R241, R241, 0x1, -R247.reuse ;  /* 0x00000001f1f1e824 */ /* 0x100fe200078e0af7 */
[C---:B------:R-:W-:Y:S02]  /*13c00*/  ISETP.GT.U32.AND P2, PT, R247.reuse, R4, PT ;  /* 0x00000004f700720c */ /* 0x040fe40003f44070 */
[----:B------:R-:W-:Y:S02]  /*13c10*/  ISETP.GT.U32.AND P6, PT, R247, R0, PT ;  /* 0x00000000f700720c */ /* 0x000fe40003fc4070 */
[----:B------:R-:W-:Y:S01]  /*13c20*/  @!P5 IADD3 R11, R11, -R247, RZ ;  /* 0x800000f70b0bd210 */ /* 0x000fe20007ffe0ff */
[--C-:B------:R-:W-:Y:S01]  /*13c30*/  @!P4 IMAD.IADD R10, R10, 0x1, -R247.reuse ;  /* 0x000000010a0ac824 */ /* 0x100fe200078e0af7 */
[C---:B------:R-:W-:Y:S01]  /*13c40*/  ISETP.GT.U32.AND P5, PT, R247.reuse, R242, PT ;  /* 0x000000f2f700720c */ /* 0x040fe20003fa4070 */
[----:B------:R-:W-:Y:S01]  /*13c50*/  @!P3 IMAD.IADD R8, R8, 0x1, -R247 ;  /* 0x000000010808b824 */ /* 0x000fe200078e0af7 */
[----:B------:R-:W-:-:S02]  /*13c60*/  ISETP.GT.U32.AND P4, PT, R247, R243, PT ;  /* 0x000000f3f700720c */ /* 0x000fc40003f84070 */
[C---:B------:R-:W-:Y:S02]  /*13c70*/  ISETP.GT.U32.AND P3, PT, R247.reuse, R244, PT ;  /* 0x000000f4f700720c */ /* 0x040fe40003f64070 */
[----:B------:R-:W-:Y:S02]  /*13c80*/  ISETP.GT.U32.AND P1, PT, R247, R3, PT ;  /* 0x00000003f700720c */ /* 0x000fe40003f24070 */
[----:B------:R-:W-:Y:S02]  /*13c90*/  @!P0 IADD3 R5, R5, -R247, RZ ;  /* 0x800000f705058210 */ /* 0x000fe40007ffe0ff */
[C---:B------:R-:W-:Y:S01]  /*13ca0*/  ISETP.GT.U32.AND P0, PT, R247.reuse, R245, PT ;  /* 0x000000f5f700720c */ /* 0x040fe20003f04070 */
[--C-:B------:R-:W-:Y:S01]  /*13cb0*/  @!P2 IMAD.IADD R4, R4, 0x1, -R247.reuse ;  /* 0x000000010404a824 */ /* 0x100fe200078e0af7 */
[----:B------:R-:W-:Y:S01]  /*13cc0*/  ISETP.GT.U32.AND P2, PT, R247, R9, PT ;  /* 0x00000009f700720c */ /* 0x000fe20003f44070 */
[--C-:B------:R-:W-:Y:S01]  /*13cd0*/  @!P5 IMAD.IADD R242, R242, 0x1, -R247.reuse ;  /* 0x00000001f2f2d824 */ /* 0x100fe200078e0af7 */
[----:B------:R-:W-:Y:S01]  /*13ce0*/  @!P6 IADD3 R0, R0, -R247, RZ ;  /* 0x800000f70000e210 */ /* 0x000fe20007ffe0ff */
[----:B------:R-:W-:-:S02]  /*13cf0*/  @!P4 IMAD.IADD R243, R243, 0x1, -R247 ;  /* 0x00000001f3f3c824 */ /* 0x000fc400078e0af7 */
[----:B------:R-:W-:Y:S02]  /*13d00*/  @!P3 IADD3 R244, R244, -R247, RZ ;  /* 0x800000f7f4f4b210 */ /* 0x000fe40007ffe0ff */
[--C-:B------:R-:W-:Y:S01]  /*13d10*/  @!P1 IMAD.IADD R3, R3, 0x1, -R247.reuse ;  /* 0x0000000103039824 */ /* 0x100fe200078e0af7 */
[----:B------:R-:W-:Y:S01]  /*13d20*/  ISETP.GT.U32.AND P1, PT, R247, R241, PT ;  /* 0x000000f1f700720c */ /* 0x000fe20003f24070 */
[----:B------:R1:W-:Y:S02]  /*13d30*/  STL [R1+0x90], R0 ;  /* 0x0000900001007387 */ /* 0x0003e40000100800 */
[--C-:B------:R-:W-:Y:S02]  /*13d40*/  @!P0 IMAD.IADD R245, R245, 0x1, -R247.reuse ;  /* 0x00000001f5f58824 */ /* 0x100fe400078e0af7 */
[----:B------:R2:W-:Y:S01]  /*13d50*/  STL [R1+0x8c], R242 ;  /* 0x00008cf201007387 */ /* 0x0005e20000100800 */
[----:B------:R-:W-:-:S03]  /*13d60*/  @!P2 IMAD.IADD R9, R9, 0x1, -R247 ;  /* 0x000000010909a824 */ /* 0x000fc600078e0af7 */
[----:B-1----:R-:W3:Y:S04]  /*13d70*/  LDL.LU R0, [R1+0x44] ;  /* 0x0000440001007983 */ /* 0x002ee80000300800 */
[----:B------:R1:W-:Y:S04]  /*13d80*/  STL [R1+0x88], R243 ;  /* 0x000088f301007387 */ /* 0x0003e80000100800 */
[----:B------:R4:W-:Y:S04]  /*13d90*/  STL [R1+0x84], R244 ;  /* 0x000084f401007387 */ /* 0x0009e80000100800 */
[----:B--2---:R-:W2:Y:S04]  /*13da0*/  LDL.LU R242, [R1+0x40] ;  /* 0x0000400001f27983 */ /* 0x004ea80000300800 */
[----:B-1----:R-:W2:Y:S01]  /*13db0*/  LDL.LU R243, [R1+0x3c] ;  /* 0x00003c0001f37983 */ /* 0x002ea20000300800 */
[----:B------:R-:W-:-:S03]  /*13dc0*/  @!P1 IMAD.IADD R241, R241, 0x1, -R247 ;  /* 0x00000001f1f19824 */ /* 0x000fc600078e0af7 */
[----:B------:R1:W-:Y:S04]  /*13dd0*/  STL [R1+0x80], R245 ;  /* 0x000080f501007387 */ /* 0x0003e80000100800 */
[----:B----4-:R-:W4:Y:S04]  /*13de0*/  LDL.LU R244, [R1+0x38] ;  /* 0x0000380001f47983 */ /* 0x010f280000300800 */
[----:B-1----:R-:W4:Y:S04]  /*13df0*/  LDL.LU R245, [R1+0x34] ;  /* 0x0000340001f57983 */ /* 0x002f280000300800 */
[----:B------:R1:W-:Y:S04]  /*13e00*/  STL [R1+0x7c], R9 ;  /* 0x00007c0901007387 */ /* 0x0003e80000100800 */
[----:B-1----:R-:W4:Y:S04]  /*13e10*/  LDL.LU R9, [R1+0x30] ;  /* 0x0000300001097983 */ /* 0x002f280000300800 */
[----:B------:R1:W-:Y:S04]  /*13e20*/  STL [R1+0x78], R241 ;  /* 0x000078f101007387 */ /* 0x0003e80000100800 */
[----:B-1----:R-:W4:Y:S01]  /*13e30*/  LDL.LU R241, [R1+0x2960] ;  /* 0x0029600001f17983 */ /* 0x002f220000300800 */
[----:B------:R-:W-:-:S02]  /*13e40*/  ISETP.GT.U32.AND P5, PT, R247, R11, PT ;  /* 0x0000000bf700720c */ /* 0x000fc40003fa4070 */
[C---:B------:R-:W-:Y:S02]  /*13e50*/  ISETP.GT.U32.AND P4, PT, R247.reuse, R10, PT ;  /* 0x0000000af700720c */ /* 0x040fe40003f84070 */
[C---:B------:R-:W-:Y:S02]  /*13e60*/  ISETP.GT.U32.AND P3, PT, R247.reuse, R8, PT ;  /* 0x00000008f700720c */ /* 0x040fe40003f64070 */
[C---:B------:R-:W-:Y:S02]  /*13e70*/  ISETP.GT.U32.AND P0, PT, R247.reuse, R5, PT ;  /* 0x00000005f700720c */ /* 0x040fe40003f04070 */
[C---:B------:R-:W-:Y:S02]  /*13e80*/  ISETP.GT.U32.AND P2, PT, R247.reuse, R4, PT ;  /* 0x00000004f700720c */ /* 0x040fe40003f44070 */
[C---:B------:R-:W-:Y:S02]  /*13e90*/  ISETP.GT.U32.AND P6, PT, R247.reuse, R3, PT ;  /* 0x00000003f700720c */ /* 0x040fe40003fc4070 */
[----:B------:R-:W-:Y:S01]  /*13ea0*/  ISETP.GT.U32.AND P1, PT, R247, R16, PT ;  /* 0x00000010f700720c */ /* 0x000fe20003f24070 */
[----:B------:R-:W-:Y:S01]  /*13eb0*/  @!P5 IMAD.IADD R11, R11, 0x1, -R247 ;  /* 0x000000010b0bd824 */ /* 0x000fe200078e0af7 */
[----:B------:R-:W-:-:S02]  /*13ec0*/  ISETP.GT.U32.AND P5, PT, R247, R15, PT ;  /* 0x0000000ff700720c */ /* 0x000fc40003fa4070 */
[----:B------:R-:W-:Y:S01]  /*13ed0*/  @!P4 IADD3 R10, R10, -R247, RZ ;  /* 0x800000f70a0ac210 */ /* 0x000fe20007ffe0ff */
[--C-:B------:R-:W-:Y:S01]  /*13ee0*/  @!P3 IMAD.IADD R8, R8, 0x1, -R247.reuse ;  /* 0x000000010808b824 */ /* 0x100fe200078e0af7 */
[----:B------:R-:W-:Y:S01]  /*13ef0*/  ISETP.GT.U32.AND P4, PT, R247, R14, PT ;  /* 0x0000000ef700720c */ /* 0x000fe20003f84070 */
[--C-:B------:R-:W-:Y:S01]  /*13f00*/  @!P0 IMAD.IADD R5, R5, 0x1, -R247.reuse ;  /* 0x0000000105058824 */ /* 0x100fe200078e0af7 */
[C---:B------:R-:W-:Y:S02]  /*13f10*/  ISETP.GT.U32.AND P3, PT, R247.reuse, R13, PT ;  /* 0x0000000df700720c */ /* 0x040fe40003f64070 */
[----:B------:R-:W-:Y:S02]  /*13f20*/  ISETP.GT.U32.AND P0, PT, R247, R12, PT ;  /* 0x0000000cf700720c */ /* 0x000fe40003f04070 */
[-C--:B------:R-:W-:Y:S01]  /*13f30*/  @!P2 IADD3 R4, R4, -R247.reuse, RZ ;  /* 0x800000f70404a210 */ /* 0x080fe20007ffe0ff */
[--C-:B------:R-:W-:Y:S01]  /*13f40*/  @!P6 IMAD.IADD R3, R3, 0x1, -R247.reuse ;  /* 0x000000010303e824 */ /* 0x100fe200078e0af7 */
[----:B------:R-:W-:Y:S01]  /*13f50*/  ISETP.GT.U32.AND P2, PT, R247, R2, PT ;  /* 0x00000002f700720c */ /* 0x000fe20003f44070 */
[----:B------:R-:W-:Y:S01]  /*13f60*/  @!P1 IMAD.IADD R16, R16, 0x1, -R247 ;  /* 0x0000000110109824 */ /* 0x000fe200078e0af7 */
[----:B------:R-:W-:Y:S01]  /*13f70*/  @!P5 IADD3 R15, R15, -R247, RZ ;  /* 0x800000f70f0fd210 */ /* 0x000fe20007ffe0ff */
[----:B------:R-:W-:-:S04]  /*13f80*/  IMAD.HI.U32 R240, R246, R239, RZ ;  /* 0x000000eff6f07227 */ /* 0x000fc800078e00ff */
[--C-:B------:R-:W-:Y:S02]  /*13f90*/  @!P4 IMAD.IADD R14, R14, 0x1, -R247.reuse ;  /* 0x000000010e0ec824 */ /* 0x100fe400078e0af7 */
[--C-:B------:R-:W-:Y:S01]  /*13fa0*/  @!P3 IMAD.IADD R13, R13, 0x1, -R247.reuse ;  /* 0x000000010d0db824 */ /* 0x100fe200078e0af7 */
[----:B------:R-:W-:Y:S02]  /*13fb0*/  @!P0 IADD3 R12, R12, -R247, RZ ;  /* 0x800000f70c0c8210 */ /* 0x000fe40007ffe0ff */
[----:B------:R-:W-:Y:S01]  /*13fc0*/  IADD3 R240, -R240, RZ, RZ ;  /* 0x000000fff0f07210 */ /* 0x000fe20007ffe1ff */
[----:B------:R-:W-:-:S04]  /*13fd0*/  @!P2 IMAD.IADD R2, R2, 0x1, -R247 ;  /* 0x000000010202a824 */ /* 0x000fc800078e0af7 */
[----:B------:R-:W-:Y:S01]  /*13fe0*/  IMAD R239, R247, R240, R239 ;  /* 0x000000f0f7ef7224 */ /* 0x000fe200078e02ef */
[----:B------:R-:W-:-:S05]  /*13ff0*/  IADD3 R240, R6, 0x1f9, RZ ;  /* 0x000001f906f07810 */ /* 0x000fca0007ffe0ff */
[----:B------:R-:W-:Y:S04]  /*14000*/  STL [R1+0x1ef4], R240 ;  /* 0x001ef4f001007387 */ /* 0x000fe80000100800 */
[----:B------:R1:W-:Y:S04]  /*14010*/  STL [R1+0x74], R11 ;  /* 0x0000740b01007387 */ /* 0x0003e80000100800 */
[----:B------:R1:W-:Y:S04]  /*14020*/  STL [R1+0x70], R10 ;  /* 0x0000700a01007387 */ /* 0x0003e80000100800 */
[----:B------:R1:W-:Y:S04]  /*14030*/  STL [R1+0x6c], R8 ;  /* 0x00006c0801007387 */ /* 0x0003e80000100800 */
[----:B------:R1:W-:Y:S04]  /*14040*/  STL [R1+0x68], R5 ;  /* 0x0000680501007387 */ /* 0x0003e80000100800 */
[----:B-1----:R-:W4:Y:S04]  /*14050*/  LDL.LU R11, [R1+0x28] ;  /* 0x00002800010b7983 */ /* 0x002f280000300800 */
[----:B------:R1:W-:Y:S04]  /*14060*/  STL [R1+0x64], R4 ;  /* 0x0000640401007387 */ /* 0x0003e80000100800 */
[----:B------:R-:W4:Y:S04]  /*14070*/  LDL.LU R10, [R1+0x24] ;  /* 0x00002400010a7983 */ /* 0x000f280000300800 */
[----:B------:R-:W4:Y:S04]  /*14080*/  LDL.LU R8, [R1+0x20] ;  /* 0x0000200001087983 */ /* 0x000f280000300800 */
[----:B------:R1:W-:Y:S04]  /*14090*/  STL [R1+0x60], R3 ;  /* 0x0000600301007387 */ /* 0x0003e80000100800 */
[----:B------:R-:W4:Y:S04]  /*140a0*/  LDL.LU R5, [R1+0x1c] ;  /* 0x00001c0001057983 */ /* 0x000f280000300800 */
[----:B-1----:R-:W4:Y:S04]  /*140b0*/  LDL.LU R4, [R1+0x18] ;  /* 0x0000180001047983 */ /* 0x002f280000300800 */
[----:B------:R-:W4:Y:S01]  /*140c0*/  LDL.LU R3, [R1+0x14] ;  /* 0x0000140001037983 */ /* 0x000f220000300800 */
[----:B---3--:R-:W-:-:S02]  /*140d0*/  ISETP.GT.U32.AND P6, PT, R247, R0, PT ;  /* 0x00000000f700720c */ /* 0x008fc40003fc4070 */
[C---:B--2---:R-:W-:Y:S02]  /*140e0*/  ISETP.GT.U32.AND P1, PT, R247.reuse, R242, PT ;  /* 0x000000f2f700720c */ /* 0x044fe40003f24070 */
[C---:B------:R-:W-:Y:S02]  /*140f0*/  ISETP.GT.U32.AND P5, PT, R247.reuse, R243, PT ;  /* 0x000000f3f700720c */ /* 0x040fe40003fa4070 */
[C---:B----4-:R-:W-:Y:S02]  /*14100*/  ISETP.GT.U32.AND P4, PT, R247.reuse, R244, PT ;  /* 0x000000f4f700720c */ /* 0x050fe40003f84070 */
[----:B------:R-:W-:-:S05]  /*14110*/  ISETP.GT.U32.AND P3, PT, R247, R245, PT ;  /* 0x000000f5f700720c */ /* 0x000fca0003f64070 */
[--C-:B------:R-:W-:Y:S02]  /*14120*/  @!P6 IMAD.IADD R0, R0, 0x1, -R247.reuse ;  /* 0x000000010000e824 */ /* 0x100fe400078e0af7 */
[----:B------:R-:W-:Y:S02]  /*14130*/  @!P1 IADD3 R242, R242, -R247, RZ ;  /* 0x800000f7f2f29210 */ /* 0x000fe40007ffe0ff */
[--C-:B------:R-:W-:Y:S01]  /*14140*/  @!P5 IMAD.IADD R243, R243, 0x1, -R247.reuse ;  /* 0x00000001f3f3d824 */ /* 0x100fe200078e0af7 */
[C---:B------:R-:W-:Y:S02]  /*14150*/  ISETP.GT.U32.AND P6, PT, R247.reuse, R16, PT ;  /* 0x00000010f700720c */ /* 0x040fe40003fc4070 */
[C---:B------:R-:W-:Y:S02]  /*14160*/  ISETP.GT.U32.AND P1, PT, R247.reuse, R15, PT ;  /* 0x0000000ff700720c */ /* 0x040fe40003f24070 */
[C---:B------:R-:W-:Y:S01]  /*14170*/  ISETP.GT.U32.AND P0, PT, R247.reuse, R9, PT ;  /* 0x00000009f700720c */ /* 0x040fe20003f04070 */
[----:B------:R-:W-:Y:S01]  /*14180*/  @!P4 IMAD.IADD R244, R244, 0x1, -R247 ;  /* 0x00000001f4f4c824 */ /* 0x000fe200078e0af7 */
[----:B------:R-:W-:-:S02]  /*14190*/  ISETP.GT.U32.AND P5, PT, R247, R14, PT ;  /* 0x0000000ef700720c */ /* 0x000fc40003fa4070 */
[----:B------:R-:W-:Y:S02]  /*141a0*/  ISETP.GT.U32.AND P4, PT, R247, R13, PT ;  /* 0x0000000df700720c */ /* 0x000fe40003f84070 */
[----:B------:R-:W-:Y:S02]  /*141b0*/  @!P3 IADD3 R245, R245, -R247, RZ ;  /* 0x800000f7f5f5b210 */ /* 0x000fe40007ffe0ff */
[----:B------:R-:W-:-:S05]  /*141c0*/  ISETP.GT.U32.AND P2, PT, R247, R241, PT ;  /* 0x000000f1f700720c */ /* 0x000fca0003f44070 */
[--C-:B------:R-:W-:Y:S01]  /*141d0*/  @!P0 IMAD.IADD R9, R9, 0x1, -R247.reuse ;  /* 0x0000000109098824 */ /* 0x100fe200078e0af7 */
[C---:B------:R-:W-:Y:S02]  /*141e0*/  ISETP.GT.U32.AND P3, PT, R247.reuse, R12, PT ;  /* 0x0000000cf700720c */ /* 0x040fe40003f64070 */
[----:B------:R-:W-:Y:S01]  /*141f0*/  ISETP.GT.U32.AND P0, PT, R247, R2, PT ;  /* 0x00000002f700720c */ /* 0x000fe20003f04070 */
[--C-:B------:R-:W-:Y:S01]  /*14200*/  @!P1 IMAD.IADD R15, R15, 0x1, -R247.reuse ;  /* 0x000000010f0f9824 */ /* 0x100fe200078e0af7 */
[----:B------:R-:W-:Y:S01]  /*14210*/  @!P6 IADD3 R16, R16, -R247, RZ ;  /* 0x800000f71010e210 */ /* 0x000fe20007ffe0ff */
[--C-:B------:R-:W-:Y:S01]  /*14220*/  @!P5 IMAD.IADD R14, R14, 0x1, -R247.reuse ;  /* 0x000000010e0ed824 */ /* 0x100fe200078e0af7 */
[----:B------:R-:W-:Y:S01]  /*14230*/  ISETP.GT.U32.AND P1, PT, R247, R242, PT ;  /* 0x000000f2f700720c */ /* 0x000fe20003f24070 */
[--C-:B------:R-:W-:Y:S01]  /*14240*/  @!P2 IMAD.IADD R241, R241, 0x1, -R247.reuse ;  /* 0x00000001f1f1a824 */ /* 0x100fe200078e0af7 */
[C---:B------:R-:W-:Y:S02]  /*14250*/  ISETP.GT.U32.AND P2, PT, R247.reuse, R0, PT ;  /* 0x00000000f700720c */ /* 0x040fe40003f44070 */
[----:B------:R-:W-:Y:S01]  /*14260*/  ISETP.GT.U32.AND P5, PT, R247, R243, PT ;  /* 0x000000f3f700720c */ /* 0x000fe20003fa4070 */
[----:B------:R1:W-:Y:S01]  /*14270*/  STL [R1+0x5c], R16 ;  /* 0x00005c1001007387 */ /* 0x0003e20000100800 */
[----:B------:R-:W-:Y:S01]  /*14280*/  @!P4 IADD3 R13, R13, -R247, RZ ;  /* 0x800000f70d0dc210 */ /* 0x000fe20007ffe0ff */
[--C-:B------:R-:W-:Y:S01]  /*14290*/  @!P3 IMAD.IADD R12, R12, 0x1, -R247.reuse ;  /* 0x000000010c0cb824 */ /* 0x100fe200078e0af7 */
[C---:B------:R-:W-:Y:S01]  /*142a0*/  ISETP.GT.U32.AND P4, PT, R247.reuse, R244, PT ;  /* 0x000000f4f700720c */ /* 0x040fe20003f84070 */
[----:B------:R-:W-:Y:S01]  /*142b0*/  @!P0 IMAD.IADD R2, R2, 0x1, -R247 ;  /* 0x0000000102028824 */ /* 0x000fe200078e0af7 */
[----:B------:R-:W-:-:S02]  /*142c0*/  ISETP.GT.U32.AND P3, PT, R247, R245, PT ;  /* 0x000000f5f700720c */ /* 0x000fc40003f64070 */
[----:B------:R-:W-:Y:S01]  /*142d0*/  ISETP.GT.U32.AND P0, PT, R247, R9, PT ;  /* 0x00000009f700720c */ /* 0x000fe20003f04070 */
[----:B-1----:R-:W2:Y:S04]  /*142e0*/  LDL.LU R16, [R1+0x295c] ;  /* 0x00295c0001107983 */ /* 0x002ea80000300800 */
[----:B------:R1:W-:Y:S01]  /*142f0*/  STL [R1+0x58], R15 ;  /* 0x0000580f01007387 */ /* 0x0003e20000100800 */
[-C--:B------:R-:W-:Y:S01]  /*14300*/  @!P2 IADD3 R0, R0, -R247.reuse, RZ ;  /* 0x800000f70000a210 */ /* 0x080fe20007ffe0ff */
[--C-:B------:R-:W-:Y:S02]  /*14310*/  @!P1 IMAD.IADD R242, R242, 0x1, -R247.reuse ;  /* 0x00000001f2f29824 */ /* 0x100fe400078e0af7 */
[----:B-1----:R-:W3:Y:S04]  /*14320*/  LDL.LU R15, [R1+0x2958] ;  /* 0x00295800010f7983 */ /* 0x002ee80000300800 */
[----:B------:R1:W-:Y:S01]  /*14330*/  STL [R1+0x54], R14 ;  /* 0x0000540e01007387 */ /* 0x0003e20000100800 */
[----:B------:R-:W-:Y:S01]  /*14340*/  @!P5 IMAD.IADD R243, R243, 0x1, -R247 ;  /* 0x00000001f3f3d824 */ /* 0x000fe200078e0af7 */
[----:B------:R-:W-:-:S02]  /*14350*/  @!P4 IADD3 R244, R244, -R247, RZ ;  /* 0x800000f7f4f4c210 */ /* 0x000fc40007ffe0ff */
[----:B-1----:R-:W4:Y:S04]  /*14360*/  LDL.LU R14, [R1+0x2954] ;  /* 0x00295400010e7983 */ /* 0x002f280000300800 */
[----:B------:R1:W-:Y:S01]  /*14370*/  STL [R1+0x50], R13 ;  /* 0x0000500d01007387 */ /* 0x0003e20000100800 */
[----:B------:R-:W-:-:S03]  /*14380*/  @!P3 IMAD.IADD R245, R245, 0x1, -R247 ;  /* 0x00000001f5f5b824 */ /* 0x000fc600078e0af7 */
[----:B-1----:R-:W4:Y:S04]  /*14390*/  LDL.LU R13, [R1+0x2950] ;  /* 0x00295000010d7983 */ /* 0x002f280000300800 */
[----:B------:R1:W-:Y:S01]  /*143a0*/  STL [R1+0x4c], R12 ;  /* 0x00004c0c01007387 */ /* 0x0003e20000100800 */
[----:B------:R-:W-:-:S03]  /*143b0*/  @!P0 IMAD.IADD R9, R9, 0x1, -R247 ;  /* 0x0000000109098824 */ /* 0x000fc600078e0af7 */
[----:B-1----:R-:W2:Y:S04]  /*143c0*/  LDL.LU R12, [R1+0x294c] ;  /* 0x00294c00010c7983 */ /* 0x002ea80000300800 */
[----:B------:R1:W-:Y:S04]  /*143d0*/  STL [R1+0x48], R2 ;  /* 0x0000480201007387 */ /* 0x0003e80000100800 */
[----:B-1----:R-:W3:Y:S04]  /*143e0*/  LDL.LU R2, [R1+0x2948] ;  /* 0x0029480001027983 */ /* 0x002ee80000300800 */
[----:B------:R1:W-:Y:S04]  /*143f0*/  STL [R1+0x44], R0 ;  /* 0x0000440001007387 */ /* 0x0003e80000100800 */
[----:B-1----:R-:W4:Y:S04]  /*14400*/  LDL.LU R0, [R1+0x2944] ;  /* 0x0029440001007983 */ /* 0x002f280000300800 */
[----:B------:R1:W-:Y:S04]  /*14410*/  STL [R1+0x40], R242 ;  /* 0x000040f201007387 */ /* 0x0003e80000100800 */
[----:B-1----:R-:W2:Y:S04]  /*14420*/  LDL.LU R242, [R1+0x2940] ;  /* 0x0029400001f27983 */ /* 0x002ea80000300800 */
[----:B------:R1:W-:Y:S04]  /*14430*/  STL [R1+0x3c], R243 ;  /* 0x00003cf301007387 */ /* 0x0003e80000100800 */
[----:B-1----:R-:W3:Y:S04]  /*14440*/  LDL.LU R243, [R1+0x293c] ;  /* 0x00293c0001f37983 */ /* 0x002ee80000300800 */
[----:B------:R1:W-:Y:S04]  /*14450*/  STL [R1+0x38], R244 ;  /* 0x000038f401007387 */ /* 0x0003e80000100800 */
[----:B-1----:R-:W3:Y:S04]  /*14460*/  LDL.LU R244, [R1+0x2938] ;  /* 0x0029380001f47983 */ /* 0x002ee80000300800 */
[----:B------:R1:W-:Y:S04]  /*14470*/  STL [R1+0x34], R245 ;  /* 0x000034f501007387 */ /* 0x0003e80000100800 */
[----:B-1----:R-:W3:Y:S04]  /*14480*/  LDL.LU R245, [R1+0x2934] ;  /* 0x0029340001f57983 */ /* 0x002ee80000300800 */
[----:B------:R1:W-:Y:S04]  /*14490*/  STL [R1+0x30], R9 ;  /* 0x0000300901007387 */ /* 0x0003e80000100800 */
[----:B-1----:R-:W3:Y:S01]  /*144a0*/  LDL.LU R9, [R1+0x2930] ;  /* 0x0029300001097983 */ /* 0x002ee20000300800 */
[----:B------:R-:W-:-:S02]  /*144b0*/  ISETP.GT.U32.AND P6, PT, R247, R241, PT ;  /* 0x000000f1f700720c */ /* 0x000fc40003fc4070 */
[C---:B------:R-:W-:Y:S02]  /*144c0*/  ISETP.GT.U32.AND P2, PT, R247.reuse, R11, PT ;  /* 0x0000000bf700720c */ /* 0x040fe40003f44070 */
[C---:B------:R-:W-:Y:S02]  /*144d0*/  ISETP.GT.U32.AND P1, PT, R247.reuse, R10, PT ;  /* 0x0000000af700720c */ /* 0x040fe40003f24070 */
[C---:B------:R-:W-:Y:S02]  /*144e0*/  ISETP.GT.U32.AND P5, PT, R247.reuse, R8, PT ;  /* 0x00000008f700720c */ /* 0x040fe40003fa4070 */
[C---:B------:R-:W-:Y:S02]  /*144f0*/  ISETP.GT.U32.AND P4, PT, R247.reuse, R5, PT ;  /* 0x00000005f700720c */ /* 0x040fe40003f84070 */
[----:B------:R-:W-:-:S03]  /*14500*/  ISETP.GT.U32.AND P3, PT, R247, R4, PT ;  /* 0x00000004f700720c */ /* 0x000fc60003f64070 */
[-C--:B------:R-:W-:Y:S02]  /*14510*/  @!P6 IADD3 R241, R241, -R247.reuse, RZ ;  /* 0x800000f7f1f1e210 */ /* 0x080fe40007ffe0ff */
[--C-:B------:R-:W-:Y:S02]  /*14520*/  @!P2 IMAD.IADD R11, R11, 0x1, -R247.reuse ;  /* 0x000000010b0ba824 */ /* 0x100fe400078e0af7 */
[--C-:B------:R-:W-:Y:S02]  /*14530*/  @!P1 IMAD.IADD R10, R10, 0x1, -R247.reuse ;  /* 0x000000010a0a9824 */ /* 0x100fe400078e0af7 */
[----:B------:R-:W-:Y:S02]  /*14540*/  @!P5 IADD3 R8, R8, -R247, RZ ;  /* 0x800000f70808d210 */ /* 0x000fe40007ffe0ff */
[----:B------:R-:W-:Y:S01]  /*14550*/  ISETP.GT.U32.AND P0, PT, R247, R3, PT ;  /* 0x00000003f700720c */ /* 0x000fe20003f04070 */
[--C-:B------:R-:W-:Y:S02]  /*14560*/  @!P4 IMAD.IADD R5, R5, 0x1, -R247.reuse ;  /* 0x000000010505c824 */ /* 0x100fe400078e0af7 */
[----:B------:R-:W-:-:S10]  /*14570*/  @!P3 IMAD.IADD R4, R4, 0x1, -R247 ;  /* 0x000000010404b824 */ /* 0x000fd400078e0af7 */
[----:B------:R-:W-:Y:S01]  /*14580*/  @!P0 IADD3 R3, R3, -R247, RZ ;  /* 0x800000f703038210 */ /* 0x000fe20007ffe0ff */
[----:B------:R-:W-:Y:S01]  /*14590*/  STL [R1+0x2c], R241 ;  /* 0x00002cf101007387 */ /* 0x000fe20000100800 */
[C---:B----4-:R-:W-:Y:S02]  /*145a0*/  ISETP.GT.U32.AND P3, PT, R247.reuse, R0, PT ;  /* 0x00000000f700720c */ /* 0x050fe40003f64070 */
[C---:B--2---:R-:W-:Y:S02]  /*145b0*/  ISETP.GT.U32.AND P4, PT, R247.reuse, R242, PT ;  /* 0x000000f2f700720c */ /* 0x044fe40003f84070 */
[C---:B---3--:R-:W-:Y:S02]  /*145c0*/  ISETP.GT.U32.AND P5, PT, R247.reuse, R243, PT ;  /* 0x000000f3f700720c */ /* 0x048fe40003fa4070 */
[C---:B------:R-:W-:Y:S02]  /*145d0*/  ISETP.GT.U32.AND P1, PT, R247.reuse, R244, PT ;  /* 0x000000f4f700720c */ /* 0x040fe40003f24070 */
[----:B------:R-:W-:-:S02]  /*145e0*/  ISETP.GT.U32.AND P2, PT, R247, R245, PT ;  /* 0x000000f5f700720c */ /* 0x000fc40003f44070 */
[----:B------:R-:W-:-:S11]  /*145f0*/  ISETP.GT.U32.AND P6, PT, R247, R9, PT ;  /* 0x00000009f700720c */ /* 0x000fd60003fc4070 */
[--C-:B------:R-:W-:Y:S01]  /*14600*/  @!P2 IMAD.IADD R245, R245, 0x1, -R247.reuse ;  /* 0x00000001f5f5a824 */ /* 0x100fe200078e0af7 */
[----:B------:R-:W-:Y:S02]  /*14610*/  ISETP.GT.U32.AND P2, PT, R247, R10, PT ;  /* 0x0000000af700720c */ /* 0x000fe40003f44070 */
[----:B------:R-:W-:Y:S01]  /*14620*/  @!P1 IADD3 R244, R244, -R247, RZ ;  /* 0x800000f7f4f49210 */ /* 0x000fe20007ffe0ff */
[--C-:B------:R-:W-:Y:S01]  /*14630*/  @!P5 IMAD.IADD R243, R243, 0x1, -R247.reuse ;  /* 0x00000001f3f3d824 */ /* 0x100fe200078e0af7 */
[----:B------:R-:W-:Y:S01]  /*14640*/  ISETP.GT.U32.AND P1, PT, R247, R8, PT ;  /* 0x00000008f700720c */ /* 0x000fe20003f24070 */
[--C-:B------:R-:W-:Y:S01]  /*14650*/  @!P6 IMAD.IADD R9, R9, 0x1, -R247.reuse ;  /* 0x000000010909e824 */ /* 0x100fe200078e0af7 */
[C---:B------:R-:W-:Y:S01]  /*14660*/  ISETP.GT.U32.AND P6, PT, R247.reuse, R11, PT ;  /* 0x0000000bf700720c */ /* 0x040fe20003fc4070 */
[----:B------:R-:W-:Y:S01]  /*14670*/  @!P4 IMAD.IADD R242, R242, 0x1, -R247 ;  /* 0x00000001f2f2c824 */ /* 0x000fe200078e0af7 */
[C---:B------:R-:W-:Y:S02]  /*14680*/  ISETP.GT.U32.AND P5, PT, R247.reuse, R5, PT ;  /* 0x00000005f700720c */ /* 0x040fe40003fa4070 */
[----:B------:R-:W-:-:S02]  /*14690*/  ISETP.GT.U32.AND P4, PT, R247, R4, PT ;  /* 0x00000004f700720c */ /* 0x000fc40003f84070 */
[----:B------:R-:W-:Y:S02]  /*146a0*/  @!P3 IADD3 R0, R0, -R247, RZ ;  /* 0x800000f70000b210 */ /* 0x000fe40007ffe0ff */
[----:B------:R-:W-:Y:S02]  /*146b0*/  ISETP.GT.U32.AND P3, PT, R247, R3, PT ;  /* 0x00000003f700720c */ /* 0x000fe40003f64070 */
[----:B------:R-:W-:-:S03]  /*146c0*/  @!P2 IADD3 R10, R10, -R247, RZ ;  /* 0x800000f70a0aa210 */ /* 0x000fc60007ffe0ff */
[--C-:B------:R-:W-:Y:S02]  /*146d0*/  @!P6 IMAD.IADD R11, R11, 0x1, -R247.reuse ;  /* 0x000000010b0be824 */ /* 0x100fe400078e0af7 */
[--C-:B------:R-:W-:Y:S02]  /*146e0*/  @!P1 IMAD.IADD R8, R8, 0x1, -R247.reuse ;  /* 0x0000000108089824 */ /* 0x100fe400078e0af7 */
[--C-:B------:R-:W-:Y:S01]  /*146f0*/  @!P5 IMAD.IADD R5, R5, 0x1, -R247.reuse ;  /* 0x000000010505d824 */ /* 0x100fe200078e0af7 */
[----:B------:R1:W-:Y:S01]  /*14700*/  STL [R1+0x28], R11 ;  /* 0x0000280b01007387 */ /* 0x0003e20000100800 */
[----:B------:R-:W-:Y:S02]  /*14710*/  @!P4 IADD3 R4, R4, -R247, RZ ;  /* 0x800000f70404c210 */ /* 0x000fe40007ffe0ff */
[----:B------:R-:W-:Y:S01]  /*14720*/  @!P3 IMAD.IADD R3, R3, 0x1, -R247 ;  /* 0x000000010303b824 */ /* 0x000fe200078e0af7 */
[----:B-1----:R-:W2:Y:S04]  /*14730*/  LDL.LU R11, [R1+0x292c] ;  /* 0x00292c00010b7983 */ /* 0x002ea80000300800 */
[----:B------:R1:W-:Y:S04]  /*14740*/  STL [R1+0x24], R10 ;  /* 0x0000240a01007387 */ /* 0x0003e80000100800 */
[----:B-1----:R-:W3:Y:S04]  /*14750*/  LDL.LU R10, [R1+0x2928] ;  /* 0x00292800010a7983 */ /* 0x002ee80000300800 */
[----:B------:R1:W-:Y:S04]  /*14760*/  STL [R1+0x20], R8 ;  /* 0x0000200801007387 */ /* 0x0003e80000100800 */
[----:B-1----:R-:W4:Y:S04]  /*14770*/  LDL.LU R8, [R1+0x2924] ;  /* 0x0029240001087983 */ /* 0x002f280000300800 */
[----:B------:R1:W-:Y:S04]  /*14780*/  STL [R1+0x1c], R5 ;  /* 0x00001c0501007387 */ /* 0x0003e80000100800 */
        /* <DEDUP_REMOVED lines=16> */
[----:B------:R-:W-:Y:S02]  /*14890*/  @!P0 IADD3 R9, R9, -R247, RZ ;  /* 0x800000f709098210 */ /* 0x000fe40007ffe0ff */
[----:B------:R-:W-:Y:S01]  /*148a0*/  ISETP.GT.U32.AND P6, PT, R247, R2, PT ;  /* 0x00000002f700720c */ /* 0x000fe20003fc4070 */
[--C-:B------:R-:W-:Y:S02]  /*148b0*/  @!P2 IMAD.IADD R245, R245, 0x1, -R247.reuse ;  /* 0x00000001f5f5a824 */ /* 0x100fe400078e0af7 */
[----:B------:R-:W-:-:S10]  /*148c0*/  @!P3 IMAD.IADD R0, R0, 0x1, -R247 ;  /* 0x000000010000b824 */ /* 0x000fd400078e0af7 */
[----:B------:R-:W-:Y:S02]  /*148d0*/  @!P6 IADD3 R2, R2, -R247, RZ ;  /* 0x800000f70202e210 */ /* 0x000fe40007ffe0ff */
[----:B------:R-:W-:-:S13]  /*148e0*/  ISETP.GT.U32.AND P6, PT, R247, R12, PT ;  /* 0x0000000cf700720c */ /* 0x000fda0003fc4070 */
[----:B------:R-:W-:Y:S01]  /*148f0*/  @!P6 IMAD.IADD R12, R12, 0x1, -R247 ;  /* 0x000000010c0ce824 */ /* 0x000fe200078e0af7 */
[C---:B--2---:R-:W-:Y:S02]  /*14900*/  ISETP.GT.U32.AND P3, PT, R247.reuse, R11, PT ;  /* 0x0000000bf700720c */ /* 0x044fe40003f64070 */
[C---:B---3--:R-:W-:Y:S02]  /*14910*/  ISETP.GT.U32.AND P4, PT, R247.reuse, R10, PT ;  /* 0x0000000af700720c */ /* 0x048fe40003f84070 */
[C---:B----4-:R-:W-:Y:S02]  /*14920*/  ISETP.GT.U32.AND P5, PT, R247.reuse, R8, PT ;  /* 0x00000008f700720c */ /* 0x050fe40003fa4070 */
[----:B------:R-:W-:-:S11]  /*14930*/  ISETP.GT.U32.AND P1, PT, R247, R5, PT ;  /* 0x00000005f700720c */ /* 0x000fd60003f24070 */
[--C-:B------:R-:W-:Y:S01]  /*14940*/  @!P5 IMAD.IADD R8, R8, 0x1, -R247.reuse ;  /* 0x000000010808d824 */ /* 0x100fe200078e0af7 */
[C---:B------:R-:W-:Y:S01]  /*14950*/  ISETP.GT.U32.AND P5, PT, R247.reuse, R16, PT ;  /* 0x00000010f700720c */ /* 0x040fe20003fa4070 */
[----:B------:R-:W-:Y:S01]  /*14960*/  @!P4 IMAD.IADD R10, R10, 0x1, -R247 ;  /* 0x000000010a0ac824 */ /* 0x000fe200078e0af7 */
[C---:B------:R-:W-:Y:S02]  /*14970*/  ISETP.GT.U32.AND P4, PT, R247.reuse, R17, PT ;  /* 0x00000011f700720c */ /* 0x040fe40003f84070 */
[C---:B------:R-:W-:Y:S02]  /*14980*/  ISETP.GT.U32.AND P2, PT, R247.reuse, R4, PT ;  /* 0x00000004f700720c */ /* 0x040fe40003f44070 */
[----:B------:R-:W-:Y:S02]  /*14990*/  ISETP.GT.U32.AND P0, PT, R247, R3, PT ;  /* 0x00000003f700720c */ /* 0x000fe40003f04070 */
[----:B------:R-:W-:Y:S02]  /*149a0*/  @!P1 IADD3 R5, R5, -R247, RZ ;  /* 0x800000f705059210 */ /* 0x000fe40007ffe0ff */
[----:B------:R-:W-:-:S09]  /*149b0*/  ISETP.GT.U32.AND P1, PT, R247, R15, PT ;  /* 0x0000000ff700720c */ /* 0x000fd20003f24070 */
[--C-:B------:R-:W-:Y:S01]  /*149c0*/  @!P0 IMAD.IADD R3, R3, 0x1, -R247.reuse ;  /* 0x0000000103038824 */ /* 0x100fe200078e0af7 */
[C---:B------:R-:W-:Y:S01]  /*149d0*/  ISETP.GT.U32.AND P0, PT, R247.reuse, R13, PT ;  /* 0x0000000df700720c */ /* 0x040fe20003f04070 */
[--C-:B------:R-:W-:Y:S01]  /*149e0*/  @!P2 IMAD.IADD R4, R4, 0x1, -R247.reuse ;  /* 0x000000010404a824 */ /* 0x100fe200078e0af7 */
[----:B------:R-:W-:Y:S02]  /*149f0*/  ISETP.GT.U32.AND P2, PT, R247, R14, PT ;  /* 0x0000000ef700720c */ /* 0x000fe40003f44070 */
[----:B------:R-:W-:Y:S02]  /*14a00*/  @!P3 IADD3 R11, R11, -R247, RZ ;  /* 0x800000f70b0bb210 */ /* 0x000fe40007ffe0ff */
[C---:B------:R-:W-:Y:S01]  /*14a10*/  ISETP.GT.U32.AND P3, PT, R247.reuse, R18, PT ;  /* 0x00000012f700720c */ /* 0x040fe20003f64070 */
[--C-:B------:R-:W-:Y:S01]  /*14a20*/  @!P5 IMAD.IADD R16, R16, 0x1, -R247.reuse ;  /* 0x000000011010d824 */ /* 0x100fe200078e0af7 */
[----:B------:R-:W-:Y:S01]  /*14a30*/  ISETP.GT.U32.AND P5, PT, R247, R10, PT ;  /* 0x0000000af700720c */ /* 0x000fe20003fa4070 */
[----:B------:R-:W-:Y:S01]  /*14a40*/  @!P1 IMAD.IADD R15, R15, 0x1, -R247 ;  /* 0x000000010f0f9824 */ /* 0x000fe200078e0af7 */
[----:B------:R-:W-:-:S03]  /*14a50*/  ISETP.GT.U32.AND P1, PT, R247, R8, PT ;  /* 0x00000008f700720c */ /* 0x000fc60003f24070 */
[--C-:B------:R-:W-:Y:S01]  /*14a60*/  @!P0 IMAD.IADD R13, R13, 0x1, -R247.reuse ;  /* 0x000000010d0d8824 */ /* 0x100fe200078e0af7 */
[----:B------:R-:W-:Y:S02]  /*14a70*/  ISETP.GT.U32.AND P0, PT, R247, R4, PT ;  /* 0x00000004f700720c */ /* 0x000fe40003f04070 */
[----:B------:R-:W-:Y:S02]  /*14a80*/  @!P4 IADD3 R17, R17, -R247, RZ ;  /* 0x800000f71111c210 */ /* 0x000fe40007ffe0ff */
[C---:B------:R-:W-:Y:S01]  /*14a90*/  ISETP.GT.U32.AND P4, PT, R247.reuse, R11, PT ;  /* 0x0000000bf700720c */ /* 0x040fe20003f84070 */
[--C-:B------:R-:W-:Y:S01]  /*14aa0*/  @!P3 IMAD.IADD R18, R18, 0x1, -R247.reuse ;  /* 0x000000011212b824 */ /* 0x100fe200078e0af7 */
[----:B------:R-:W-:Y:S02]  /*14ab0*/  @!P2 IADD3 R14, R14, -R247, RZ ;  /* 0x800000f70e0ea210 */ /* 0x000fe40007ffe0ff */
[C---:B------:R-:W-:Y:S02]  /*14ac0*/  ISETP.GT.U32.AND P2, PT, R247.reuse, R5, PT ;  /* 0x00000005f700720c */ /* 0x040fe40003f44070 */
[----:B------:R-:W-:Y:S01]  /*14ad0*/  ISETP.GT.U32.AND P3, PT, R247, R12, PT ;  /* 0x0000000cf700720c */ /* 0x000fe20003f64070 */
[----:B------:R-:W-:Y:S01]  /*14ae0*/  @!P1 IMAD.IADD R8, R8, 0x1, -R247 ;  /* 0x0000000108089824 */ /* 0x000fe200078e0af7 */
[----:B------:R-:W-:-:S02]  /*14af0*/  @!P5 IADD3 R10, R10, -R247, RZ ;  /* 0x800000f70a0ad210 */ /* 0x000fc40007ffe0ff */
[----:B------:R-:W-:Y:S02]  /*14b00*/  @!P0 IADD3 R4, R4, -R247, RZ ;  /* 0x800000f704048210 */ /* 0x000fe40007ffe0ff */
[C---:B------:R-:W-:Y:S02]  /*14b10*/  ISETP.GT.U32.AND P0, PT, R247.reuse, R13, PT ;  /* 0x0000000df700720c */ /* 0x040fe40003f04070 */
[C---:B------:R-:W-:Y:S02]  /*14b20*/  ISETP.GT.U32.AND P6, PT, R247.reuse, R3, PT ;  /* 0x00000003f700720c */ /* 0x040fe40003fc4070 */
[C---:B------:R-:W-:Y:S02]  /*14b30*/  ISETP.GT.U32.AND P5, PT, R247.reuse, R16, PT ;  /* 0x00000010f700720c */ /* 0x040fe40003fa4070 */
[----:B------:R-:W-:Y:S01]  /*14b40*/  ISETP.GT.U32.AND P1, PT, R247, R15, PT ;  /* 0x0000000ff700720c */ /* 0x000fe20003f24070 */
[--C-:B------:R-:W-:Y:S01]  /*14b50*/  @!P4 IMAD.IADD R11, R11, 0x1, -R247.reuse ;  /* 0x000000010b0bc824 */ /* 0x100fe200078e0af7 */
[----:B------:R-:W-:Y:S01]  /*14b60*/  ISETP.GT.U32.AND P4, PT, R247, R17, PT ;  /* 0x00000011f700720c */ /* 0x000fe20003f84070 */
[----:B------:R-:W-:Y:S01]  /*14b70*/  @!P2 IMAD.IADD R5, R5, 0x1, -R247 ;  /* 0x000000010505a824 */ /* 0x000fe200078e0af7 */
[----:B------:R-:W-:-:S02]  /*14b80*/  ISETP.GT.U32.AND P2, PT, R247, R14, PT ;  /* 0x0000000ef700720c */ /* 0x000fc40003f44070 */
[----:B------:R-:W-:Y:S02]  /*14b90*/  @!P3 IADD3 R12, R12, -R247, RZ ;  /* 0x800000f70c0cb210 */ /* 0x000fe40007ffe0ff */
[----:B------:R-:W-:Y:S01]  /*14ba0*/  ISETP.GT.U32.AND P3, PT, R247, R19, PT ;  /* 0x00000013f700720c */ /* 0x000fe20003f64070 */
[--C-:B------:R-:W-:Y:S01]  /*14bb0*/  @!P0 IMAD.IADD R13, R13, 0x1, -R247.reuse ;  /* 0x000000010d0d8824 */ /* 0x100fe200078e0af7 */
[----:B------:R-:W-:Y:S01]  /*14bc0*/  ISETP.GT.U32.AND P0, PT, R247, R20, PT ;  /* 0x00000014f700720c */ /* 0x000fe20003f04070 */
[--C-:B------:R-:W-:Y:S01]  /*14bd0*/  @!P6 IMAD.IADD R3, R3, 0x1, -R247.reuse ;  /* 0x000000010303e824 */ /* 0x100fe200078e0af7 */
[----:B------:R-:W-:Y:S01]  /*14be0*/  ISETP.GT.U32.AND P6, PT, R247, R18, PT ;  /* 0x00000012f700720c */ /* 0x000fe20003fc4070 */
[----:B------:R-:W-:Y:S01]  /*14bf0*/  @!P5 IMAD.IADD R16, R16, 0x1, -R247 ;  /* 0x000000011010d824 */ /* 0x000fe200078e0af7 */
[----:B------:R-:W-:Y:S02]  /*14c00*/  @!P1 IADD3 R15, R15, -R247, RZ ;  /* 0x800000f70f0f9210 */ /* 0x000fe40007ffe0ff */
[----:B------:R-:W-:-:S02]  /*14c10*/  ISETP.GT.U32.AND P5, PT, R247, R23, PT ;  /* 0x00000017f700720c */ /* 0x000fc40003fa4070 */
[----:B------:R-:W-:Y:S01]  /*14c20*/  ISETP.GT.U32.AND P1, PT, R247, R22, PT ;  /* 0x00000016f700720c */ /* 0x000fe20003f24070 */
[--C-:B------:R-:W-:Y:S01]  /*14c30*/  @!P4 IMAD.IADD R17, R17, 0x1, -R247.reuse ;  /* 0x000000011111c824 */ /* 0x100fe200078e0af7 */
[C---:B------:R-:W-:Y:S01]  /*14c40*/  ISETP.GT.U32.AND P4, PT, R247.reuse, R24, PT ;  /* 0x00000018f700720c */ /* 0x040fe20003f84070 */
[--C-:B------:R-:W-:Y:S01]  /*14c50*/  @!P2 IMAD.IADD R14, R14, 0x1, -R247.reuse ;  /* 0x000000010e0ea824 */ /* 0x100fe200078e0af7 */
[----:B------:R-:W-:Y:S01]  /*14c60*/  ISETP.GT.U32.AND P2, PT, R247, R21, PT ;  /* 0x00000015f700720c */ /* 0x000fe20003f44070 */
[--C-:B------:R-:W-:Y:S01]  /*14c70*/  @!P3 IMAD.IADD R19, R19, 0x1, -R247.reuse ;  /* 0x000000011313b824 */ /* 0x100fe200078e0af7 */
[C---:B------:R-:W-:Y:S01]  /*14c80*/  ISETP.GT.U32.AND P3, PT, R247.reuse, R26, PT ;  /* 0x0000001af700720c */ /* 0x040fe20003f64070 */
[--C-:B------:R-:W-:Y:S01]  /*14c90*/  @!P0 IMAD.IADD R20, R20, 0x1, -R247.reuse ;  /* 0x0000000114148824 */ /* 0x100fe200078e0af7 */
[----:B------:R-:W-:Y:S02]  /*14ca0*/  @!P6 IADD3 R18, R18, -R247, RZ ;  /* 0x800000f71212e210 */ /* 0x000fe40007ffe0ff */
[----:B------:R-:W-:Y:S01]  /*14cb0*/  ISETP.GT.U32.AND P0, PT, R247, R27, PT ;  /* 0x0000001bf700720c */ /* 0x000fe20003f04070 */
[--C-:B------:R-:W-:Y:S01]  /*14cc0*/  @!P5 IMAD.IADD R23, R23, 0x1, -R247.reuse ;  /* 0x000000011717d824 */ /* 0x100fe200078e0af7 */
[C---:B------:R-:W-:Y:S01]  /*14cd0*/  ISETP.GT.U32.AND P6, PT, R247.reuse, R25, PT ;  /* 0x00000019f700720c */ /* 0x040fe20003fc4070 */
[----:B------:R-:W-:Y:S01]  /*14ce0*/  @!P1 IMAD.IADD R22, R22, 0x1, -R247 ;  /* 0x0000000116169824 */ /* 0x000fe200078e0af7 */
[----:B------:R-:W-:-:S02]  /*14cf0*/  ISETP.GT.U32.AND P5, PT, R247, R30, PT ;  /* 0x0000001ef700720c */ /* 0x000fc40003fa4070 */
[C---:B------:R-:W-:Y:S02]  /*14d00*/  ISETP.GT.U32.AND P1, PT, R247.reuse, R29, PT ;  /* 0x0000001df700720c */ /* 0x040fe40003f24070 */
[----:B------:R-:W-:Y:S02]  /*14d10*/  @!P4 IADD3 R24, R24, -R247, RZ ;  /* 0x800000f71818c210 */ /* 0x000fe40007ffe0ff */
[----:B------:R-:W-:Y:S01]  /*14d20*/  ISETP.GT.U32.AND P4, PT, R247, R31, PT ;  /* 0x0000001ff700720c */ /* 0x000fe20003f84070 */
[--C-:B------:R-:W-:Y:S01]  /*14d30*/  @!P3 IMAD.IADD R26, R26, 0x1, -R247.reuse ;  /* 0x000000011a1ab824 */ /* 0x100fe200078e0af7 */
[-C--:B------:R-:W-:Y:S02]  /*14d40*/  @!P2 IADD3 R21, R21, -R247.reuse, RZ ;  /* 0x800000f71515a210 */ /* 0x080fe40007ffe0ff */
[C---:B------:R-:W-:Y:S02]  /*14d50*/  ISETP.GT.U32.AND P2, PT, R247.reuse, R28, PT ;  /* 0x0000001cf700720c */ /* 0x040fe40003f44070 */
[----:B------:R-:W-:Y:S01]  /*14d60*/  ISETP.GT.U32.AND P3, PT, R247, R20, PT ;  /* 0x00000014f700720c */ /* 0x000fe20003f64070 */
[--C-:B------:R-:W-:Y:S01]  /*14d70*/  @!P6 IMAD.IADD R25, R25, 0x1, -R247.reuse ;  /* 0x000000011919e824 */ /* 0x100fe200078e0af7 */
[----:B------:R-:W-:Y:S01]  /*14d80*/  @!P0 IADD3 R27, R27, -R247, RZ ;  /* 0x800000f71b1b8210 */ /* 0x000fe20007ffe0ff */
[----:B------:R-:W-:Y:S01]  /*14d90*/  @!P1 IMAD.IADD R29, R29, 0x1, -R247 ;  /* 0x000000011d1d9824 */ /* 0x000fe200078e0af7 */
[----:B------:R-:W-:-:S02]  /*14da0*/  ISETP.GT.U32.AND P0, PT, R247, R21, PT ;  /* 0x00000015f700720c */ /* 0x000fc40003f04070 */
[----:B------:R-:W-:Y:S02]  /*14db0*/  @!P5 IADD3 R30, R30, -R247, RZ ;  /* 0x800000f71e1ed210 */ /* 0x000fe40007ffe0ff */
[C---:B------:R-:W-:Y:S02]  /*14dc0*/  ISETP.GT.U32.AND P5, PT, R247.reuse, R24, PT ;  /* 0x00000018f700720c */ /* 0x040fe40003fa4070 */
[----:B------:R-:W-:Y:S01]  /*14dd0*/  ISETP.GT.U32.AND P1, PT, R247, R23, PT ;  /* 0x00000017f700720c */ /* 0x000fe20003f24070 */
[--C-:B------:R-:W-:Y:S01]  /*14de0*/  @!P4 IMAD.IADD R31, R31, 0x1, -R247.reuse ;  /* 0x000000011f1fc824 */ /* 0x100fe200078e0af7 */
[C---:B------:R-:W-:Y:S01]  /*14df0*/  ISETP.GT.U32.AND P4, PT, R247.reuse, R25, PT ;  /* 0x00000019f700720c */ /* 0x040fe20003f84070 */
[----:B------:R-:W-:Y:S01]  /*14e00*/  @!P2 IMAD.IADD R28, R28, 0x1, -R247 ;  /* 0x000000011c1ca824 */ /* 0x000fe200078e0af7 */
[----:B------:R-:W-:Y:S02]  /*14e10*/  ISETP.GT.U32.AND P2, PT, R247, R22, PT ;  /* 0x00000016f700720c */ /* 0x000fe40003f44070 */
[----:B------:R-:W-:-:S02]  /*14e20*/  @!P3 IADD3 R20, R20, -R247, RZ ;  /* 0x800000f71414b210 */ /* 0x000fc40007ffe0ff */
[----:B------:R-:W-:Y:S01]  /*14e30*/  ISETP.GT.U32.AND P3, PT, R247, R26, PT ;  /* 0x0000001af700720c */ /* 0x000fe20003f64070 */
[--C-:B------:R-:W-:Y:S01]  /*14e40*/  @!P0 IMAD.IADD R21, R21, 0x1, -R247.reuse ;  /* 0x0000000115158824 */ /* 0x100fe200078e0af7 */
[C---:B------:R-:W-:Y:S01]  /*14e50*/  ISETP.GT.U32.AND P6, PT, R247.reuse, R19, PT ;  /* 0x00000013f700720c */ /* 0x040fe20003fc4070 */
[--C-:B------:R-:W-:Y:S01]  /*14e60*/  @!P5 IMAD.IADD R24, R24, 0x1, -R247.reuse ;  /* 0x000000011818d824 */ /* 0x100fe200078e0af7 */
[----:B------:R-:W-:Y:S02]  /*14e70*/  ISETP.GT.U32.AND P0, PT, R247, R27, PT ;  /* 0x0000001bf700720c */ /* 0x000fe40003f04070 */
[----:B------:R-:W-:Y:S02]  /*14e80*/  @!P1 IADD3 R23, R23, -R247, RZ ;  /* 0x800000f717179210 */ /* 0x000fe40007ffe0ff */
[C---:B------:R-:W-:Y:S02]  /*14e90*/  ISETP.GT.U32.AND P5, PT, R247.reuse, R30, PT ;  /* 0x0000001ef700720c */ /* 0x040fe40003fa4070 */
[----:B------:R-:W-:Y:S01]  /*14ea0*/  ISETP.GT.U32.AND P1, PT, R247, R29, PT ;  /* 0x0000001df700720c */ /* 0x000fe20003f24070 */
[--C-:B------:R-:W-:Y:S01]  /*14eb0*/  @!P4 IMAD.IADD R25, R25, 0x1, -R247.reuse ;  /* 0x000000011919c824 */ /* 0x100fe200078e0af7 */
[C---:B------:R-:W-:Y:S01]  /*14ec0*/  ISETP.GT.U32.AND P4, PT, R247.reuse, R32, PT ;  /* 0x00000020f700720c */ /* 0x040fe20003f84070 */
[--C-:B------:R-:W-:Y:S01]  /*14ed0*/  @!P2 IMAD.IADD R22, R22, 0x1, -R247.reuse ;  /* 0x000000011616a824 */ /* 0x100fe200078e0af7 */
[----:B------:R-:W-:Y:S01]  /*14ee0*/  ISETP.GT.U32.AND P2, PT, R247, R28, PT ;  /* 0x0000001cf700720c */ /* 0x000fe20003f44070 */
[----:B------:R-:W-:Y:S01]  /*14ef0*/  @!P6 IMAD.IADD R19, R19, 0x1, -R247 ;  /* 0x000000011313e824 */ /* 0x000fe200078e0af7 */
[----:B------:R-:W-:-:S02]  /*14f00*/  @!P3 IADD3 R26, R26, -R247, RZ ;  /* 0x800000f71a1ab210 */ /* 0x000fc40007ffe0ff */
[----:B------:R-:W-:Y:S01]  /*14f10*/  ISETP.GT.U32.AND P3, PT, R247, R33, PT ;  /* 0x00000021f700720c */ /* 0x000fe20003f64070 */
[--C-:B------:R-:W-:Y:S01]  /*14f20*/  @!P0 IMAD.IADD R27, R27, 0x1, -R247.reuse ;  /* 0x000000011b1b8824 */ /* 0x100fe200078e0af7 */
[C---:B------:R-:W-:Y:S01]  /*14f30*/  ISETP.GT.U32.AND P6, PT, R247.reuse, R31, PT ;  /* 0x0000001ff700720c */ /* 0x040fe20003fc4070 */
[----:B------:R-:W-:Y:S01]  /*14f40*/  @!P5 IMAD.IADD R30, R30, 0x1, -R247 ;  /* 0x000000011e1ed824 */ /* 0x000fe200078e0af7 */
[----:B------:R-:W-:Y:S02]  /*14f50*/  ISETP.GT.U32.AND P0, PT, R247, R34, PT ;  /* 0x00000022f700720c */ /* 0x000fe40003f04070 */
[----:B------:R-:W-:Y:S02]  /*14f60*/  @!P1 IADD3 R29, R29, -R247, RZ ;  /* 0x800000f71d1d9210 */ /* 0x000fe40007ffe0ff */
[C---:B------:R-:W-:Y:S02]  /*14f70*/  ISETP.GT.U32.AND P5, PT, R247.reuse, R37, PT ;  /* 0x00000025f700720c */ /* 0x040fe40003fa4070 */
[----:B------:R-:W-:-:S02]  /*14f80*/  ISETP.GT.U32.AND P1, PT, R247, R36, PT ;  /* 0x00000024f700720c */ /* 0x000fc40003f24070 */
[----:B------:R-:W-:Y:S02]  /*14f90*/  @!P4 IADD3 R32, R32, -R247, RZ ;  /* 0x800000f72020c210 */ /* 0x000fe40007ffe0ff */
[C---:B------:R-:W-:Y:S01]  /*14fa0*/  ISETP.GT.U32.AND P4, PT, R247.reuse, R39, PT ;  /* 0x00000027f700720c */ /* 0x040fe20003f84070 */
[--C-:B------:R-:W-:Y:S01]  /*14fb0*/  @!P2 IMAD.IADD R28, R28, 0x1, -R247.reuse ;  /* 0x000000011c1ca824 */ /* 0x100fe200078e0af7 */
[----:B------:R-:W-:Y:S01]  /*14fc0*/  ISETP.GT.U32.AND P2, PT, R247, R35, PT ;  /* 0x00000023f700720c */ /* 0x000fe20003f44070 */
[--C-:B------:R-:W-:Y:S01]  /*14fd0*/  @!P3 IMAD.IADD R33, R33, 0x1, -R247.reuse ;  /* 0x000000012121b824 */ /* 0x100fe200078e0af7 */
        /* <DEDUP_REMOVED lines=8> */
[----:B------:R-:W-:Y:S01]  /*15060*/  ISETP.GT.U32.AND P1, PT, R247, R43, PT ;  /* 0x0000002bf700720c */ /* 0x000fe20003f24070 */
[----:B------:R-:W-:Y:S01]  /*15070*/  @!P4 IMAD.IADD R39, R39, 0x1, -R247 ;  /* 0x000000012727c824 */ /* 0x000fe200078e0af7 */
[----:B------:R-:W-:-:S02]  /*15080*/  ISETP.GT.U32.AND P4, PT, R247, R33, PT ;  /* 0x00000021f700720c */ /* 0x000fc40003f84070 */
[-C--:B------:R-:W-:Y:S01]  /*15090*/  @!P2 IADD3 R35, R35, -R247.reuse, RZ ;  /* 0x800000f72323a210 */ /* 0x080fe20007ffe0ff */
[--C-:B------:R-:W-:Y:S01]  /*150a0*/  @!P3 IMAD.IADD R40, R40, 0x1, -R247.reuse ;  /* 0x000000012828b824 */ /* 0x100fe200078e0af7 */
[C---:B------:R-:W-:Y:S02]  /*150b0*/  ISETP.GT.U32.AND P2, PT, R247.reuse, R42, PT ;  /* 0x0000002af700720c */ /* 0x040fe40003f44070 */
[-C--:B------:R-:W-:Y:S02]  /*150c0*/  @!P6 IADD3 R38, R38, -R247.reuse, RZ ;  /* 0x800000f72626e210 */ /* 0x080fe40007ffe0ff */
[----:B------:R-:W-:Y:S02]  /*150d0*/  ISETP.GT.U32.AND P3, PT, R247, R34, PT ;  /* 0x00000022f700720c */ /* 0x000fe40003f64070 */
[----:B------:R-:W-:Y:S01]  /*150e0*/  @!P0 IADD3 R41, R41, -R247, RZ ;  /* 0x800000f729298210 */ /* 0x000fe20007ffe0ff */
[----:B------:R-:W-:Y:S01]  /*150f0*/  @!P1 IMAD.IADD R43, R43, 0x1, -R247 ;  /* 0x000000012b2b9824 */ /* 0x000fe200078e0af7 */
[----:B------:R-:W-:-:S02]  /*15100*/  ISETP.GT.U32.AND P0, PT, R247, R35, PT ;  /* 0x00000023f700720c */ /* 0x000fc40003f04070 */
[----:B------:R-:W-:Y:S02]  /*15110*/  @!P5 IADD3 R44, R44, -R247, RZ ;  /* 0x800000f72c2cd210 */ /* 0x000fe40007ffe0ff */
[C---:B------:R-:W-:Y:S02]  /*15120*/  ISETP.GT.U32.AND P6, PT, R247.reuse, R32, PT ;  /* 0x00000020f700720c */ /* 0x040fe40003fc4070 */
[C---:B------:R-:W-:Y:S02]  /*15130*/  ISETP.GT.U32.AND P5, PT, R247.reuse, R38, PT ;  /* 0x00000026f700720c */ /* 0x040fe40003fa4070 */
[----:B------:R-:W-:Y:S01]  /*15140*/  ISETP.GT.U32.AND P1, PT, R247, R37, PT ;  /* 0x00000025f700720c */ /* 0x000fe20003f24070 */
[--C-:B------:R-:W-:Y:S01]  /*15150*/  @!P4 IMAD.IADD R33, R33, 0x1, -R247.reuse ;  /* 0x000000012121c824 */ /* 0x100fe200078e0af7 */
[C---:B------:R-:W-:Y:S01]  /*15160*/  ISETP.GT.U32.AND P4, PT, R247.reuse, R39, PT ;  /* 0x00000027f700720c */ /* 0x040fe20003f84070 */
[----:B------:R-:W-:Y:S01]  /*15170*/  @!P2 IMAD.IADD R42, R42, 0x1, -R247 ;  /* 0x000000012a2aa824 */ /* 0x000fe200078e0af7 */
[----:B------:R-:W-:-:S02]  /*15180*/  ISETP.GT.U32.AND P2, PT, R247, R36, PT ;  /* 0x00000024f700720c */ /* 0x000fc40003f44070 */
[----:B------:R-:W-:Y:S02]  /*15190*/  @!P3 IADD3 R34, R34, -R247, RZ ;  /* 0x800000f72222b210 */ /* 0x000fe40007ffe0ff */
[----:B------:R-:W-:Y:S01]  /*151a0*/  ISETP.GT.U32.AND P3, PT, R247, R40, PT ;  /* 0x00000028f700720c */ /* 0x000fe20003f64070 */
[--C-:B------:R-:W-:Y:S01]  /*151b0*/  @!P0 IMAD.IADD R35, R35, 0x1, -R247.reuse ;  /* 0x0000000123238824 */ /* 0x100fe200078e0af7 */
[C---:B------:R-:W-:Y:S01]  /*151c0*/  ISETP.GT.U32.AND P0, PT, R247.reuse, R41, PT ;  /* 0x00000029f700720c */ /* 0x040fe20003f04070 */
[--C-:B------:R-:W-:Y:S01]  /*151d0*/  @!P6 IMAD.IADD R32, R32, 0x1, -R247.reuse ;  /* 0x000000012020e824 */ /* 0x100fe200078e0af7 */
[----:B------:R-:W-:Y:S01]  /*151e0*/  ISETP.GT.U32.AND P6, PT, R247, R44, PT ;  /* 0x0000002cf700720c */ /* 0x000fe20003fc4070 */
[----:B------:R-:W-:Y:S01]  /*151f0*/  @!P5 IMAD.IADD R38, R38, 0x1, -R247 ;  /* 0x000000012626d824 */ /* 0x000fe200078e0af7 */
[----:B------:R-:W-:Y:S02]  /*15200*/  @!P1 IADD3 R37, R37, -R247, RZ ;  /* 0x800000f725259210 */ /* 0x000fe40007ffe0ff */
[----:B------:R-:W-:-:S02]  /*15210*/  ISETP.GT.U32.AND P5, PT, R247, R45, PT ;  /* 0x0000002df700720c */ /* 0x000fc40003fa4070 */
[----:B------:R-:W-:Y:S02]  /*15220*/  ISETP.GT.U32.AND P1, PT, R247, R43, PT ;  /* 0x0000002bf700720c */ /* 0x000fe40003f24070 */
[----:B------:R-:W-:Y:S02]  /*15230*/  @!P4 IADD3 R39, R39, -R247, RZ ;  /* 0x800000f72727c210 */ /* 0x000fe40007ffe0ff */
[C---:B------:R-:W-:Y:S01]  /*15240*/  ISETP.GT.U32.AND P4, PT, R247.reuse, R46, PT ;  /* 0x0000002ef700720c */ /* 0x040fe20003f84070 */
[--C-:B------:R-:W-:Y:S01]  /*15250*/  @!P2 IMAD.IADD R36, R36, 0x1, -R247.reuse ;  /* 0x000000012424a824 */ /* 0x100fe200078e0af7 */
[C---:B------:R-:W-:Y:S01]  /*15260*/  ISETP.GT.U32.AND P2, PT, R247.reuse, R42, PT ;  /* 0x0000002af700720c */ /* 0x040fe20003f44070 */
[--C-:B------:R-:W-:Y:S01]  /*15270*/  @!P3 IMAD.IADD R40, R40, 0x1, -R247.reuse ;  /* 0x000000012828b824 */ /* 0x100fe200078e0af7 */
[----:B------:R-:W-:Y:S01]  /*15280*/  ISETP.GT.U32.AND P3, PT, R247, R47, PT ;  /* 0x0000002ff700720c */ /* 0x000fe20003f64070 */
[--C-:B------:R-:W-:Y:S01]  /*15290*/  @!P0 IMAD.IADD R41, R41, 0x1, -R247.reuse ;  /* 0x0000000129298824 */ /* 0x100fe200078e0af7 */
[----:B------:R-:W-:Y:S01]  /*152a0*/  ISETP.GT.U32.AND P0, PT, R247, R48, PT ;  /* 0x00000030f700720c */ /* 0x000fe20003f04070 */
[--C-:B------:R-:W-:Y:S01]  /*152b0*/  @!P6 IMAD.IADD R44, R44, 0x1, -R247.reuse ;  /* 0x000000012c2ce824 */ /* 0x100fe200078e0af7 */
[----:B------:R-:W-:Y:S01]  /*152c0*/  @!P5 IADD3 R45, R45, -R247, RZ ;  /* 0x800000f72d2dd210 */ /* 0x000fe20007ffe0ff */
[----:B------:R-:W-:Y:S01]  /*152d0*/  @!P1 IMAD.IADD R43, R43, 0x1, -R247 ;  /* 0x000000012b2b9824 */ /* 0x000fe200078e0af7 */
[----:B------:R-:W-:-:S02]  /*152e0*/  ISETP.GT.U32.AND P6, PT, R247, R51, PT ;  /* 0x00000033f700720c */ /* 0x000fc40003fc4070 */
[C---:B------:R-:W-:Y:S02]  /*152f0*/  ISETP.GT.U32.AND P5, PT, R247.reuse, R52, PT ;  /* 0x00000034f700720c */ /* 0x040fe40003fa4070 */
[C---:B------:R-:W-:Y:S01]  /*15300*/  ISETP.GT.U32.AND P1, PT, R247.reuse, R50, PT ;  /* 0x00000032f700720c */ /* 0x040fe20003f24070 */
[--C-:B------:R-:W-:Y:S01]  /*15310*/  @!P4 IMAD.IADD R46, R46, 0x1, -R247.reuse ;  /* 0x000000012e2ec824 */ /* 0x100fe200078e0af7 */
[----:B------:R-:W-:Y:S01]  /*15320*/  ISETP.GT.U32.AND P4, PT, R247, R53, PT ;  /* 0x00000035f700720c */ /* 0x000fe20003f84070 */
[----:B------:R-:W-:Y:S01]  /*15330*/  @!P3 IMAD.IADD R47, R47, 0x1, -R247 ;  /* 0x000000012f2fb824 */ /* 0x000fe200078e0af7 */
[----:B------:R-:W-:Y:S02]  /*15340*/  @!P2 IADD3 R42, R42, -R247, RZ ;  /* 0x800000f72a2aa210 */ /* 0x000fe40007ffe0ff */
[C---:B------:R-:W-:Y:S02]  /*15350*/  ISETP.GT.U32.AND P2, PT, R247.reuse, R49, PT ;  /* 0x00000031f700720c */ /* 0x040fe40003f44070 */
[----:B------:R-:W-:-:S02]  /*15360*/  ISETP.GT.U32.AND P3, PT, R247, R54, PT ;  /* 0x00000036f700720c */ /* 0x000fc40003f64070 */
[----:B------:R-:W-:Y:S01]  /*15370*/  @!P0 IADD3 R48, R48, -R247, RZ ;  /* 0x800000f730308210 */ /* 0x000fe20007ffe0ff */
[--C-:B------:R-:W-:Y:S01]  /*15380*/  @!P5 IMAD.IADD R52, R52, 0x1, -R247.reuse ;  /* 0x000000013434d824 */ /* 0x100fe200078e0af7 */
[----:B------:R-:W-:Y:S01]  /*15390*/  ISETP.GT.U32.AND P0, PT, R247, R55, PT ;  /* 0x00000037f700720c */ /* 0x000fe20003f04070 */
[--C-:B------:R-:W-:Y:S01]  /*153a0*/  @!P1 IMAD.IADD R50, R50, 0x1, -R247.reuse ;  /* 0x0000000132329824 */ /* 0x100fe200078e0af7 */
[----:B------:R-:W-:Y:S02]  /*153b0*/  @!P6 IADD3 R51, R51, -R247, RZ ;  /* 0x800000f73333e210 */ /* 0x000fe40007ffe0ff */
        /* <DEDUP_REMOVED lines=30> */
[----:B------:R-:W-:Y:S01]  /*155a0*/  ISETP.GT.U32.AND P1, PT, R247, R58, PT ;  /* 0x0000003af700720c */ /* 0x000fe20003f24070 */
[--C-:B------:R-:W-:Y:S01]  /*155b0*/  @!P4 IMAD.IADD R57, R57, 0x1, -R247.reuse ;  /* 0x000000013939c824 */ /* 0x100fe200078e0af7 */
[C---:B------:R-:W-:Y:S01]  /*155c0*/  ISETP.GT.U32.AND P4, PT, R247.reuse, R64, PT ;  /* 0x00000040f700720c */ /* 0x040fe20003f84070 */
[--C-:B------:R-:W-:Y:S01]  /*155d0*/  @!P3 IMAD.IADD R54, R54, 0x1, -R247.reuse ;  /* 0x000000013636b824 */ /* 0x100fe200078e0af7 */
[----:B------:R-:W-:Y:S02]  /*155e0*/  @!P2 IADD3 R50, R50, -R247, RZ ;  /* 0x800000f73232a210 */ /* 0x000fe40007ffe0ff */
        /* <DEDUP_REMOVED lines=8> */
[C---:B------:R-:W-:Y:S02]  /*15670*/  ISETP.GT.U32.AND P5, PT, R247.reuse, R67, PT ;  /* 0x00000043f700720c */ /* 0x040fe40003fa4070 */
[----:B------:R-:W-:Y:S02]  /*15680*/  @!P4 IADD3 R64, R64, -R247, RZ ;  /* 0x800000f74040c210 */ /* 0x000fe40007ffe0ff */
[C---:B------:R-:W-:Y:S01]  /*15690*/  ISETP.GT.U32.AND P4, PT, R247.reuse, R58, PT ;  /* 0x0000003af700720c */ /* 0x040fe20003f84070 */
[----:B------:R-:W-:Y:S01]  /*156a0*/  @!P2 IMAD.IADD R56, R56, 0x1, -R247 ;  /* 0x000000013838a824 */ /* 0x000fe200078e0af7 */
[----:B------:R-:W-:-:S02]  /*156b0*/  ISETP.GT.U32.AND P2, PT, R247, R63, PT ;  /* 0x0000003ff700720c */ /* 0x000fc40003f44070 */
[----:B------:R-:W-:Y:S02]  /*156c0*/  @!P3 IADD3 R61, R61, -R247, RZ ;  /* 0x800000f73d3db210 */ /* 0x000fe40007ffe0ff */
[C---:B------:R-:W-:Y:S01]  /*156d0*/  ISETP.GT.U32.AND P3, PT, R247.reuse, R68, PT ;  /* 0x00000044f700720c */ /* 0x040fe20003f64070 */
[--C-:B------:R-:W-:Y:S01]  /*156e0*/  @!P0 IMAD.IADD R62, R62, 0x1, -R247.reuse ;  /* 0x000000013e3e8824 */ /* 0x100fe200078e0af7 */
[----:B------:R-:W-:Y:S01]  /*156f0*/  ISETP.GT.U32.AND P0, PT, R247, R69, PT ;  /* 0x00000045f700720c */ /* 0x000fe20003f04070 */
[--C-:B------:R-:W-:Y:S01]  /*15700*/  @!P6 IMAD.IADD R66, R66, 0x1, -R247.reuse ;  /* 0x000000014242e824 */ /* 0x100fe200078e0af7 */
[----:B------:R-:W-:Y:S02]  /*15710*/  @!P5 IADD3 R67, R67, -R247, RZ ;  /* 0x800000f74343d210 */ /* 0x000fe40007ffe0ff */
[C---:B------:R-:W-:Y:S01]  /*15720*/  ISETP.GT.U32.AND P5, PT, R247.reuse, R61, PT ;  /* 0x0000003df700720c */ /* 0x040fe20003fa4070 */
[----:B------:R-:W-:Y:S01]  /*15730*/  @!P4 IMAD.IADD R58, R58, 0x1, -R247 ;  /* 0x000000013a3ac824 */ /* 0x000fe200078e0af7 */
[----:B------:R-:W-:-:S02]  /*15740*/  ISETP.GT.U32.AND P4, PT, R247, R66, PT ;  /* 0x00000042f700720c */ /* 0x000fc40003f84070 */
[----:B------:R-:W-:Y:S01]  /*15750*/  ISETP.GT.U32.AND P1, PT, R247, R65, PT ;  /* 0x00000041f700720c */ /* 0x000fe20003f24070 */
[--C-:B------:R-:W-:Y:S01]  /*15760*/  @!P2 IMAD.IADD R63, R63, 0x1, -R247.reuse ;  /* 0x000000013f3fa824 */ /* 0x100fe200078e0af7 */
[C---:B------:R-:W-:Y:S01]  /*15770*/  ISETP.GT.U32.AND P2, PT, R247.reuse, R70, PT ;  /* 0x00000046f700720c */ /* 0x040fe20003f44070 */
[--C-:B------:R-:W-:Y:S01]  /*15780*/  @!P3 IMAD.IADD R68, R68, 0x1, -R247.reuse ;  /* 0x000000014444b824 */ /* 0x100fe200078e0af7 */
[----:B------:R-:W-:Y:S01]  /*15790*/  ISETP.GT.U32.AND P3, PT, R247, R62, PT ;  /* 0x0000003ef700720c */ /* 0x000fe20003f64070 */
[----:B------:R-:W-:Y:S01]  /*157a0*/  @!P0 IMAD.IADD R69, R69, 0x1, -R247 ;  /* 0x0000000145458824 */ /* 0x000fe200078e0af7 */
[----:B------:R-:W-:-:S03]  /*157b0*/  ISETP.GT.U32.AND P0, PT, R247, R63, PT ;  /* 0x0000003ff700720c */ /* 0x000fc60003f04070 */
[--C-:B------:R-:W-:Y:S01]  /*157c0*/  @!P5 IMAD.IADD R61, R61, 0x1, -R247.reuse ;  /* 0x000000013d3dd824 */ /* 0x100fe200078e0af7 */
[----:B------:R-:W-:Y:S02]  /*157d0*/  ISETP.GT.U32.AND P5, PT, R247, R67, PT ;  /* 0x00000043f700720c */ /* 0x000fe40003fa4070 */
[----:B------:R-:W-:Y:S01]  /*157e0*/  @!P4 IADD3 R66, R66, -R247, RZ ;  /* 0x800000f74242c210 */ /* 0x000fe20007ffe0ff */
[--C-:B------:R-:W-:Y:S01]  /*157f0*/  @!P1 IMAD.IADD R65, R65, 0x1, -R247.reuse ;  /* 0x0000000141419824 */ /* 0x100fe200078e0af7 */
[C---:B------:R-:W-:Y:S02]  /*15800*/  ISETP.GT.U32.AND P4, PT, R247.reuse, R73, PT ;  /* 0x00000049f700720c */ /* 0x040fe40003f84070 */
[C---:B------:R-:W-:Y:S02]  /*15810*/  ISETP.GT.U32.AND P1, PT, R247.reuse, R59, PT ;  /* 0x0000003bf700720c */ /* 0x040fe40003f24070 */
[----:B------:R-:W-:Y:S01]  /*15820*/  ISETP.GT.U32.AND P6, PT, R247, R60, PT ;  /* 0x0000003cf700720c */ /* 0x000fe20003fc4070 */
[----:B------:R-:W-:Y:S01]  /*15830*/  @!P3 IMAD.IADD R62, R62, 0x1, -R247 ;  /* 0x000000013e3eb824 */ /* 0x000fe200078e0af7 */
[----:B------:R-:W-:-:S02]  /*15840*/  @!P2 IADD3 R70, R70, -R247, RZ ;  /* 0x800000f74646a210 */ /* 0x000fc40007ffe0ff */
[C---:B------:R-:W-:Y:S02]  /*15850*/  ISETP.GT.U32.AND P2, PT, R247.reuse, R64, PT ;  /* 0x00000040f700720c */ /* 0x040fe40003f44070 */
[----:B------:R-:W-:Y:S01]  /*15860*/  ISETP.GT.U32.AND P3, PT, R247, R68, PT ;  /* 0x00000044f700720c */ /* 0x000fe20003f64070 */
[--C-:B------:R-:W-:Y:S01]  /*15870*/  @!P5 IMAD.IADD R67, R67, 0x1, -R247.reuse ;  /* 0x000000014343d824 */ /* 0x100fe200078e0af7 */
[----:B------:R-:W-:Y:S02]  /*15880*/  @!P0 IADD3 R63, R63, -R247, RZ ;  /* 0x800000f73f3f8210 */ /* 0x000fe40007ffe0ff */
[C---:B------:R-:W-:Y:S02]  /*15890*/  ISETP.GT.U32.AND P0, PT, R247.reuse, R70, PT ;  /* 0x00000046f700720c */ /* 0x040fe40003f04070 */
[----:B------:R-:W-:Y:S01]  /*158a0*/  ISETP.GT.U32.AND P5, PT, R247, R74, PT ;  /* 0x0000004af700720c */ /* 0x000fe20003fa4070 */
[--C-:B------:R-:W-:Y:S01]  /*158b0*/  @!P4 IMAD.IADD R73, R73, 0x1, -R247.reuse ;  /* 0x000000014949c824 */ /* 0x100fe200078e0af7 */
[----:B------:R-:W-:Y:S01]  /*158c0*/  ISETP.GT.U32.AND P4, PT, R247, R80, PT ;  /* 0x00000050f700720c */ /* 0x000fe20003f84070 */
[----:B------:R-:W-:Y:S01]  /*158d0*/  @!P1 IMAD.IADD R59, R59, 0x1, -R247 ;  /* 0x000000013b3b9824 */ /* 0x000fe200078e0af7 */
[----:B------:R-:W-:-:S02]  /*158e0*/  ISETP.GT.U32.AND P1, PT, R247, R65, PT ;  /* 0x00000041f700720c */ /* 0x000fc40003f24070 */
[----:B------:R-:W-:Y:S02]  /*158f0*/  @!P6 IADD3 R60, R60, -R247, RZ ;  /* 0x800000f73c3ce210 */ /* 0x000fe40007ffe0ff */
[C---:B------:R-:W-:Y:S01]  /*15900*/  ISETP.GT.U32.AND P6, PT, R247.reuse, R69, PT ;  /* 0x00000045f700720c */ /* 0x040fe20003fc4070 */
[--C-:B------:R-:W-:Y:S01]  /*15910*/  @!P2 IMAD.IADD R64, R64, 0x1, -R247.reuse ;  /* 0x000000014040a824 */ /* 0x100fe200078e0af7 */
[C---:B------:R-:W-:Y:S01]  /*15920*/  ISETP.GT.U32.AND P2, PT, R247.reuse, R71, PT ;  /* 0x00000047f700720c */ /* 0x040fe20003f44070 */
[--C-:B------:R-:W-:Y:S01]  /*15930*/  @!P3 IMAD.IADD R68, R68, 0x1, -R247.reuse ;  /* 0x000000014444b824 */ /* 0x100fe200078e0af7 */
[C---:B------:R-:W-:Y:S01]  /*15940*/  ISETP.GT.U32.AND P3, PT, R247.reuse, R75, PT ;  /* 0x0000004bf700720c */ /* 0x040fe20003f64070 */
[--C-:B------:R-:W-:Y:S01]  /*15950*/  @!P0 IMAD.IADD R70, R70, 0x1, -R247.reuse ;  /* 0x0000000146468824 */ /* 0x100fe200078e0af7 */
[C---:B------:R-:W-:Y:S01]  /*15960*/  ISETP.GT.U32.AND P0, PT, R247.reuse, R77, PT ;  /* 0x0000004df700720c */ /* 0x040fe20003f04070 */
[--C-:B------:R-:W-:Y:S01]  /*15970*/  @!P5 IMAD.IADD R74, R74, 0x1, -R247.reuse ;  /* 0x000000014a4ad824 */ /* 0x100fe200078e0af7 */
[----:B------:R-:W-:Y:S01]  /*15980*/  ISETP.GT.U32.AND P5, PT, R247, R81, PT ;  /* 0x00000051f700720c */ /* 0x000fe20003fa4070 */
[----:B------:R-:W-:-:S02]  /*15990*/  @!P4 IMAD.IADD R80, R80, 0x1, -R247 ;  /* 0x000000015050c824 */ /* 0x000fc400078e0af7 */
[--C-:B------:R-:W-:Y:S01]  /*159a0*/  @!P1 IMAD.IADD R65, R65, 0x1, -R247.reuse ;  /* 0x0000000141419824 */ /* 0x100fe200078e0af7 */
[C---:B------:R-:W-:Y:S02]  /*159b0*/  ISETP.GT.U32.AND P4, PT, R247.reuse, R74, PT ;  /* 0x0000004af700720c */ /* 0x040fe40003f84070 */
[----:B------:R-:W-:Y:S02]  /*159c0*/  ISETP.GT.U32.AND P1, PT, R247, R72, PT ;  /* 0x00000048f700720c */ /* 0x000fe40003f24070 */
[-C--:B------:R-:W-:Y:S02]  /*159d0*/  @!P6 IADD3 R69, R69, -R247.reuse, RZ ;  /* 0x800000f74545e210 */ /* 0x080fe40007ffe0ff */
[----:B------:R-:W-:Y:S01]  /*159e0*/  ISETP.GT.U32.AND P6, PT, R247, R76, PT ;  /* 0x0000004cf700720c */ /* 0x000fe20003fc4070 */
[----:B------:R-:W-:Y:S01]  /*159f0*/  @!P2 IMAD.IADD R71, R71, 0x1, -R247 ;  /* 0x000000014747a824 */ /* 0x000fe200078e0af7 */
[----:B------:R-:W-:Y:S02]  /*15a00*/  ISETP.GT.U32.AND P2, PT, R247, R78, PT ;  /* 0x0000004ef700720c */ /* 0x000fe40003f44070 */
[----:B------:R-:W-:-:S02]  /*15a10*/  @!P3 IADD3 R75, R75, -R247, RZ ;  /* 0x800000f74b4bb210 */ /* 0x000fc40007ffe0ff */
[----:B------:R-:W-:Y:S01]  /*15a20*/  ISETP.GT.U32.AND P3, PT, R247, R82, PT ;  /* 0x00000052f700720c */ /* 0x000fe20003f64070 */
[--C-:B------:R-:W-:Y:S01]  /*15a30*/  @!P0 IMAD.IADD R77, R77, 0x1, -R247.reuse ;  /* 0x000000014d4d8824 */ /* 0x100fe200078e0af7 */
[----:B------:R-:W-:Y:S02]  /*15a40*/  ISETP.GT.U32.AND P0, PT, R247, R71, PT ;  /* 0x00000047f700720c */ /* 0x000fe40003f04070 */
[----:B------:R-:W-:Y:S02]  /*15a50*/  @!P5 IADD3 R81, R81, -R247, RZ ;  /* 0x800000f75151d210 */ /* 0x000fe40007ffe0ff */
[----:B------:R-:W-:Y:S02]  /*15a60*/  ISETP.GT.U32.AND P5, PT, R247, R75, PT ;  /* 0x0000004bf700720c */ /* 0x000fe40003fa4070 */
[-C--:B------:R-:W-:Y:S01]  /*15a70*/  @!P4 IADD3 R74, R74, -R247.reuse, RZ ;  /* 0x800000f74a4ac210 */ /* 0x080fe20007ffe0ff */
[----:B------:R-:W-:Y:S01]  /*15a80*/  @!P6 IMAD.IADD R76, R76, 0x1, -R247 ;  /* 0x000000014c4ce824 */ /* 0x000fe200078e0af7 */
[----:B------:R-:W-:-:S02]  /*15a90*/  @!P1 IADD3 R72, R72, -R247, RZ ;  /* 0x800000f748489210 */ /* 0x000fc40007ffe0ff */
[C---:B------:R-:W-:Y:S02]  /*15aa0*/  ISETP.GT.U32.AND P4, PT, R247.reuse, R80, PT ;  /* 0x00000050f700720c */ /* 0x040fe40003f84070 */
[C---:B------:R-:W-:Y:S02]  /*15ab0*/  ISETP.GT.U32.AND P1, PT, R247.reuse, R79, PT ;  /* 0x0000004ff700720c */ /* 0x040fe40003f24070 */
[C---:B------:R-:W-:Y:S01]  /*15ac0*/  ISETP.GT.U32.AND P6, PT, R247.reuse, R83, PT ;  /* 0x00000053f700720c */ /* 0x040fe20003fc4070 */
[--C-:B------:R-:W-:Y:S01]  /*15ad0*/  @!P3 IMAD.IADD R82, R82, 0x1, -R247.reuse ;  /* 0x000000015252b824 */ /* 0x100fe200078e0af7 */
[-C--:B------:R-:W-:Y:S02]  /*15ae0*/  @!P2 IADD3 R78, R78, -R247.reuse, RZ ;  /* 0x800000f74e4ea210 */ /* 0x080fe40007ffe0ff */
[C---:B------:R-:W-:Y:S02]  /*15af0*/  ISETP.GT.U32.AND P2, PT, R247.reuse, R72, PT ;  /* 0x00000048f700720c */ /* 0x040fe40003f44070 */
[----:B------:R-:W-:Y:S01]  /*15b00*/  ISETP.GT.U32.AND P3, PT, R247, R76, PT ;  /* 0x0000004cf700720c */ /* 0x000fe20003f64070 */
[----:B------:R-:W-:Y:S01]  /*15b10*/  @!P5 IMAD.IADD R75, R75, 0x1, -R247 ;  /* 0x000000014b4bd824 */ /* 0x000fe200078e0af7 */
[----:B------:R-:W-:-:S02]  /*15b20*/  @!P0 IADD3 R71, R71, -R247, RZ ;  /* 0x800000f747478210 */ /* 0x000fc40007ffe0ff */
[C---:B------:R-:W-:Y:S02]  /*15b30*/  ISETP.GT.U32.AND P0, PT, R247.reuse, R77, PT ;  /* 0x0000004df700720c */ /* 0x040fe40003f04070 */
[C---:B------:R-:W-:Y:S01]  /*15b40*/  ISETP.GT.U32.AND P5, PT, R247.reuse, R81, PT ;  /* 0x00000051f700720c */ /* 0x040fe20003fa4070 */
[--C-:B------:R-:W-:Y:S01]  /*15b50*/  @!P4 IMAD.IADD R80, R80, 0x1, -R247.reuse ;  /* 0x000000015050c824 */ /* 0x100fe200078e0af7 */
[----:B------:R-:W-:Y:S01]  /*15b60*/  ISETP.GT.U32.AND P4, PT, R247, R87, PT ;  /* 0x00000057f700720c */ /* 0x000fe20003f84070 */
[--C-:B------:R-:W-:Y:S01]  /*15b70*/  @!P1 IMAD.IADD R79, R79, 0x1, -R247.reuse ;  /* 0x000000014f4f9824 */ /* 0x100fe200078e0af7 */
[----:B------:R-:W-:Y:S01]  /*15b80*/  ISETP.GT.U32.AND P1, PT, R247, R73, PT ;  /* 0x00000049f700720c */ /* 0x000fe20003f24070 */
[--C-:B------:R-:W-:Y:S02]  /*15b90*/  @!P6 IMAD.IADD R83, R83, 0x1, -R247.reuse ;  /* 0x000000015353e824 */ /* 0x100fe400078e0af7 */
[--C-:B------:R-:W-:Y:S01]  /*15ba0*/  @!P2 IMAD.IADD R72, R72, 0x1, -R247.reuse ;  /* 0x000000014848a824 */ /* 0x100fe200078e0af7 */
[C---:B------:R-:W-:Y:S01]  /*15bb0*/  ISETP.GT.U32.AND P2, PT, R247.reuse, R78, PT ;  /* 0x0000004ef700720c */ /* 0x040fe20003f44070 */
[----:B------:R-:W-:Y:S01]  /*15bc0*/  @!P3 IMAD.IADD R76, R76, 0x1, -R247 ;  /* 0x000000014c4cb824 */ /* 0x000fe200078e0af7 */
[----:B------:R-:W-:-:S02]  /*15bd0*/  ISETP.GT.U32.AND P6, PT, R247, R82, PT ;  /* 0x00000052f700720c */ /* 0x000fc40003fc4070 */
[----:B------:R-:W-:Y:S01]  /*15be0*/  ISETP.GT.U32.AND P3, PT, R247, R83, PT ;  /* 0x00000053f700720c */ /* 0x000fe20003f64070 */
[--C-:B------:R-:W-:Y:S01]  /*15bf0*/  @!P0 IMAD.IADD R77, R77, 0x1, -R247.reuse ;  /* 0x000000014d4d8824 */ /* 0x100fe200078e0af7 */
[----:B------:R-:W-:Y:S01]  /*15c00*/  ISETP.GT.U32.AND P0, PT, R247, R84, PT ;  /* 0x00000054f700720c */ /* 0x000fe20003f04070 */
[--C-:B------:R-:W-:Y:S01]  /*15c10*/  @!P5 IMAD.IADD R81, R81, 0x1, -R247.reuse ;  /* 0x000000015151d824 */ /* 0x100fe200078e0af7 */
[----:B------:R-:W-:Y:S01]  /*15c20*/  ISETP.GT.U32.AND P5, PT, R247, R88, PT ;  /* 0x00000058f700720c */ /* 0x000fe20003fa4070 */
[--C-:B------:R-:W-:Y:S01]  /*15c30*/  @!P4 IMAD.IADD R87, R87, 0x1, -R247.reuse ;  /* 0x000000015757c824 */ /* 0x100fe200078e0af7 */
[----:B------:R-:W-:Y:S01]  /*15c40*/  ISETP.GT.U32.AND P4, PT, R247, R94, PT ;  /* 0x0000005ef700720c */ /* 0x000fe20003f84070 */
[--C-:B------:R-:W-:Y:S01]  /*15c50*/  @!P1 IMAD.IADD R73, R73, 0x1, -R247.reuse ;  /* 0x0000000149499824 */ /* 0x100fe200078e0af7 */
[C---:B------:R-:W-:Y:S01]  /*15c60*/  ISETP.GT.U32.AND P1, PT, R247.reuse, R79, PT ;  /* 0x0000004ff700720c */ /* 0x040fe20003f24070 */
[----:B------:R-:W-:Y:S01]  /*15c70*/  @!P2 IMAD.IADD R78, R78, 0x1, -R247 ;  /* 0x000000014e4ea824 */ /* 0x000fe200078e0af7 */
[----:B------:R-:W-:-:S02]  /*15c80*/  ISETP.GT.U32.AND P2, PT, R247, R85, PT ;  /* 0x00000055f700720c */ /* 0x000fc40003f44070 */
[----:B------:R-:W-:Y:S01]  /*15c90*/  @!P6 IADD3 R82, R82, -R247, RZ ;  /* 0x800000f75252e210 */ /* 0x000fe20007ffe0ff */
[--C-:B------:R-:W-:Y:S01]  /*15ca0*/  @!P3 IMAD.IADD R83, R83, 0x1, -R247.reuse ;  /* 0x000000015353b824 */ /* 0x100fe200078e0af7 */
[C---:B------:R-:W-:Y:S02]  /*15cb0*/  ISETP.GT.U32.AND P6, PT, R247.reuse, R89, PT ;  /* 0x00000059f700720c */ /* 0x040fe40003fc4070 */
[C---:B------:R-:W-:Y:S01]  /*15cc0*/  ISETP.GT.U32.AND P3, PT, R247.reuse, R90, PT ;  /* 0x0000005af700720c */ /* 0x040fe20003f64070 */
[----:B------:R-:W-:Y:S01]  /*15cd0*/  @!P0 IMAD.IADD R84, R84, 0x1, -R247 ;  /* 0x0000000154548824 */ /* 0x000fe200078e0af7 */
[C---:B------:R-:W-:Y:S02]  /*15ce0*/  ISETP.GT.U32.AND P0, PT, R247.reuse, R91, PT ;  /* 0x0000005bf700720c */ /* 0x040fe40003f04070 */
[----:B------:R-:W-:Y:S02]  /*15cf0*/  @!P5 IADD3 R88, R88, -R247, RZ ;  /* 0x800000f75858d210 */ /* 0x000fe40007ffe0ff */
[----:B------:R-:W-:-:S02]  /*15d00*/  ISETP.GT.U32.AND P5, PT, R247, R95, PT ;  /* 0x0000005ff700720c */ /* 0x000fc40003fa4070 */
[-C--:B------:R-:W-:Y:S02]  /*15d10*/  @!P4 IADD3 R94, R94, -R247.reuse, RZ ;  /* 0x800000f75e5ec210 */ /* 0x080fe40007ffe0ff */
[-C--:B------:R-:W-:Y:S02]  /*15d20*/  @!P1 IADD3 R79, R79, -R247.reuse, RZ ;  /* 0x800000f74f4f9210 */ /* 0x080fe40007ffe0ff */
[C---:B------:R-:W-:Y:S02]  /*15d30*/  ISETP.GT.U32.AND P4, PT, R247.reuse, R88, PT ;  /* 0x00000058f700720c */ /* 0x040fe40003f84070 */
        /* <DEDUP_REMOVED lines=8> */
[----:B------:R-:W-:Y:S02]  /*15dc0*/  @!P0 IADD3 R91, R91, -R247, RZ ;  /* 0x800000f75b5b8210 */ /* 0x000fe40007ffe0ff */
[C---:B------:R-:W-:Y:S02]  /*15dd0*/  ISETP.GT.U32.AND P0, PT, R247.reuse, R85, PT ;  /* 0x00000055f700720c */ /* 0x040fe40003f04070 */
        /* <DEDUP_REMOVED lines=8> */
[----:B------:R-:W-:Y:S02]  /*15e60*/  @!P3 IADD3 R84, R84, -R247, RZ ;  /* 0x800000f75454b210 */ /* 0x000fe40007ffe0ff */
[----:B------:R-:W-:Y:S01]  /*15e70*/  ISETP.GT.U32.AND P3, PT, R247, R90, PT ;  /* 0x0000005af700720c */ /* 0x000fe20003f64070 */
[--C-:B------:R-:W-:Y:S01]  /*15e80*/  @!P0 IMAD.IADD R85, R85, 0x1, -R247.reuse ;  /* 0x0000000155558824 */ /* 0x100fe200078e0af7 */
[----:B------:R-:W-:Y:S01]  /*15e90*/  ISETP.GT.U32.AND P0, PT, R247, R91, PT ;  /* 0x0000005bf700720c */ /* 0x000fe20003f04070 */
[--C-:B------:R-:W-:Y:S01]  /*15ea0*/  @!P5 IMAD.IADD R89, R89, 0x1, -R247.reuse ;  /* 0x000000015959d824 */ /* 0x100fe200078e0af7 */
[C---:B------:R-:W-:Y:S02]  /*15eb0*/  ISETP.GT.U32.AND P6, PT, R247.reuse, R95, PT ;  /* 0x0000005ff700720c */ /* 0x040fe40003fc4070 */
[C---:B------:R-:W-:Y:S01]  /*15ec0*/  ISETP.GT.U32.AND P5, PT, R247.reuse, R96, PT ;  /* 0x00000060f700720c */ /* 0x040fe20003fa4070 */
[--C-:B------:R-:W-:Y:S01]  /*15ed0*/  @!P4 IMAD.IADD R94, R94, 0x1, -R247.reuse ;  /* 0x000000015e5ec824 */ /* 0x100fe200078e0af7 */
[----:B------:R-:W-:Y:S01]  /*15ee0*/  ISETP.GT.U32.AND P4, PT, R247, R101, PT ;  /* 0x00000065f700720c */ /* 0x000fe20003f84070 */
[--C-:B------:R-:W-:Y:S01]  /*15ef0*/  @!P1 IMAD.IADD R93, R93, 0x1, -R247.reuse ;  /* 0x000000015d5d9824 */ /* 0x100fe200078e0af7 */
[C---:B------:R-:W-:Y:S01]  /*15f00*/  ISETP.GT.U32.AND P1, PT, R247.reuse, R87, PT ;  /* 0x00000057f700720c */ /* 0x040fe20003f24070 */
[--C-:B------:R-:W-:Y:S01]  /*15f10*/  @!P2 IMAD.IADD R86, R86, 0x1, -R247.reuse ;  /* 0x000000015656a824 */ /* 0x100fe200078e0af7 */
[C---:B------:R-:W-:Y:S01]  /*15f20*/  ISETP.GT.U32.AND P2, PT, R247.reuse, R92, PT ;  /* 0x0000005cf700720c */ /* 0x040fe20003f44070 */
[--C-:B------:R-:W-:Y:S01]  /*15f30*/  @!P3 IMAD.IADD R90, R90, 0x1, -R247.reuse ;  /* 0x000000015a5ab824 */ /* 0x100fe200078e0af7 */
[----:B------:R-:W-:Y:S01]  /*15f40*/  ISETP.GT.U32.AND P3, PT, R247, R97, PT ;  /* 0x00000061f700720c */ /* 0x000fe20003f64070 */
[----:B------:R-:W-:Y:S01]  /*15f50*/  @!P0 IMAD.IADD R91, R91, 0x1, -R247 ;  /* 0x000000015b5b8824 */ /* 0x000fe200078e0af7 */
[----:B------:R-:W-:-:S02]  /*15f60*/  ISETP.GT.U32.AND P0, PT, R247, R98, PT ;  /* 0x00000062f700720c */ /* 0x000fc40003f04070 */
[----:B------:R-:W-:Y:S01]  /*15f70*/  @!P6 IADD3 R95, R95, -R247, RZ ;  /* 0x800000f75f5fe210 */ /* 0x000fe20007ffe0ff */
[----:B------:R-:W-:Y:S01]  /*15f80*/  @!P5 IMAD.IADD R96, R96, 0x1, -R247 ;  /* 0x000000016060d824 */ /* 0x000fe200078e0af7 */
[C---:B------:R-:W-:Y:S02]  /*15f90*/  ISETP.GT.U32.AND P6, PT, R247.reuse, R102, PT ;  /* 0x00000066f700720c */ /* 0x040fe40003fc4070 */
[----:B------:R-:W-:Y:S02]  /*15fa0*/  ISETP.GT.U32.AND P5, PT, R247, R103, PT ;  /* 0x00000067f700720c */ /* 0x000fe40003fa4070 */
[-C--:B------:R-:W-:Y:S02]  /*15fb0*/  @!P4 IADD3 R101, R101, -R247.reuse, RZ ;  /* 0x800000f76565c210 */ /* 0x080fe40007ffe0ff */
[----:B------:R-:W-:Y:S02]  /*15fc0*/  @!P1 IADD3 R87, R87, -R247, RZ ;  /* 0x800000f757579210 */ /* 0x000fe40007ffe0ff */
[----:B------:R-:W-:-:S02]  /*15fd0*/  ISETP.GT.U32.AND P4, PT, R247, R108, PT ;  /* 0x0000006cf700720c */ /* 0x000fc40003f84070 */
[----:B------:R-:W-:Y:S01]  /*15fe0*/  ISETP.GT.U32.AND P1, PT, R247, R93, PT ;  /* 0x0000005df700720c */ /* 0x000fe20003f24070 */
        /* <DEDUP_REMOVED lines=12> */
[--C-:B------:R-:W-:Y:S01]  /*160b0*/  @!P1 IMAD.IADD R93, R93, 0x1, -R247.reuse ;  /* 0x000000015d5d9824 */ /* 0x100fe200078e0af7 */
[----:B------:R-:W-:Y:S01]  /*160c0*/  ISETP.GT.U32.AND P1, PT, R247, R100, PT ;  /* 0x00000064f700720c */ /* 0x000fe20003f24070 */
[----:B------:R-:W-:Y:S01]  /*160d0*/  @!P2 IMAD.IADD R99, R99, 0x1, -R247 ;  /* 0x000000016363a824 */ /* 0x000fe200078e0af7 */
[----:B------:R-:W-:Y:S02]  /*160e0*/  ISETP.GT.U32.AND P2, PT, R247, R106, PT ;  /* 0x0000006af700720c */ /* 0x000fe40003f44070 */
[----:B------:R-:W-:-:S02]  /*160f0*/  @!P3 IADD3 R104, R104, -R247, RZ ;  /* 0x800000f76868b210 */ /* 0x000fc40007ffe0ff */
[----:B------:R-:W-:Y:S01]  /*16100*/  ISETP.GT.U32.AND P3, PT, R247, R98, PT ;  /* 0x00000062f700720c */ /* 0x000fe20003f64070 */
[--C-:B------:R-:W-:Y:S01]  /*16110*/  @!P0 IMAD.IADD R105, R105, 0x1, -R247.reuse ;  /* 0x0000000169698824 */ /* 0x100fe200078e0af7 */
[----:B------:R-:W-:Y:S01]  /*16120*/  ISETP.GT.U32.AND P0, PT, R247, R99, PT ;  /* 0x00000063f700720c */ /* 0x000fe20003f04070 */
[--C-:B------:R-:W-:Y:S01]  /*16130*/  @!P6 IMAD.IADD R109, R109, 0x1, -R247.reuse ;  /* 0x000000016d6de824 */ /* 0x100fe200078e0af7 */
[----:B------:R-:W-:Y:S02]  /*16140*/  @!P5 IADD3 R97, R97, -R247, RZ ;  /* 0x800000f76161d210 */ /* 0x000fe40007ffe0ff */
        /* <DEDUP_REMOVED lines=8> */
[----:B------:R-:W-:Y:S01]  /*161d0*/  ISETP.GT.U32.AND P3, PT, R247, R104, PT ;  /* 0x00000068f700720c */ /* 0x000fe20003f64070 */
[----:B------:R-:W-:Y:S01]  /*161e0*/  @!P0 IMAD.IADD R99, R99, 0x1, -R247 ;  /* 0x0000000163638824 */ /* 0x000fe200078e0af7 */
[----:B------:R-:W-:Y:S02]  /*161f0*/  ISETP.GT.U32.AND P0, PT, R247, R105, PT ;  /* 0x00000069f700720c */ /* 0x000fe40003f04070 */
[-C--:B------:R-:W-:Y:S02]  /*16200*/  @!P5 IADD3 R103, R103, -R247.reuse, RZ ;  /* 0x800000f76767d210 */ /* 0x080fe40007ffe0ff */
[----:B------:R-:W-:Y:S02]  /*16210*/  ISETP.GT.U32.AND P5, PT, R247, R110, PT ;  /* 0x0000006ef700720c */ /* 0x000fe40003fa4070 */
[----:B------:R-:W-:-:S02]  /*16220*/  @!P4 IADD3 R109, R109, -R247, RZ ;  /* 0x800000f76d6dc210 */ /* 0x000fc40007ffe0ff */
[----:B------:R-:W-:Y:S02]  /*16230*/  @!P1 IADD3 R107, R107, -R247, RZ ;  /* 0x800000f76b6b9210 */ /* 0x000fe40007ffe0ff */
[C---:B------:R-:W-:Y:S02]  /*16240*/  ISETP.GT.U32.AND P4, PT, R247.reuse, R116, PT ;  /* 0x00000074f700720c */ /* 0x040fe40003f84070 */
[C---:B------:R-:W-:Y:S01]  /*16250*/  ISETP.GT.U32.AND P1, PT, R247.reuse, R101, PT ;  /* 0x00000065f700720c */ /* 0x040fe20003f24070 */
[--C-:B------:R-:W-:Y:S01]  /*16260*/  @!P3 IMAD.IADD R104, R104, 0x1, -R247.reuse ;  /* 0x000000016868b824 */ /* 0x100fe200078e0af7 */
[----:B------:R-:W-:Y:S02]  /*16270*/  @!P2 IADD3 R100, R100, -R247, RZ ;  /* 0x800000f76464a210 */ /* 0x000fe40007ffe0ff */
[C---:B------:R-:W-:Y:S02]  /*16280*/  ISETP.GT.U32.AND P2, PT, R247.reuse, R106, PT ;  /* 0x0000006af700720c */ /* 0x040fe40003f44070 */
[----:B------:R-:W-:Y:S01]  /*16290*/  ISETP.GT.U32.AND P3, PT, R247, R111, PT ;  /* 0x0000006ff700720c */ /* 0x000fe20003f64070 */
        /* <DEDUP_REMOVED lines=8> */
[----:B------:R-:W-:Y:S01]  /*16320*/  @!P2 IADD3 R106, R106, -R247, RZ ;  /* 0x800000f76a6aa210 */ /* 0x000fe20007ffe0ff */
[--C-:B------:R-:W-:Y:S01]  /*16330*/  @!P3 IMAD.IADD R111, R111, 0x1, -R247.reuse ;  /* 0x000000016f6fb824 */ /* 0x100fe200078e0af7 */
[C---:B------:R-:W-:Y:S02]  /*16340*/  ISETP.GT.U32.AND P2, PT, R247.reuse, R113, PT ;  /* 0x00000071f700720c */ /* 0x040fe40003f44070 */
[----:B------:R-:W-:Y:S01]  /*16350*/  ISETP.GT.U32.AND P3, PT, R247, R118, PT ;  /* 0x00000076f700720c */ /* 0x000fe20003f64070 */
[----:B------:R-:W-:Y:S01]  /*16360*/  @!P5 IMAD.IADD R117, R117, 0x1, -R247 ;  /* 0x000000017575d824 */ /* 0x000fe200078e0af7 */
[----:B------:R-:W-:-:S02]  /*16370*/  @!P0 IADD3 R112, R112, -R247, RZ ;  /* 0x800000f770708210 */ /* 0x000fc40007ffe0ff */
[C---:B------:R-:W-:Y:S02]  /*16380*/  ISETP.GT.U32.AND P0, PT, R247.reuse, R119, PT ;  /* 0x00000077f700720c */ /* 0x040fe40003f04070 */
[C---:B------:R-:W-:Y:S02]  /*16390*/  ISETP.GT.U32.AND P5, PT, R247.reuse, R111, PT ;  /* 0x0000006ff700720c */ /* 0x040fe40003fa4070 */
[C---:B------:R-:W-:Y:S01]  /*163a0*/  ISETP.GT.U32.AND P6, PT, R247.reuse, R108, PT ;  /* 0x0000006cf700720c */ /* 0x040fe20003fc4070 */
[--C-:B------:R-:W-:Y:S01]  /*163b0*/  @!P4 IMAD.IADD R110, R110, 0x1, -R247.reuse ;  /* 0x000000016e6ec824 */ /* 0x100fe200078e0af7 */
        /* <DEDUP_REMOVED lines=10> */
[----:B------:R-:W-:Y:S02]  /*16460*/  @!P5 IADD3 R111, R111, -R247, RZ ;  /* 0x800000f76f6fd210 */ /* 0x000fe40007ffe0ff */
[C---:B------:R-:W-:Y:S02]  /*16470*/  ISETP.GT.U32.AND P5, PT, R247.reuse, R117, PT ;  /* 0x00000075f700720c */ /* 0x040fe40003fa4070 */
[----:B------:R-:W-:Y:S01]  /*16480*/  ISETP.GT.U32.AND P6, PT, R247, R115, PT ;  /* 0x00000073f700720c */ /* 0x000fe20003fc4070 */
[----:B------:R-:W-:Y:S01]  /*16490*/  @!P1 IMAD.IADD R114, R114, 0x1, -R247 ;  /* 0x0000000172729824 */ /* 0x000fe200078e0af7 */
[----:B------:R-:W-:-:S02]  /*164a0*/  @!P4 IADD3 R116, R116, -R247, RZ ;  /* 0x800000f77474c210 */ /* 0x000fc40007ffe0ff */
[C---:B------:R-:W-:Y:S02]  /*164b0*/  ISETP.GT.U32.AND P4, PT, R247.reuse, R123, PT ;  /* 0x0000007bf700720c */ /* 0x040fe40003f84070 */
[C---:B------:R-:W-:Y:S01]  /*164c0*/  ISETP.GT.U32.AND P1, PT, R247.reuse, R121, PT ;  /* 0x00000079f700720c */ /* 0x040fe20003f24070 */
[--C-:B------:R-:W-:Y:S01]  /*164d0*/  @!P2 IMAD.IADD R120, R120, 0x1, -R247.reuse ;  /* 0x000000017878a824 */ /* 0x100fe200078e0af7 */
[C---:B------:R-:W-:Y:S01]  /*164e0*/  ISETP.GT.U32.AND P2, PT, R247.reuse, R114, PT ;  /* 0x00000072f700720c */ /* 0x040fe20003f44070 */
[--C-:B------:R-:W-:Y:S01]  /*164f0*/  @!P3 IMAD.IADD R112, R112, 0x1, -R247.reuse ;  /* 0x000000017070b824 */ /* 0x100fe200078e0af7 */
[----:B------:R-:W-:Y:S01]  /*16500*/  ISETP.GT.U32.AND P3, PT, R247, R118, PT ;  /* 0x00000076f700720c */ /* 0x000fe20003f64070 */
[--C-:B------:R-:W-:Y:S01]  /*16510*/  @!P0 IMAD.IADD R113, R113, 0x1, -R247.reuse ;  /* 0x0000000171718824 */ /* 0x100fe200078e0af7 */
        /* <DEDUP_REMOVED lines=12> */
[----:B------:R-:W-:Y:S01]  /*165e0*/  ISETP.GT.U32.AND P3, PT, R247, R125, PT ;  /* 0x0000007df700720c */ /* 0x000fe20003f64070 */
[--C-:B------:R-:W-:Y:S01]  /*165f0*/  @!P5 IMAD.IADD R124, R124, 0x1, -R247.reuse ;  /* 0x000000017c7cd824 */ /* 0x100fe200078e0af7 */
[----:B------:R-:W-:Y:S01]  /*16600*/  @!P0 IADD3 R119, R119, -R247, RZ ;  /* 0x800000f777778210 */ /* 0x000fe20007ffe0ff */
[--C-:B------:R-:W-:Y:S01]  /*16610*/  @!P6 IMAD.IADD R122, R122, 0x1, -R247.reuse ;  /* 0x000000017a7ae824 */ /* 0x100fe200078e0af7 */
[C---:B------:R-:W-:Y:S02]  /*16620*/  ISETP.GT.U32.AND P0, PT, R247.reuse, R126, PT ;  /* 0x0000007ef700720c */ /* 0x040fe40003f04070 */
[C---:B------:R-:W-:Y:S01]  /*16630*/  ISETP.GT.U32.AND P5, PT, R247.reuse, R131, PT ;  /* 0x00000083f700720c */ /* 0x040fe20003fa4070 */
[--C-:B------:R-:W-:Y:S01]  /*16640*/  @!P4 IMAD.IADD R130, R130, 0x1, -R247.reuse ;  /* 0x000000018282c824 */ /* 0x100fe200078e0af7 */
[----:B------:R-:W-:Y:S01]  /*16650*/  ISETP.GT.U32.AND P4, PT, R247, R124, PT ;  /* 0x0000007cf700720c */ /* 0x000fe20003f84070 */
[----:B------:R-:W-:Y:S01]  /*16660*/  @!P1 IMAD.IADD R115, R115, 0x1, -R247 ;  /* 0x0000000173739824 */ /* 0x000fe200078e0af7 */
[----:B------:R-:W-:-:S02]  /*16670*/  ISETP.GT.U32.AND P6, PT, R247, R121, PT ;  /* 0x00000079f700720c */ /* 0x000fc40003fc4070 */
[C---:B------:R-:W-:Y:S01]  /*16680*/  ISETP.GT.U32.AND P1, PT, R247.reuse, R122, PT ;  /* 0x0000007af700720c */ /* 0x040fe20003f24070 */
[--C-:B------:R-:W-:Y:S01]  /*16690*/  @!P2 IMAD.IADD R120, R120, 0x1, -R247.reuse ;  /* 0x000000017878a824 */ /* 0x100fe200078e0af7 */
[----:B------:R-:W-:Y:S02]  /*166a0*/  ISETP.GT.U32.AND P2, PT, R247, R127, PT ;  /* 0x0000007ff700720c */ /* 0x000fe40003f44070 */
[----:B------:R-:W-:Y:S02]  /*166b0*/  @!P3 IADD3 R125, R125, -R247, RZ ;  /* 0x800000f77d7db210 */ /* 0x000fe40007ffe0ff */
[C---:B------:R-:W-:Y:S01]  /*166c0*/  ISETP.GT.U32.AND P3, PT, R247.reuse, R132, PT ;  /* 0x00000084f700720c */ /* 0x040fe20003f64070 */
[----:B------:R-:W-:Y:S01]  /*166d0*/  @!P0 IMAD.IADD R126, R126, 0x1, -R247 ;  /* 0x000000017e7e8824 */ /* 0x000fe200078e0af7 */
[----:B------:R-:W-:Y:S02]  /*166e0*/  ISETP.GT.U32.AND P0, PT, R247, R133, PT ;  /* 0x00000085f700720c */ /* 0x000fe40003f04070 */
[----:B------:R-:W-:-:S02]  /*166f0*/  @!P5 IADD3 R131, R131, -R247, RZ ;  /* 0x800000f78383d210 */ /* 0x000fc40007ffe0ff */
[----:B------:R-:W-:Y:S01]  /*16700*/  ISETP.GT.U32.AND P5, PT, R247, R125, PT ;  /* 0x0000007df700720c */ /* 0x000fe20003fa4070 */
[--C-:B------:R-:W-:Y:S01]  /*16710*/  @!P6 IMAD.IADD R121, R121, 0x1, -R247.reuse ;  /* 0x000000017979e824 */ /* 0x100fe200078e0af7 */
[-C--:B------:R-:W-:Y:S02]  /*16720*/  @!P4 IADD3 R124, R124, -R247.reuse, RZ ;  /* 0x800000f77c7cc210 */ /* 0x080fe40007ffe0ff */
[----:B------:R-:W-:Y:S02]  /*16730*/  @!P1 IADD3 R122, R122, -R247, RZ ;  /* 0x800000f77a7a9210 */ /* 0x000fe40007ffe0ff */
[C---:B------:R-:W-:Y:S02]  /*16740*/  ISETP.GT.U32.AND P4, PT, R247.reuse, R130, PT ;  /* 0x00000082f700720c */ /* 0x040fe40003f84070 */
[C---:B------:R-:W-:Y:S02]  /*16750*/  ISETP.GT.U32.AND P6, PT, R247.reuse, R128, PT ;  /* 0x00000080f700720c */ /* 0x040fe40003fc4070 */
[----:B------:R-:W-:Y:S01]  /*16760*/  ISETP.GT.U32.AND P1, PT, R247, R129, PT ;  /* 0x00000081f700720c */ /* 0x000fe20003f24070 */
[--C-:B------:R-:W-:Y:S01]  /*16770*/  @!P2 IMAD.IADD R127, R127, 0x1, -R247.reuse ;  /* 0x000000017f7fa824 */ /* 0x100fe200078e0af7 */
[C---:B------:R-:W-:Y:S01]  /*16780*/  ISETP.GT.U32.AND P2, PT, R247.reuse, R134, PT ;  /* 0x00000086f700720c */ /* 0x040fe20003f44070 */
        /* <DEDUP_REMOVED lines=27> */
[C---:B------:R-:W-:Y:S02]  /*16940*/  ISETP.GT.U32.AND P2, PT, R247.reuse, R135, PT ;  /* 0x00000087f700720c */ /* 0x040fe40003f44070 */
[----:B------:R-:W-:Y:S02]  /*16950*/  @!P3 IADD3 R132, R132, -R247, RZ ;  /* 0x800000f78484b210 */ /* 0x000fe40007ffe0ff */
[----:B------:R-:W-:Y:S01]  /*16960*/  ISETP.GT.U32.AND P3, PT, R247, R139, PT ;  /* 0x0000008bf700720c */ /* 0x000fe20003f64070 */
        /* <DEDUP_REMOVED lines=20> */
[----:B------:R-:W-:Y:S01]  /*16ab0*/  @!P1 IMAD.IADD R136, R136, 0x1, -R247 ;  /* 0x0000000188889824 */ /* 0x000fe200078e0af7 */
[----:B------:R-:W-:-:S02]  /*16ac0*/  ISETP.GT.U32.AND P1, PT, R247, R143, PT ;  /* 0x0000008ff700720c */ /* 0x000fc40003f24070 */
[-C--:B------:R-:W-:Y:S01]  /*16ad0*/  @!P6 IADD3 R141, R141, -R247.reuse, RZ ;  /* 0x800000f78d8de210 */ /* 0x080fe20007ffe0ff */
[--C-:B------:R-:W-:Y:S01]  /*16ae0*/  @!P2 IMAD.IADD R142, R142, 0x1, -R247.reuse ;  /* 0x000000018e8ea824 */ /* 0x100fe200078e0af7 */
[C---:B------:R-:W-:Y:S01]  /*16af0*/  ISETP.GT.U32.AND P6, PT, R247.reuse, R148, PT ;  /* 0x00000094f700720c */ /* 0x040fe20003fc4070 */
[--C-:B------:R-:W-:Y:S01]  /*16b00*/  @!P3 IMAD.IADD R146, R146, 0x1, -R247.reuse ;  /* 0x000000019292b824 */ /* 0x100fe200078e0af7 */
[C---:B------:R-:W-:Y:S02]  /*16b10*/  ISETP.GT.U32.AND P2, PT, R247.reuse, R136, PT ;  /* 0x00000088f700720c */ /* 0x040fe40003f44070 */
[----:B------:R-:W-:Y:S01]  /*16b20*/  ISETP.GT.U32.AND P3, PT, R247, R140, PT ;  /* 0x0000008cf700720c */ /* 0x000fe20003f64070 */
[----:B------:R-:W-:Y:S01]  /*16b30*/  @!P5 IMAD.IADD R139, R139, 0x1, -R247 ;  /* 0x000000018b8bd824 */ /* 0x000fe200078e0af7 */
[----:B------:R-:W-:Y:S02]  /*16b40*/  @!P0 IADD3 R147, R147, -R247, RZ ;  /* 0x800000f793938210 */ /* 0x000fe40007ffe0ff */
[----:B------:R-:W-:-:S02]  /*16b50*/  ISETP.GT.U32.AND P0, PT, R247, R141, PT ;  /* 0x0000008df700720c */ /* 0x000fc40003f04070 */
[C---:B------:R-:W-:Y:S01]  /*16b60*/  ISETP.GT.U32.AND P5, PT, R247.reuse, R145, PT ;  /* 0x00000091f700720c */ /* 0x040fe20003fa4070 */
[--C-:B------:R-:W-:Y:S01]  /*16b70*/  @!P4 IMAD.IADD R144, R144, 0x1, -R247.reuse ;  /* 0x000000019090c824 */ /* 0x100fe200078e0af7 */
[----:B------:R-:W-:Y:S01]  /*16b80*/  ISETP.GT.U32.AND P4, PT, R247, R151, PT ;  /* 0x00000097f700720c */ /* 0x000fe20003f84070 */
[--C-:B------:R-:W-:Y:S01]  /*16b90*/  @!P1 IMAD.IADD R143, R143, 0x1, -R247.reuse ;  /* 0x000000018f8f9824 */ /* 0x100fe200078e0af7 */
[C---:B------:R-:W-:Y:S01]  /*16ba0*/  ISETP.GT.U32.AND P1, PT, R247.reuse, R137, PT ;  /* 0x00000089f700720c */ /* 0x040fe20003f24070 */
[--C-:B------:R-:W-:Y:S02]  /*16bb0*/  @!P6 IMAD.IADD R148, R148, 0x1, -R247.reuse ;  /* 0x000000019494e824 */ /* 0x100fe400078e0af7 */
[----:B------:R-:W-:Y:S01]  /*16bc0*/  @!P2 IMAD.IADD R136, R136, 0x1, -R247 ;  /* 0x000000018888a824 */ /* 0x000fe200078e0af7 */
[----:B------:R-:W-:Y:S02]  /*16bd0*/  ISETP.GT.U32.AND P2, PT, R247, R142, PT ;  /* 0x0000008ef700720c */ /* 0x000fe40003f44070 */
[----:B------:R-:W-:-:S02]  /*16be0*/  @!P3 IADD3 R140, R140, -R247, RZ ;  /* 0x800000f78c8cb210 */ /* 0x000fc40007ffe0ff */
[----:B------:R-:W-:Y:S01]  /*16bf0*/  ISETP.GT.U32.AND P3, PT, R247, R146, PT ;  /* 0x00000092f700720c */ /* 0x000fe20003f64070 */
[--C-:B------:R-:W-:Y:S01]  /*16c00*/  @!P0 IMAD.IADD R141, R141, 0x1, -R247.reuse ;  /* 0x000000018d8d8824 */ /* 0x100fe200078e0af7 */
[----:B------:R-:W-:Y:S01]  /*16c10*/  ISETP.GT.U32.AND P0, PT, R247, R148, PT ;  /* 0x00000094f700720c */ /* 0x000fe20003f04070 */
[--C-:B------:R-:W-:Y:S01]  /*16c20*/  @!P5 IMAD.IADD R145, R145, 0x1, -R247.reuse ;  /* 0x000000019191d824 */ /* 0x100fe200078e0af7 */
[----:B------:R-:W-:Y:S01]  /*16c30*/  ISETP.GT.U32.AND P5, PT, R247, R152, PT ;  /* 0x00000098f700720c */ /* 0x000fe20003fa4070 */
[----:B------:R-:W-:Y:S01]  /*16c40*/  @!P4 IMAD.IADD R151, R151, 0x1, -R247 ;  /* 0x000000019797c824 */ /* 0x000fe200078e0af7 */
[----:B------:R-:W-:Y:S02]  /*16c50*/  @!P1 IADD3 R137, R137, -R247, RZ ;  /* 0x800000f789899210 */ /* 0x000fe40007ffe0ff */
[C---:B------:R-:W-:Y:S02]  /*16c60*/  ISETP.GT.U32.AND P4, PT, R247.reuse, R158, PT ;  /* 0x0000009ef700720c */ /* 0x040fe40003f84070 */
[----:B------:R-:W-:-:S02]  /*16c70*/  ISETP.GT.U32.AND P1, PT, R247, R143, PT ;  /* 0x0000008ff700720c */ /* 0x000fc40003f24070 */
[C---:B------:R-:W-:Y:S01]  /*16c80*/  ISETP.GT.U32.AND P6, PT, R247.reuse, R147, PT ;  /* 0x00000093f700720c */ /* 0x040fe20003fc4070 */
[--C-:B------:R-:W-:Y:S01]  /*16c90*/  @!P2 IMAD.IADD R142, R142, 0x1, -R247.reuse ;  /* 0x000000018e8ea824 */ /* 0x100fe200078e0af7 */
[C---:B------:R-:W-:Y:S02]  /*16ca0*/  ISETP.GT.U32.AND P2, PT, R247.reuse, R149, PT ;  /* 0x00000095f700720c */ /* 0x040fe40003f44070 */
[----:B------:R-:W-:Y:S02]  /*16cb0*/  @!P3 IADD3 R146, R146, -R247, RZ ;  /* 0x800000f79292b210 */ /* 0x000fe40007ffe0ff */
[C---:B------:R-:W-:Y:S01]  /*16cc0*/  ISETP.GT.U32.AND P3, PT, R247.reuse, R153, PT ;  /* 0x00000099f700720c */ /* 0x040fe20003f64070 */
[----:B------:R-:W-:Y:S01]  /*16cd0*/  @!P0 IMAD.IADD R148, R148, 0x1, -R247 ;  /* 0x0000000194948824 */ /* 0x000fe200078e0af7 */
[----:B------:R-:W-:Y:S02]  /*16ce0*/  ISETP.GT.U32.AND P0, PT, R247, R155, PT ;  /* 0x0000009bf700720c */ /* 0x000fe40003f04070 */
[----:B------:R-:W-:-:S02]  /*16cf0*/  @!P5 IADD3 R152, R152, -R247, RZ ;  /* 0x800000f79898d210 */ /* 0x000fc40007ffe0ff */
[----:B------:R-:W-:Y:S02]  /*16d00*/  ISETP.GT.U32.AND P5, PT, R247, R159, PT ;  /* 0x0000009ff700720c */ /* 0x000fe40003fa4070 */
[-C--:B------:R-:W-:Y:S01]  /*16d10*/  @!P4 IADD3 R158, R158, -R247.reuse, RZ ;  /* 0x800000f79e9ec210 */ /* 0x080fe20007ffe0ff */
[--C-:B------:R-:W-:Y:S01]  /*16d20*/  @!P6 IMAD.IADD R147, R147, 0x1, -R247.reuse ;  /* 0x000000019393e824 */ /* 0x100fe200078e0af7 */
[-C--:B------:R-:W-:Y:S02]  /*16d30*/  @!P1 IADD3 R143, R143, -R247.reuse, RZ ;  /* 0x800000f78f8f9210 */ /* 0x080fe40007ffe0ff */
        /* <DEDUP_REMOVED lines=32> */
[----:B------:R-:W-:Y:S02]  /*16f40*/  @!P3 IADD3 R154, R154, -R247, RZ ;  /* 0x800000f79a9ab210 */ /* 0x000fe40007ffe0ff */
[C---:B------:R-:W-:Y:S02]  /*16f50*/  ISETP.GT.U32.AND P6, PT, R247.reuse, R160, PT ;  /* 0x000000a0f700720c */ /* 0x040fe40003fc4070 */
[----:B------:R-:W-:Y:S01]  /*16f60*/  ISETP.GT.U32.AND P3, PT, R247, R161, PT ;  /* 0x000000a1f700720c */ /* 0x000fe20003f64070 */
[----:B------:R-:W-:Y:S01]  /*16f70*/  @!P0 IMAD.IADD R155, R155, 0x1, -R247 ;  /* 0x000000019b9b8824 */ /* 0x000fe200078e0af7 */
[----:B------:R-:W-:-:S02]  /*16f80*/  ISETP.GT.U32.AND P0, PT, R247, R162, PT ;  /* 0x000000a2f700720c */ /* 0x000fc40003f04070 */
[-C--:B------:R-:W-:Y:S02]  /*16f90*/  @!P5 IADD3 R159, R159, -R247.reuse, RZ ;  /* 0x800000f79f9fd210 */ /* 0x080fe40007ffe0ff */
[----:B------:R-:W-:Y:S02]  /*16fa0*/  ISETP.GT.U32.AND P5, PT, R247, R166, PT ;  /* 0x000000a6f700720c */ /* 0x000fe40003fa4070 */
[-C--:B------:R-:W-:Y:S02]  /*16fb0*/  @!P4 IADD3 R165, R165, -R247.reuse, RZ ;  /* 0x800000f7a5a5c210 */ /* 0x080fe40007ffe0ff */
        /* <DEDUP_REMOVED lines=10> */
[----:B------:R-:W-:Y:S02]  /*17060*/  @!P0 IADD3 R162, R162, -R247, RZ ;  /* 0x800000f7a2a28210 */ /* 0x000fe40007ffe0ff */
[C---:B------:R-:W-:Y:S02]  /*17070*/  ISETP.GT.U32.AND P0, PT, R247.reuse, R169, PT ;  /* 0x000000a9f700720c */ /* 0x040fe40003f04070 */
[C---:B------:R-:W-:Y:S01]  /*17080*/  ISETP.GT.U32.AND P5, PT, R247.reuse, R173, PT ;  /* 0x000000adf700720c */ /* 0x040fe20003fa4070 */
[--C-:B------:R-:W-:Y:S01]  /*17090*/  @!P4 IMAD.IADD R172, R172, 0x1, -R247.reuse ;  /* 0x00000001acacc824 */ /* 0x100fe200078e0af7 */
[----:B------:R-:W-:Y:S01]  /*170a0*/  ISETP.GT.U32.AND P4, PT, R247, R166, PT ;  /* 0x000000a6f700720c */ /* 0x000fe20003f84070 */
[--C-:B------:R-:W-:Y:S01]  /*170b0*/  @!P1 IMAD.IADD R157, R157, 0x1, -R247.reuse ;  /* 0x000000019d9d9824 */ /* 0x100fe200078e0af7 */
[----:B------:R-:W-:Y:S01]  /*170c0*/  ISETP.GT.U32.AND P1, PT, R247, R164, PT ;  /* 0x000000a4f700720c */ /* 0x000fe20003f24070 */
[--C-:B------:R-:W-:Y:S01]  /*170d0*/  @!P2 IMAD.IADD R163, R163, 0x1, -R247.reuse ;  /* 0x00000001a3a3a824 */ /* 0x100fe200078e0af7 */
[----:B------:R-:W-:Y:S01]  /*170e0*/  ISETP.GT.U32.AND P2, PT, R247, R170, PT ;  /* 0x000000aaf700720c */ /* 0x000fe20003f44070 */
[----:B------:R-:W-:Y:S01]  /*170f0*/  @!P6 IMAD.IADD R167, R167, 0x1, -R247 ;  /* 0x00000001a7a7e824 */ /* 0x000fe200078e0af7 */
[----:B------:R-:W-:-:S02]  /*17100*/  @!P3 IADD3 R168, R168, -R247, RZ ;  /* 0x800000f7a8a8b210 */ /* 0x000fc40007ffe0ff */
[----:B------:R-:W-:Y:S01]  /*17110*/  ISETP.GT.U32.AND P3, PT, R247, R162, PT ;  /* 0x000000a2f700720c */ /* 0x000fe20003f64070 */
[--C-:B------:R-:W-:Y:S01]  /*17120*/  @!P0 IMAD.IADD R169, R169, 0x1, -R247.reuse ;  /* 0x00000001a9a98824 */ /* 0x100fe200078e0af7 */
[----:B------:R-:W-:Y:S01]  /*17130*/  ISETP.GT.U32.AND P6, PT, R247, R174, PT ;  /* 0x000000aef700720c */ /* 0x000fe20003fc4070 */
[--C-:B------:R-:W-:Y:S01]  /*17140*/  @!P5 IMAD.IADD R173, R173, 0x1, -R247.reuse ;  /* 0x00000001adadd824 */ /* 0x100fe200078e0af7 */
        /* <DEDUP_REMOVED lines=11> */
[----:B------:R-:W-:Y:S01]  /*17200*/  @!P0 IMAD.IADD R163, R163, 0x1, -R247 ;  /* 0x00000001a3a38824 */ /* 0x000fe200078e0af7 */
[----:B------:R-:W-:Y:S02]  /*17210*/  ISETP.GT.U32.AND P0, PT, R247, R169, PT ;  /* 0x000000a9f700720c */ /* 0x000fe40003f04070 */
[----:B------:R-:W-:Y:S02]  /*17220*/  @!P5 IADD3 R167, R167, -R247, RZ ;  /* 0x800000f7a7a7d210 */ /* 0x000fe40007ffe0ff */
[----:B------:R-:W-:-:S02]  /*17230*/  ISETP.GT.U32.AND P6, PT, R247, R173, PT ;  /* 0x000000adf700720c */ /* 0x000fc40003fc4070 */
[----:B------:R-:W-:Y:S02]  /*17240*/  ISETP.GT.U32.AND P5, PT, R247, R174, PT ;  /* 0x000000aef700720c */ /* 0x000fe40003fa4070 */
[-C--:B------:R-:W-:Y:S02]  /*17250*/  @!P4 IADD3 R172, R172, -R247.reuse, RZ ;  /* 0x800000f7acacc210 */ /* 0x080fe40007ffe0ff */
        /* <DEDUP_REMOVED lines=11> */
[C---:B------:R-:W-:Y:S02]  /*17310*/  ISETP.GT.U32.AND P6, PT, R247.reuse, R180, PT ;  /* 0x000000b4f700720c */ /* 0x040fe40003fc4070 */
[----:B------:R-:W-:Y:S01]  /*17320*/  ISETP.GT.U32.AND P5, PT, R247, R181, PT ;  /* 0x000000b5f700720c */ /* 0x000fe20003fa4070 */
[--C-:B------:R-:W-:Y:S01]  /*17330*/  @!P4 IMAD.IADD R179, R179, 0x1, -R247.reuse ;  /* 0x00000001b3b3c824 */ /* 0x100fe200078e0af7 */
[----:B------:R-:W-:Y:S01]  /*17340*/  ISETP.GT.U32.AND P4, PT, R247, R186, PT ;  /* 0x000000baf700720c */ /* 0x000fe20003f84070 */
[--C-:B------:R-:W-:Y:S01]  /*17350*/  @!P1 IMAD.IADD R165, R165, 0x1, -R247.reuse ;  /* 0x00000001a5a59824 */ /* 0x100fe200078e0af7 */
        /* <DEDUP_REMOVED lines=20> */
[----:B------:R-:W-:Y:S01]  /*174a0*/  ISETP.GT.U32.AND P0, PT, R247, R177, PT ;  /* 0x000000b1f700720c */ /* 0x000fe20003f04070 */
[----:B------:R-:W-:Y:S01]  /*174b0*/  @!P5 IMAD.IADD R175, R175, 0x1, -R247 ;  /* 0x00000001afafd824 */ /* 0x000fe200078e0af7 */
[----:B------:R-:W-:-:S02]  /*174c0*/  ISETP.GT.U32.AND P5, PT, R247, R181, PT ;  /* 0x000000b5f700720c */ /* 0x000fc40003fa4070 */
[-C--:B------:R-:W-:Y:S02]  /*174d0*/  @!P6 IADD3 R187, R187, -R247.reuse, RZ ;  /* 0x800000f7bbbbe210 */ /* 0x080fe40007ffe0ff */
        /* <DEDUP_REMOVED lines=14> */
[--C-:B------:R-:W-:Y:S01]  /*175c0*/  @!P1 IMAD.IADD R185, R185, 0x1, -R247.reuse ;  /* 0x00000001b9b99824 */ /* 0x100fe200078e0af7 */
[C---:B------:R-:W-:Y:S01]  /*175d0*/  ISETP.GT.U32.AND P1, PT, R247.reuse, R179, PT ;  /* 0x000000b3f700720c */ /* 0x040fe20003f24070 */
[--C-:B------:R-:W-:Y:S01]  /*175e0*/  @!P2 IMAD.IADD R178, R178, 0x1, -R247.reuse ;  /* 0x00000001b2b2a824 */ /* 0x100fe200078e0af7 */
[C---:B------:R-:W-:Y:S01]  /*175f0*/  ISETP.GT.U32.AND P2, PT, R247.reuse, R184, PT ;  /* 0x000000b8f700720c */ /* 0x040fe20003f44070 */
[----:B------:R-:W-:Y:S01]  /*17600*/  @!P3 IMAD.IADD R182, R182, 0x1, -R247 ;  /* 0x00000001b6b6b824 */ /* 0x000fe200078e0af7 */
[----:B------:R-:W-:-:S03]  /*17610*/  ISETP.GT.U32.AND P3, PT, R247, R189, PT ;  /* 0x000000bdf700720c */ /* 0x000fc60003f64070 */
[----:B------:R-:W-:Y:S02]  /*17620*/  @!P0 IADD3 R183, R183, -R247, RZ ;  /* 0x800000f7b7b78210 */ /* 0x000fe40007ffe0ff */
[C---:B------:R-:W-:Y:S01]  /*17630*/  ISETP.GT.U32.AND P0, PT, R247.reuse, R190, PT ;  /* 0x000000bef700720c */ /* 0x040fe20003f04070 */
[--C-:B------:R-:W-:Y:S01]  /*17640*/  @!P5 IMAD.IADD R188, R188, 0x1, -R247.reuse ;  /* 0x00000001bcbcd824 */ /* 0x100fe200078e0af7 */
[----:B------:R-:W-:Y:S01]  /*17650*/  ISETP.GT.U32.AND P5, PT, R247, R195, PT ;  /* 0x000000c3f700720c */ /* 0x000fe20003fa4070 */
[--C-:B------:R-:W-:Y:S02]  /*17660*/  @!P4 IMAD.IADD R194, R194, 0x1, -R247.reuse ;  /* 0x00000001c2c2c824 */ /* 0x100fe400078e0af7 */
[--C-:B------:R-:W-:Y:S01]  /*17670*/  @!P1 IMAD.IADD R179, R179, 0x1, -R247.reuse ;  /* 0x00000001b3b39824 */ /* 0x100fe200078e0af7 */
[C---:B------:R-:W-:Y:S02]  /*17680*/  ISETP.GT.U32.AND P4, PT, R247.reuse, R188, PT ;  /* 0x000000bcf700720c */ /* 0x040fe40003f84070 */
[C---:B------:R-:W-:Y:S01]  /*17690*/  ISETP.GT.U32.AND P1, PT, R247.reuse, R185, PT ;  /* 0x000000b9f700720c */ /* 0x040fe20003f24070 */
[----:B------:R-:W-:Y:S01]  /*176a0*/  @!P2 IMAD.IADD R184, R184, 0x1, -R247 ;  /* 0x00000001b8b8a824 */ /* 0x000fe200078e0af7 */
[----:B------:R-:W-:-:S02]  /*176b0*/  ISETP.GT.U32.AND P2, PT, R247, R191, PT ;  /* 0x000000bff700720c */ /* 0x000fc40003f44070 */
[----:B------:R-:W-:Y:S02]  /*176c0*/  @!P3 IADD3 R189, R189, -R247, RZ ;  /* 0x800000f7bdbdb210 */ /* 0x000fe40007ffe0ff */
[C---:B------:R-:W-:Y:S01]  /*176d0*/  ISETP.GT.U32.AND P3, PT, R247.reuse, R196, PT ;  /* 0x000000c4f700720c */ /* 0x040fe20003f64070 */
[--C-:B------:R-:W-:Y:S01]  /*176e0*/  @!P0 IMAD.IADD R190, R190, 0x1, -R247.reuse ;  /* 0x00000001bebe8824 */ /* 0x100fe200078e0af7 */
[----:B------:R-:W-:Y:S02]  /*176f0*/  ISETP.GT.U32.AND P0, PT, R247, R197, PT ;  /* 0x000000c5f700720c */ /* 0x000fe40003f04070 */
        /* <DEDUP_REMOVED lines=16> */
[C---:B------:R-:W-:Y:S01]  /*17800*/  ISETP.GT.U32.AND P6, PT, R247.reuse, R193, PT ;  /* 0x000000c1f700720c */ /* 0x040fe20003fc4070 */
        /* <DEDUP_REMOVED lines=25> */
[----:B------:R-:W-:Y:S02]  /*179a0*/  @!P5 IADD3 R202, R202, -R247, RZ ;  /* 0x800000f7cacad210 */ /* 0x000fe40007ffe0ff */
        /* <DEDUP_REMOVED lines=19> */
[----:B------:R-:W-:Y:S01]  /*17ae0*/  ISETP.GT.U32.AND P1, PT, R247, R207, PT ;  /* 0x000000cff700720c */ /* 0x000fe20003f24070 */
        /* <DEDUP_REMOVED lines=19> */
[----:B------:R-:W-:Y:S02]  /*17c20*/  ISETP.GT.U32.AND P0, PT, R247, R211, PT ;  /* 0x000000d3f700720c */ /* 0x000fe40003f04070 */
[-C--:B------:R-:W-:Y:S02]  /*17c30*/  @!P5 IADD3 R209, R209, -R247.reuse, RZ ;  /* 0x800000f7d1d1d210 */ /* 0x080fe40007ffe0ff */
[----:B------:R-:W-:Y:S01]  /*17c40*/  ISETP.GT.U32.AND P5, PT, R247, R216, PT ;  /* 0x000000d8f700720c */ /* 0x000fe20003fa4070 */
[----:B------:R-:W-:Y:S01]  /*17c50*/  @!P6 IMAD.IADD R213, R213, 0x1, -R247 ;  /* 0x00000001d5d5e824 */ /* 0x000fe200078e0af7 */
[----:B------:R-:W-:-:S02]  /*17c60*/  @!P4 IADD3 R215, R215, -R247, RZ ;  /* 0x800000f7d7d7c210 */ /* 0x000fc40007ffe0ff */
[----:B------:R-:W-:Y:S02]  /*17c70*/  @!P1 IADD3 R201, R201, -R247, RZ ;  /* 0x800000f7c9c99210 */ /* 0x000fe40007ffe0ff */
[C---:B------:R-:W-:Y:S02]  /*17c80*/  ISETP.GT.U32.AND P4, PT, R247.reuse, R222, PT ;  /* 0x000000def700720c */ /* 0x040fe40003f84070 */
[C---:B------:R-:W-:Y:S01]  /*17c90*/  ISETP.GT.U32.AND P1, PT, R247.reuse, R207, PT ;  /* 0x000000cff700720c */ /* 0x040fe20003f24070 */
[--C-:B------:R-:W-:Y:S01]  /*17ca0*/  @!P2 IMAD.IADD R206, R206, 0x1, -R247.reuse ;  /* 0x00000001cecea824 */ /* 0x100fe200078e0af7 */
[C---:B------:R-:W-:Y:S01]  /*17cb0*/  ISETP.GT.U32.AND P6, PT, R247.reuse, R212, PT ;  /* 0x000000d4f700720c */ /* 0x040fe20003fc4070 */
[--C-:B------:R-:W-:Y:S01]  /*17cc0*/  @!P3 IMAD.IADD R210, R210, 0x1, -R247.reuse ;  /* 0x00000001d2d2b824 */ /* 0x100fe200078e0af7 */
        /* <DEDUP_REMOVED lines=10> */
[--C-:B------:R-:W-:Y:S01]  /*17d70*/  @!P2 IMAD.IADD R213, R213, 0x1, -R247.reuse ;  /* 0x00000001d5d5a824 */ /* 0x100fe200078e0af7 */
[----:B------:R-:W-:Y:S01]  /*17d80*/  IABS R240, R240 ;  /* 0x000000f000f07213 */ /* 0x000fe20000000000 */
[----:B------:R-:W-:Y:S01]  /*17d90*/  @!P3 IMAD.IADD R217, R217, 0x1, -R247 ;  /* 0x00000001d9d9b824 */ /* 0x000fe200078e0af7 */
[----:B------:R-:W-:Y:S02]  /*17da0*/  @!P6 IADD3 R212, R212, -R247, RZ ;  /* 0x800000f7d4d4e210 */ /* 0x000fe40007ffe0ff */
[C---:B------:R-:W-:Y:S02]  /*17db0*/  ISETP.GT.U32.AND P6, PT, R247.reuse, R219, PT ;  /* 0x000000dbf700720c */ /* 0x040fe40003fc4070 */
[----:B------:R-:W-:-:S02]  /*17dc0*/  ISETP.GT.U32.AND P2, PT, R247, R220, PT ;  /* 0x000000dcf700720c */ /* 0x000fc40003f44070 */
[C---:B------:R-:W-:Y:S01]  /*17dd0*/  ISETP.GT.U32.AND P3, PT, R247.reuse, R224, PT ;  /* 0x000000e0f700720c */ /* 0x040fe20003f64070 */
[----:B------:R-:W-:Y:S01]  /*17de0*/  IMAD.HI.U32 R241, R246, R240, RZ ;  /* 0x000000f0f6f17227 */ /* 0x000fe200078e00ff */
[----:B------:R-:W-:Y:S02]  /*17df0*/  @!P0 IADD3 R218, R218, -R247, RZ ;  /* 0x800000f7dada8210 */ /* 0x000fe40007ffe0ff */
[----:B------:R-:W-:Y:S01]  /*17e00*/  ISETP.GT.U32.AND P0, PT, R247, R225, PT ;  /* 0x000000e1f700720c */ /* 0x000fe20003f04070 */
[----:B------:R-:W-:Y:S01]  /*17e10*/  @!P5 IMAD.IADD R223, R223, 0x1, -R247 ;  /* 0x00000001dfdfd824 */ /* 0x000fe200078e0af7 */
[C---:B------:R-:W-:Y:S01]  /*17e20*/  ISETP.GT.U32.AND P5, PT, R247.reuse, R217, PT ;  /* 0x000000d9f700720c */ /* 0x040fe20003fa4070 */
[----:B------:R1:W-:Y:S01]  /*17e30*/  STL [R1+0x2900], R9 ;  /* 0x0029000901007387 */ /* 0x0003e20000100800 */
[----:B------:R-:W-:Y:S02]  /*17e40*/  IMAD.MOV R241, RZ, RZ, -R241 ;  /* 0x000000fffff17224 */ /* 0x000fe400078e0af1 */
[--C-:B------:R-:W-:Y:S01]  /*17e50*/  @!P4 IMAD.IADD R216, R216, 0x1, -R247.reuse ;  /* 0x00000001d8d8c824 */ /* 0x100fe200078e0af7 */
[C---:B------:R-:W-:Y:S01]  /*17e60*/  ISETP.GT.U32.AND P4, PT, R247.reuse, R222, PT ;  /* 0x000000def700720c */ /* 0x040fe20003f84070 */
[--C-:B------:R-:W-:Y:S01]  /*17e70*/  @!P1 IMAD.IADD R214, R214, 0x1, -R247.reuse ;  /* 0x00000001d6d69824 */ /* 0x100fe200078e0af7 */
[C---:B------:R-:W-:Y:S01]  /*17e80*/  ISETP.GT.U32.AND P1, PT, R247.reuse, R221, PT ;  /* 0x000000ddf700720c */ /* 0x040fe20003f24070 */
[----:B-1----:R-:W-:Y:S01]  /*17e90*/  VIADD R9, R6, 0x1fa ;  /* 0x000001fa06097836 */ /* 0x002fe20000000000 */
[----:B------:R-:W-:Y:S01]  /*17ea0*/  STL [R1+0xc], R245 ;  /* 0x00000cf501007387 */ /* 0x000fe20000100800 */
[----:B------:R-:W-:Y:S01]  /*17eb0*/  IMAD R240, R247, R241, R240 ;  /* 0x000000f1f7f07224 */ /* 0x000fe200078e02f0 */
[----:B------:R-:W-:Y:S01]  /*17ec0*/  @!P3 IADD3 R224, R224, -R247, RZ ;  /* 0x800000f7e0e0b210 */ /* 0x000fe20007ffe0ff */
[--C-:B------:R-:W-:Y:S01]  /*17ed0*/  @!P6 IMAD.IADD R219, R219, 0x1, -R247.reuse ;  /* 0x00000001dbdbe824 */ /* 0x100fe200078e0af7 */
[----:B------:R-:W-:Y:S01]  /*17ee0*/  IABS R241, R9 ;  /* 0x0000000900f17213 */ /* 0x000fe20000000000 */
[----:B------:R-:W-:Y:S01]  /*17ef0*/  @!P2 IMAD.IADD R220, R220, 0x1, -R247 ;  /* 0x00000001dcdca824 */ /* 0x000fe200078e0af7 */
[----:B------:R-:W-:Y:S01]  /*17f00*/  STL [R1+0x8], R244 ;  /* 0x000008f401007387 */ /* 0x000fe20000100800 */
[----:B------:R-:W-:-:S02]  /*17f10*/  ISETP.GT.U32.AND P6, PT, R247, R226, PT ;  /* 0x000000e2f700720c */ /* 0x000fc40003fc4070 */
[C---:B------:R-:W-:Y:S01]  /*17f20*/  ISETP.GT.U32.AND P2, PT, R247.reuse, R214, PT ;  /* 0x000000d6f700720c */ /* 0x040fe20003f44070 */
[----:B------:R-:W-:Y:S01]  /*17f30*/  STL [R1+0x4], R243 ;  /* 0x000004f301007387 */ /* 0x000fe20000100800 */
[----:B------:R-:W-:Y:S01]  /*17f40*/  ISETP.GT.U32.AND P3, PT, R247, R218, PT ;  /* 0x000000daf700720c */ /* 0x000fe20003f64070 */
[----:B------:R-:W-:Y:S02]  /*17f50*/  @!P0 IMAD.IADD R225, R225, 0x1, -R247 ;  /* 0x00000001e1e18824 */ /* 0x000fe400078e0af7 */
[----:B------:R1:W-:Y:S01]  /*17f60*/  STL [R1+0x2904], R0 ;  /* 0x0029040001007387 */ /* 0x0003e20000100800 */
[----:B------:R-:W-:Y:S02]  /*17f70*/  ISETP.GT.U32.AND P0, PT, R247, R219, PT ;  /* 0x000000dbf700720c */ /* 0x000fe40003f04070 */
[----:B------:R-:W-:Y:S01]  /*17f80*/  @!P5 IADD3 R217, R217, -R247, RZ ;  /* 0x800000f7d9d9d210 */ /* 0x000fe20007ffe0ff */
[----:B------:R2:W-:Y:S01]  /*17f90*/  STL [R1], R242 ;  /* 0x000000f201007387 */ /* 0x0005e20000100800 */
[----:B------:R-:W-:-:S02]  /*17fa0*/  ISETP.GT.U32.AND P5, PT, R247, R223, PT ;  /* 0x000000dff700720c */ /* 0x000fc40003fa4070 */
[----:B------:R-:W-:Y:S02]  /*17fb0*/  @!P4 IADD3 R222, R222, -R247, RZ ;  /* 0x800000f7dedec210 */ /* 0x000fe40007ffe0ff */
[----:B------:R-:W-:Y:S01]  /*17fc0*/  ISETP.GT.U32.AND P4, PT, R247, R229, PT ;  /* 0x000000e5f700720c */ /* 0x000fe20003f84070 */
[----:B-1----:R-:W-:Y:S02]  /*17fd0*/  VIADD R0, R6, 0x1fb ;  /* 0x000001fb06007836 */ /* 0x002fe40000000000 */
[----:B--2---:R-:W-:Y:S01]  /*17fe0*/  IMAD.HI.U32 R242, R246, R241, RZ ;  /* 0x000000f1f6f27227 */ /* 0x004fe200078e00ff */
[----:B------:R-:W-:-:S03]  /*17ff0*/  @!P1 IADD3 R221, R221, -R247, RZ ;  /* 0x800000f7dddd9210 */ /* 0x000fc60007ffe0ff */
[----:B------:R-:W-:Y:S01]  /*18000*/  IMAD.MOV R242, RZ, RZ, -R242 ;  /* 0x000000fffff27224 */ /* 0x000fe200078e0af2 */
[C---:B------:R-:W-:Y:S01]  /*18010*/  ISETP.GT.U32.AND P1, PT, R247.reuse, R215, PT ;  /* 0x000000d7f700720c */ /* 0x040fe20003f24070 */
[----:B------:R-:W-:Y:S01]  /*18020*/  @!P6 IMAD.IADD R226, R226, 0x1, -R247 ;  /* 0x00000001e2e2e824 */ /* 0x000fe200078e0af7 */
[----:B------:R-:W-:Y:S01]  /*18030*/  @!P2 IADD3 R214, R214, -R247, RZ ;  /* 0x800000f7d6d6a210 */ /* 0x000fe20007ffe0ff */
[C---:B------:R-:W-:Y:S01]  /*18040*/  IMAD R241, R247.reuse, R242, R241 ;  /* 0x000000f2f7f17224 */ /* 0x040fe200078e02f1 */
[----:B------:R-:W-:Y:S01]  /*18050*/  IABS R242, R0 ;  /* 0x0000000000f27213 */ /* 0x000fe20000000000 */
[--C-:B------:R-:W-:Y:S01]  /*18060*/  @!P3 IMAD.IADD R218, R218, 0x1, -R247.reuse ;  /* 0x00000001dadab824 */ /* 0x100fe200078e0af7 */
[C---:B------:R-:W-:Y:S02]  /*18070*/  ISETP.GT.U32.AND P2, PT, R247.reuse, R220, PT ;  /* 0x000000dcf700720c */ /* 0x040fe40003f44070 */
[----:B------:R-:W-:Y:S01]  /*18080*/  ISETP.GT.U32.AND P3, PT, R247, R224, PT ;  /* 0x000000e0f700720c */ /* 0x000fe20003f64070 */
[--C-:B------:R-:W-:Y:S01]  /*18090*/  @!P0 IMAD.IADD R219, R219, 0x1, -R247.reuse ;  /* 0x00000001dbdb8824 */ /* 0x100fe200078e0af7 */
[----:B------:R-:W-:Y:S01]  /*180a0*/  ISETP.GT.U32.AND P0, PT, R247, R226, PT ;  /* 0x000000e2f700720c */ /* 0x000fe20003f04070 */
[----:B------:R-:W-:Y:S01]  /*180b0*/  IMAD.HI.U32 R243, R246, R242, RZ ;  /* 0x000000f2f6f37227 */ /* 0x000fe200078e00ff */
[----:B------:R-:W-:Y:S03]  /*180c0*/  STL [R1+0x2908], R2 ;  /* 0x0029080201007387 */ /* 0x000fe60000100800 */
[--C-:B------:R-:W-:Y:S01]  /*180d0*/  @!P5 IMAD.IADD R223, R223, 0x1, -R247.reuse ;  /* 0x00000001dfdfd824 */ /* 0x100fe200078e0af7 */
[----:B------:R-:W-:Y:S01]  /*180e0*/  ISETP.GT.U32.AND P5, PT, R247, R230, PT ;  /* 0x000000e6f700720c */ /* 0x000fe20003fa4070 */
[----:B------:R-:W-:Y:S01]  /*180f0*/  STL [R1+0x290c], R3 ;  /* 0x00290c0301007387 */ /* 0x000fe20000100800 */
[----:B------:R-:W-:Y:S01]  /*18100*/  @!P4 IMAD.IADD R229, R229, 0x1, -R247 ;  /* 0x00000001e5e5c824 */ /* 0x000fe200078e0af7 */
[----:B------:R-:W-:-:S02]  /*18110*/  IADD3 R243, -R243, RZ, RZ ;  /* 0x000000fff3f37210 */ /* 0x000fc40007ffe1ff */
[----:B------:R-:W-:Y:S01]  /*18120*/  STL [R1+0x2910], R4 ;  /* 0x0029100401007387 */ /* 0x000fe20000100800 */
[----:B------:R-:W-:Y:S01]  /*18130*/  ISETP.GT.U32.AND P4, PT, R247, R236, PT ;  /* 0x000000ecf700720c */ /* 0x000fe20003f84070 */
[----:B------:R-:W-:Y:S02]  /*18140*/  @!P1 IMAD.IADD R215, R215, 0x1, -R247 ;  /* 0x00000001d7d79824 */ /* 0x000fe400078e0af7 */
[----:B------:R-:W-:Y:S01]  /*18150*/  STL [R1+0x2914], R5 ;  /* 0x0029140501007387 */ /* 0x000fe20000100800 */
[----:B------:R-:W-:-:S03]  /*18160*/  ISETP.GT.U32.AND P1, PT, R247, R221, PT ;  /* 0x000000ddf700720c */ /* 0x000fc60003f24070 */
[----:B------:R-:W-:Y:S01]  /*18170*/  STL [R1+0x1ef0], R9 ;  /* 0x001ef00901007387 */ /* 0x000fe20000100800 */
[----:B------:R-:W-:-:S03]  /*18180*/  ISETP.GT.U32.AND P6, PT, R247, R225, PT ;  /* 0x000000e1f700720c */ /* 0x000fc60003fc4070 */
[----:B------:R1:W-:Y:S01]  /*18190*/  STL [R1+0x1ee4], R0 ;  /* 0x001ee40001007387 */ /* 0x0003e20000100800 */
[--C-:B------:R-:W-:Y:S01]  /*181a0*/  @!P2 IMAD.IADD R220, R220, 0x1, -R247.reuse ;  /* 0x00000001dcdca824 */ /* 0x100fe200078e0af7 */
[C---:B------:R-:W-:Y:S01]  /*181b0*/  ISETP.GT.U32.AND P2, PT, R247.reuse, R227, PT ;  /* 0x000000e3f700720c */ /* 0x040fe20003f44070 */
[C---:B------:R-:W-:Y:S02]  /*181c0*/  IMAD R242, R247.reuse, R243, R242 ;  /* 0x000000f3f7f27224 */ /* 0x040fe400078e02f2 */
[--C-:B------:R-:W-:Y:S01]  /*181d0*/  @!P3 IMAD.IADD R224, R224, 0x1, -R247.reuse ;  /* 0x00000001e0e0b824 */ /* 0x100fe200078e0af7 */
[----:B------:R-:W-:Y:S02]  /*181e0*/  ISETP.GT.U32.AND P3, PT, R247, R231, PT ;  /* 0x000000e7f700720c */ /* 0x000fe40003f64070 */
[----:B-1----:R-:W-:Y:S01]  /*181f0*/  IADD3 R0, R6, 0x1fc, RZ ;  /* 0x000001fc06007810 */ /* 0x002fe20007ffe0ff */
[----:B------:R-:W-:-:S03]  /*18200*/  @!P0 IMAD.IADD R226, R226, 0x1, -R247 ;  /* 0x00000001e2e28824 */ /* 0x000fc600078e0af7 */
[----:B------:R-:W-:Y:S01]  /*18210*/  IABS R243, R0 ;  /* 0x0000000000f37213 */ /* 0x000fe20000000000 */
[--C-:B------:R-:W-:Y:S01]  /*18220*/  @!P5 IMAD.IADD R230, R230, 0x1, -R247.reuse ;  /* 0x00000001e6e6d824 */ /* 0x100fe200078e0af7 */
[C---:B------:R-:W-:Y:S01]  /*18230*/  ISETP.GT.U32.AND P0, PT, R247.reuse, R233, PT ;  /* 0x000000e9f700720c */ /* 0x040fe20003f04070 */
[--C-:B------:R-:W-:Y:S02]  /*18240*/  @!P4 IMAD.IADD R236, R236, 0x1, -R247.reuse ;  /* 0x00000001ececc824 */ /* 0x100fe400078e0af7 */
[----:B------:R-:W-:Y:S01]  /*18250*/  IMAD.HI.U32 R244, R246, R243, RZ ;  /* 0x000000f3f6f47227 */ /* 0x000fe200078e00ff */
[----:B------:R1:W-:Y:S01]  /*18260*/  STL [R1+0x1edc], R0 ;  /* 0x001edc0001007387 */ /* 0x0003e20000100800 */
[----:B------:R-:W-:Y:S02]  /*18270*/  ISETP.GT.U32.AND P4, PT, R247, R230, PT ;  /* 0x000000e6f700720c */ /* 0x000fe40003f84070 */
[----:B------:R-:W-:Y:S01]  /*18280*/  IMAD.MOV R244, RZ, RZ, -R244 ;  /* 0x000000fffff47224 */ /* 0x000fe200078e0af4 */
[----:B------:R-:W-:Y:S01]  /*18290*/  @!P6 IADD3 R225, R225, -R247, RZ ;  /* 0x800000f7e1e1e210 */ /* 0x000fe20007ffe0ff */
[----:B------:R-:W-:Y:S01]  /*182a0*/  @!P1 IMAD.IADD R221, R221, 0x1, -R247 ;  /* 0x00000001dddd9824 */ /* 0x000fe200078e0af7 */
[----:B------:R-:W-:-:S02]  /*182b0*/  ISETP.GT.U32.AND P5, PT, R247, R237, PT ;  /* 0x000000edf700720c */ /* 0x000fc40003fa4070 */
[C---:B------:R-:W-:Y:S01]  /*182c0*/  ISETP.GT.U32.AND P1, PT, R247.reuse, R228, PT ;  /* 0x000000e4f700720c */ /* 0x040fe20003f24070 */
[----:B-1----:R-:W-:Y:S01]  /*182d0*/  VIADD R0, R6, 0x1fd ;  /* 0x000001fd06007836 */ /* 0x002fe20000000000 */
[----:B------:R-:W-:Y:S01]  /*182e0*/  ISETP.GT.U32.AND P6, PT, R247, R232, PT ;  /* 0x000000e8f700720c */ /* 0x000fe20003fc4070 */
[----:B------:R-:W-:Y:S01]  /*182f0*/  @!P2 IMAD.IADD R227, R227, 0x1, -R247 ;  /* 0x00000001e3e3a824 */ /* 0x000fe200078e0af7 */
[C---:B------:R-:W-:Y:S01]  /*18300*/  ISETP.GT.U32.AND P2, PT, R247.reuse, R234, PT ;  /* 0x000000eaf700720c */ /* 0x040fe20003f44070 */
[----:B------:R-:W-:Y:S01]  /*18310*/  IMAD R243, R247, R244, R243 ;  /* 0x000000f4f7f37224 */ /* 0x000fe200078e02f3 */
[----:B------:R-:W-:Y:S02]  /*18320*/  @!P3 IADD3 R231, R231, -R247, RZ ;  /* 0x800000f7e7e7b210 */ /* 0x000fe40007ffe0ff */
[----:B------:R-:W-:Y:S02]  /*18330*/  IABS R244, R0 ;  /* 0x0000000000f47213 */ /* 0x000fe40000000000 */
[----:B------:R-:W-:Y:S01]  /*18340*/  ISETP.GT.U32.AND P3, PT, R247, R238, PT ;  /* 0x000000eef700720c */ /* 0x000fe20003f64070 */
[----:B------:R-:W-:Y:S01]  /*18350*/  @!P0 IMAD.IADD R233, R233, 0x1, -R247 ;  /* 0x00000001e9e98824 */ /* 0x000fe200078e0af7 */
[----:B------:R-:W-:Y:S01]  /*18360*/  ISETP.GT.U32.AND P0, PT, R247, R227, PT ;  /* 0x000000e3f700720c */ /* 0x000fe20003f04070 */
[----:B------:R-:W-:Y:S01]  /*18370*/  IMAD.HI.U32 R245, R246, R244, RZ ;  /* 0x000000f4f6f57227 */ /* 0x000fe200078e00ff */
[-C--:B------:R-:W-:Y:S01]  /*18380*/  @!P4 IADD3 R230, R230, -R247.reuse, RZ ;  /* 0x800000f7e6e6c210 */ /* 0x080fe20007ffe0ff */
[----:B------:R1:W-:Y:S01]  /*18390*/  STL [R1+0x1ed8], R0 ;  /* 0x001ed80001007387 */ /* 0x0003e20000100800 */
[-C--:B------:R-:W-:Y:S01]  /*183a0*/  @!P5 IADD3 R237, R237, -R247.reuse, RZ ;  /* 0x800000f7ededd210 */ /* 0x080fe20007ffe0ff */
[----:B------:R-:W-:Y:S01]  /*183b0*/  IMAD.MOV R245, RZ, RZ, -R245 ;  /* 0x000000fffff57224 */ /* 0x000fe200078e0af5 */
[----:B------:R-:W-:Y:S01]  /*183c0*/  ISETP.GT.U32.AND P4, PT, R247, R236, PT ;  /* 0x000000ecf700720c */ /* 0x000fe20003f84070 */
[----:B------:R-:W-:Y:S01]  /*183d0*/  @!P6 IMAD.IADD R232, R232, 0x1, -R247 ;  /* 0x00000001e8e8e824 */ /* 0x000fe200078e0af7 */
[----:B------:R-:W-:-:S02]  /*183e0*/  @!P1 IADD3 R228, R228, -R247, RZ ;  /* 0x800000f7e4e49210 */ /* 0x000fc40007ffe0ff */
[C---:B------:R-:W-:Y:S02]  /*183f0*/  ISETP.GT.U32.AND P5, PT, R247.reuse, R231, PT ;  /* 0x000000e7f700720c */ /* 0x040fe40003fa4070 */
[C---:B------:R-:W-:Y:S01]  /*18400*/  ISETP.GT.U32.AND P6, PT, R247.reuse, R239, PT ;  /* 0x000000eff700720c */ /* 0x040fe20003fc4070 */
[----:B-1----:R-:W-:Y:S01]  /*18410*/  VIADD R0, R6, 0x1fe ;  /* 0x000001fe06007836 */ /* 0x002fe20000000000 */
[----:B------:R-:W-:Y:S01]  /*18420*/  @!P2 IADD3 R234, R234, -R247, RZ ;  /* 0x800000f7eaeaa210 */ /* 0x000fe20007ffe0ff */
[C---:B------:R-:W-:Y:S01]  /*18430*/  IMAD R244, R247.reuse, R245, R244 ;  /* 0x000000f5f7f47224 */ /* 0x040fe200078e02f4 */
[C---:B------:R-:W-:Y:S01]  /*18440*/  ISETP.GT.U32.AND P2, PT, R247.reuse, R228, PT ;  /* 0x000000e4f700720c */ /* 0x040fe20003f44070 */
[----:B------:R-:W-:Y:S01]  /*18450*/  @!P3 IMAD.IADD R238, R238, 0x1, -R247 ;  /* 0x00000001eeeeb824 */ /* 0x000fe200078e0af7 */
[----:B------:R-:W-:Y:S02]  /*18460*/  IABS R245, R0 ;  /* 0x0000000000f57213 */ /* 0x000fe40000000000 */
[----:B------:R-:W-:-:S02]  /*18470*/  ISETP.GT.U32.AND P3, PT, R247, R232, PT ;  /* 0x000000e8f700720c */ /* 0x000fc40003f64070 */
[----:B------:R-:W-:Y:S01]  /*18480*/  @!P0 IADD3 R227, R227, -R247, RZ ;  /* 0x800000f7e3e38210 */ /* 0x000fe20007ffe0ff */
[----:B------:R1:W-:Y:S01]  /*18490*/  STL [R1+0x1ed0], R0 ;  /* 0x001ed00001007387 */ /* 0x0003e20000100800 */
[C---:B------:R-:W-:Y:S01]  /*184a0*/  ISETP.GT.U32.AND P0, PT, R247.reuse, R233, PT ;  /* 0x000000e9f700720c */ /* 0x040fe20003f04070 */
[--C-:B------:R-:W-:Y:S01]  /*184b0*/  @!P4 IMAD.IADD R236, R236, 0x1, -R247.reuse ;  /* 0x00000001ececc824 */ /* 0x100fe200078e0af7 */
[----:B------:R-:W-:Y:S01]  /*184c0*/  ISETP.GT.U32.AND P4, PT, R247, R243, PT ;  /* 0x000000f3f700720c */ /* 0x000fe20003f84070 */
[--C-:B------:R-:W-:Y:S01]  /*184d0*/  @!P5 IMAD.IADD R231, R231, 0x1, -R247.reuse ;  /* 0x00000001e7e7d824 */ /* 0x100fe200078e0af7 */
[----:B------:R-:W-:Y:S01]  /*184e0*/  ISETP.GT.U32.AND P5, PT, R247, R237, PT ;  /* 0x000000edf700720c */ /* 0x000fe20003fa4070 */
[----:B------:R-:W-:Y:S02]  /*184f0*/  @!P6 IMAD.IADD R239, R239, 0x1, -R247 ;  /* 0x00000001efefe824 */ /* 0x000fe400078e0af7 */
[----:B-1----:R-:W-:-:S05]  /*18500*/  IMAD.HI.U32 R0, R246, R245, RZ ;  /* 0x000000f5f6007227 */ /* 0x002fca00078e00ff */
[----:B------:R-:W-:Y:S01]  /*18510*/  IADD3 R0, -R0, RZ, RZ ;  /* 0x000000ff00007210 */ /* 0x000fe20007ffe1ff */
[--C-:B------:R-:W-:Y:S01]  /*18520*/  @!P2 IMAD.IADD R228, R228, 0x1, -R247.reuse ;  /* 0x00000001e4e4a824 */ /* 0x100fe200078e0af7 */
[C---:B------:R-:W-:Y:S01]  /*18530*/  ISETP.GT.U32.AND P2, PT, R247.reuse, R234, PT ;  /* 0x000000eaf700720c */ /* 0x040fe20003f44070 */
[----:B------:R-:W-:Y:S01]  /*18540*/  @!P3 IMAD.IADD R232, R232, 0x1, -R247 ;  /* 0x00000001e8e8b824 */ /* 0x000fe200078e0af7 */
[C---:B------:R-:W-:Y:S01]  /*18550*/  ISETP.GT.U32.AND P3, PT, R247.reuse, R239, PT ;  /* 0x000000eff700720c */ /* 0x040fe20003f64070 */
[----:B------:R-:W-:Y:S01]  /*18560*/  IMAD R245, R247, R0, R245 ;  /* 0x00000000f7f57224 */ /* 0x000fe200078e02f5 */
[C---:B------:R-:W-:Y:S01]  /*18570*/  IADD3 R0, R6.reuse, 0x1ff, RZ ;  /* 0x000001ff06007810 */ /* 0x040fe20007ffe0ff */
[--C-:B------:R-:W-:Y:S01]  /*18580*/  @!P0 IMAD.IADD R233, R233, 0x1, -R247.reuse ;  /* 0x00000001e9e98824 */ /* 0x100fe200078e0af7 */
[C---:B------:R-:W-:Y:S02]  /*18590*/  ISETP.GT.U32.AND P0, PT, R247.reuse, R240, PT ;  /* 0x000000f0f700720c */ /* 0x040fe40003f04070 */
[----:B------:R-:W-:Y:S01]  /*185a0*/  ISETP.GT.U32.AND P6, PT, R247, R238, PT ;  /* 0x000000eef700720c */ /* 0x000fe20003fc4070 */
[----:B------:R1:W-:Y:S01]  /*185b0*/  STL [R1+0x1ecc], R0 ;  /* 0x001ecc0001007387 */ /* 0x0003e20000100800 */
[--C-:B------:R-:W-:Y:S01]  /*185c0*/  @!P4 IMAD.IADD R243, R243, 0x1, -R247.reuse ;  /* 0x00000001f3f3c824 */ /* 0x100fe200078e0af7 */
[----:B------:R-:W-:Y:S01]  /*185d0*/  ISETP.GE.AND P4, PT, R6, RZ, PT ;  /* 0x000000ff0600720c */ /* 0x000fe20003f86270 */
[----:B------:R-:W-:Y:S01]  /*185e0*/  @!P5 IMAD.IADD R237, R237, 0x1, -R247 ;  /* 0x00000001ededd824 */ /* 0x000fe200078e0af7 */
[----:B------:R-:W-:-:S02]  /*185f0*/  ISETP.GT.U32.AND P5, PT, R247, R244, PT ;  /* 0x000000f4f700720c */ /* 0x000fc40003fa4070 */
[----:B------:R-:W-:Y:S02]  /*18600*/  IADD3 R9, R6, 0x1, RZ ;  /* 0x0000000106097810 */ /* 0x000fe40007ffe0ff */
[----:B-1----:R-:W-:Y:S01]  /*18610*/  IABS R0, R0 ;  /* 0x0000000000007213 */ /* 0x002fe20000000000 */
[--C-:B------:R-:W-:Y:S01]  /*18620*/  @!P2 IMAD.IADD R234, R234, 0x1, -R247.reuse ;  /* 0x00000001eaeaa824 */ /* 0x100fe200078e0af7 */
[----:B------:R-:W-:Y:S01]  /*18630*/  ISETP.GT.U32.AND P2, PT, R247, R241, PT ;  /* 0x000000f1f700720c */ /* 0x000fe20003f44070 */
[--C-:B------:R-:W-:Y:S01]  /*18640*/  @!P3 IMAD.IADD R239, R239, 0x1, -R247.reuse ;  /* 0x00000001efefb824 */ /* 0x100fe200078e0af7 */
[----:B------:R-:W-:Y:S02]  /*18650*/  MOV R2, R0 ;  /* 0x0000000000027202 */ /* 0x000fe40000000f00 */
[----:B------:R-:W-:Y:S02]  /*18660*/  IADD3 R0, R6, 0x2, RZ ;  /* 0x0000000206007810 */ /* 0x000fe40007ffe0ff */
[----:B------:R-:W-:Y:S01]  /*18670*/  ISETP.GE.AND P3, PT, R9, RZ, PT ;  /* 0x000000ff0900720c */ /* 0x000fe20003f66270 */
[----:B------:R-:W-:Y:S01]  /*18680*/  @!P0 IMAD.IADD R240, R240, 0x1, -R247 ;  /* 0x00000001f0f08824 */ /* 0x000fe200078e0af7 */
[----:B------:R-:W-:Y:S01]  /*18690*/  ISETP.GE.AND P0, PT, R0, RZ, PT ;  /* 0x000000ff0000720c */ /* 0x000fe20003f06270 */
[----:B------:R-:W-:Y:S01]  /*186a0*/  IMAD.MOV.U32 R4, RZ, RZ, R7 ;  /* 0x000000ffff047224 */ /* 0x000fe200078e0007 */
[----:B------:R-:W-:Y:S01]  /*186b0*/  IADD3 R0, R6, 0x4, RZ ;  /* 0x0000000406007810 */ /* 0x000fe20007ffe0ff */
[----:B------:R-:W-:Y:S01]  /*186c0*/  @!P6 IMAD.IADD R238, R238, 0x1, -R247 ;  /* 0x00000001eeeee824 */ /* 0x000fe200078e0af7 */
[----:B------:R-:W-:Y:S01]  /*186d0*/  ISETP.GT.U32.AND P6, PT, R247, R245, PT ;  /* 0x000000f5f700720c */ /* 0x000fe20003fc4070 */
[----:B------:R-:W-:Y:S01]  /*186e0*/  @!P4 IMAD.MOV R4, RZ, RZ, -R4 ;  /* 0x000000ffff04c224 */ /* 0x000fe200078e0a04 */
[----:B------:R-:W-:Y:S01]  /*186f0*/  MOV R3, R252 ;  /* 0x000000fc00037202 */ /* 0x000fe20000000f00 */
[----:B------:R-:W-:-:S02]  /*18700*/  VIADD R9, R6, 0x3 ;  /* 0x0000000306097836 */ /* 0x000fc40000000000 */
[----:B------:R-:W-:Y:S01]  /*18710*/  @!P5 IMAD.IADD R244, R244, 0x1, -R247 ;  /* 0x00000001f4f4d824 */ /* 0x000fe200078e0af7 */
[----:B------:R-:W-:Y:S02]  /*18720*/  ISETP.GE.AND P5, PT, R0, RZ, PT ;  /* 0x000000ff0000720c */ /* 0x000fe40003fa6270 */
[----:B------:R-:W2:Y:S01]  /*18730*/  LDL.LU R0, [R1+0x448] ;  /* 0x0004480001007983 */ /* 0x000ea20000300800 */
[----:B------:R-:W-:-:S03]  /*18740*/  @!P2 IADD3 R241, R241, -R247, RZ ;  /* 0x800000f7f1f1a210 */ /* 0x000fc60007ffe0ff */
[----:B------:R-:W3:Y:S01]  /*18750*/  LDL.LU R252, [R1+0x440] ;  /* 0x0004400001fc7983 */ /* 0x000ee20000300800 */
[----:B------:R-:W-:Y:S01]  /*18760*/  ISETP.GE.AND P2, PT, R9, RZ, PT ;  /* 0x000000ff0900720c */ /* 0x000fe20003f46270 */
[----:B------:R-:W-:Y:S01]  /*18770*/  VIADD R9, R6, 0x5 ;  /* 0x0000000506097836 */ /* 0x000fe20000000000 */
[----:B------:R-:W-:Y:S01]  /*18780*/  @!P3 IADD3 R3, -R3, RZ, RZ ;  /* 0x000000ff0303b210 */ /* 0x000fe20007ffe1ff */
[----:B------:R1:W-:Y:S01]  /*18790*/  STL [R1+0x434], R4 ;  /* 0x0004340401007387 */ /* 0x0003e20000100800 */
[----:B------:R-:W-:Y:S01]  /*187a0*/  @!P6 IADD3 R245, R245, -R247, RZ ;  /* 0x800000f7f5f5e210 */ /* 0x000fe20007ffe0ff */
[----:B------:R-:W-:Y:S01]  /*187b0*/  IMAD.MOV.U32 R5, RZ, RZ, R250 ;  /* 0x000000ffff057224 */ /* 0x000fe200078e00fa */
[----:B------:R-:W-:Y:S01]  /*187c0*/  ISETP.GE.AND P6, PT, R9, RZ, PT ;  /* 0x000000ff0900720c */ /* 0x000fe20003fc6270 */
[----:B-1----:R-:W-:Y:S02]  /*187d0*/  IMAD.MOV.U32 R4, RZ, RZ, R251 ;  /* 0x000000ffff047224 */ /* 0x002fe400078e00fb */
[----:B------:R-:W4:Y:S02]  /*187e0*/  LDL.LU R251, [R1+0x44c] ;  /* 0x00044c0001fb7983 */ /* 0x000f240000300800 */
[----:B------:R-:W-:-:S02]  /*187f0*/  @!P0 IMAD.MOV R4, RZ, RZ, -R4 ;  /* 0x000000ffff048224 */ /* 0x000fc400078e0a04 */
[----:B------:R1:W-:Y:S04]  /*18800*/  STL [R1+0x430], R3 ;  /* 0x0004300301007387 */ /* 0x0003e80000100800 */
[----:B-1----:R-:W4:Y:S04]  /*18810*/  LDL.LU R3, [R1+0x438] ;  /* 0x0004380001037983 */ /* 0x002f280000300800 */
[----:B------:R-:W4:Y:S04]  /*18820*/  LDL.LU R9, [R1+0x41c] ;  /* 0x00041c0001097983 */ /* 0x000f280000300800 */
[----:B------:R-:W4:Y:S04]  /*18830*/  LDL.LU R250, [R1+0x43c] ;  /* 0x00043c0001fa7983 */ /* 0x000f280000300800 */
[----:B------:R1:W-:Y:S02]  /*18840*/  STL [R1+0x42c], R4 ;  /* 0x00042c0401007387 */ /* 0x0003e40000100800 */
[----:B-1----:R-:W-:-:S02]  /*18850*/  MOV R4, R249 ;  /* 0x000000f900047202 */ /* 0x002fc40000000f00 */
[----:B------:R-:W4:Y:S01]  /*18860*/  LDL.LU R249, [R1+0x444] ;  /* 0x0004440001f97983 */ /* 0x000f220000300800 */
[----:B------:R-:W-:-:S13]  /*18870*/  ISETP.GT.U32.AND P1, PT, R247, R235, PT ;  /* 0x000000ebf700720c */ /* 0x000fda0003f24070 */
[----:B------:R-:W-:Y:S01]  /*18880*/  @!P1 IMAD.IADD R235, R235, 0x1, -R247 ;  /* 0x00000001ebeb9824 */ /* 0x000fe200078e0af7 */
[----:B------:R-:W-:Y:S01]  /*18890*/  ISETP.GT.U32.AND P1, PT, R247, R229, PT ;  /* 0x000000e5f700720c */ /* 0x000fe20003f24070 */
[----:B------:R-:W-:Y:S02]  /*188a0*/  IMAD.MOV.U32 R7, RZ, RZ, R248 ;  /* 0x000000ffff077224 */ /* 0x000fe400078e00f8 */
[----:B------:R-:W-:Y:S01]  /*188b0*/  @!P2 IMAD.MOV R5, RZ, RZ, -R5 ;  /* 0x000000ffff05a224 */ /* 0x000fe200078e0a05 */
[----:B------:R-:W-:Y:S01]  /*188c0*/  @!P5 IADD3 R4, -R4, RZ, RZ ;  /* 0x000000ff0404d210 */ /* 0x000fe20007ffe1ff */
[----:B------:R-:W-:-:S08]  /*188d0*/  @!P6 IMAD.MOV R7, RZ, RZ, -R7 ;  /* 0x000000ffff07e224 */ /* 0x000fd000078e0a07 */
[----:B------:R-:W-:Y:S01]  /*188e0*/  @!P1 IMAD.IADD R229, R229, 0x1, -R247 ;  /* 0x00000001e5e59824 */ /* 0x000fe200078e0af7 */
[----:B------:R-:W-:Y:S01]  /*188f0*/  ISETP.GT.U32.AND P1, PT, R247, R235, PT ;  /* 0x000000ebf700720c */ /* 0x000fe20003f24070 */
[----:B------:R1:W-:Y:S01]  /*18900*/  STL [R1+0x428], R5 ;  /* 0x0004280501007387 */ /* 0x0003e20000100800 */
[----:B------:R-:W-:-:S03]  /*18910*/  IMAD.HI.U32 R246, R246, R2, RZ ;  /* 0x00000002f6f67227 */ /* 0x000fc600078e00ff */
[----:B-1----:R-:W4:Y:S04]  /*18920*/  LDL.LU R5, [R1+0x2914] ;  /* 0x0029140001057983 */ /* 0x002f280000300800 */
[----:B------:R1:W-:Y:S04]  /*18930*/  STL [R1+0x424], R4 ;  /* 0x0004240401007387 */ /* 0x0003e80000100800 */
[----:B------:R-:W-:Y:S02]  /*18940*/  @!P1 IADD3 R235, R235, -R247, RZ ;  /* 0x800000f7ebeb9210 */ /* 0x000fe40007ffe0ff */
[C---:B------:R-:W-:Y:S01]  /*18950*/  ISETP.GT.U32.AND P1, PT, R247.reuse, R242, PT ;  /* 0x000000f2f700720c */ /* 0x040fe20003f24070 */
[----:B-1----:R-:W4:Y:S04]  /*18960*/  LDL.LU R4, [R1+0x2910] ;  /* 0x0029100001047983 */ /* 0x002f280000300800 */
[----:B------:R1:W-:Y:S01]  /*18970*/  STL [R1+0x420], R7 ;  /* 0x0004200701007387 */ /* 0x0003e20000100800 */
[----:B------:R-:W-:Y:S01]  /*18980*/  IADD3 R246, -R246, RZ, RZ ;  /* 0x000000fff6f67210 */ /* 0x000fe20007ffe1ff */
[----:B------:R-:W1:Y:S02]  /*18990*/  S2R R248, SR_TID.X ;  /* 0x0000000000f87919 */ /* 0x000e640000002100 */
[----:B-1----:R-:W1:Y:S02]  /*189a0*/  S2R R7, SR_TID.X ;  /* 0x0000000000077919 */ /* 0x002e640000002100 */
[----:B------:R-:W-:-:S02]  /*189b0*/  IMAD R246, R247, R246, R2 ;  /* 0x000000f6f7f67224 */ /* 0x000fc400078e0202 */
[----:B------:R-:W-:Y:S01]  /*189c0*/  @!P1 IMAD.IADD R242, R242, 0x1, -R247 ;  /* 0x00000001f2f29824 */ /* 0x000fe200078e0af7 */
[----:B------:R-:W4:Y:S02]  /*189d0*/  LDC R2, c[0x0][0x234] ;  /* 0x00008d00ff027b82 */ /* 0x000f240000000800 */
[C---:B------:R-:W-:Y:S02]  /*189e0*/  ISETP.GT.U32.AND P1, PT, R247.reuse, R246, PT ;  /* 0x000000f6f700720c */ /* 0x040fe40003f24070 */
[C---:B------:R-:W-:Y:S02]  /*189f0*/  ISETP.GT.U32.AND P3, PT, R247.reuse, R241, PT ;  /* 0x000000f1f700720c */ /* 0x040fe40003f64070 */
[C---:B------:R-:W-:Y:S02]  /*18a00*/  ISETP.GT.U32.AND P0, PT, R247.reuse, R242, PT ;  /* 0x000000f2f700720c */ /* 0x040fe40003f04070 */
[C---:B------:R-:W-:Y:S02]  /*18a10*/  ISETP.GT.U32.AND P2, PT, R247.reuse, R243, PT ;  /* 0x000000f3f700720c */ /* 0x040fe40003f44070 */
[----:B------:R-:W-:-:S05]  /*18a20*/  ISETP.GT.U32.AND P6, PT, R247, R245, PT ;  /* 0x000000f5f700720c */ /* 0x000fca0003fc4070 */
[----:B------:R-:W-:Y:S01]  /*18a30*/  @!P1 IMAD.IADD R246, R246, 0x1, -R247 ;  /* 0x00000001f6f69824 */ /* 0x000fe200078e0af7 */
[----:B------:R-:W-:Y:S02]  /*18a40*/  ISETP.GT.U32.AND P1, PT, R247, R240, PT ;  /* 0x000000f0f700720c */ /* 0x000fe40003f24070 */
[----:B------:R-:W-:Y:S01]  /*18a50*/  LOP3.LUT R248, R248, 0x60, RZ, 0xc0, !PT ;  /* 0x00000060f8f87812 */ /* 0x000fe200078ec0ff */
[----:B-1----:R-:W-:-:S05]  /*18a60*/  IMAD.SHL.U32 R7, R7, 0x4, RZ ;  /* 0x0000000407077824 */ /* 0x002fca00078e00ff */
[----:B------:R-:W-:-:S04]  /*18a70*/  LOP3.LUT R7, R7, 0x7c, RZ, 0xc0, !PT ;  /* 0x0000007c07077812 */ /* 0x000fc800078ec0ff */
[----:B------:R-:W-:Y:S01]  /*18a80*/  LEA R7, R248, R7, 0xa ;  /* 0x00000007f8077211 */ /* 0x000fe200078e50ff */
[--C-:B------:R-:W-:Y:S01]  /*18a90*/  @!P1 IMAD.IADD R240, R240, 0x1, -R247.reuse ;  /* 0x00000001f0f09824 */ /* 0x100fe200078e0af7 */
[-C--:B------:R-:W-:Y:S01]  /*18aa0*/  @!P0 IADD3 R242, R242, -R247.reuse, RZ ;  /* 0x800000f7f2f28210 */ /* 0x080fe20007ffe0ff */
[--C-:B------:R-:W-:Y:S02]  /*18ab0*/  @!P3 IMAD.IADD R241, R241, 0x1, -R247.reuse ;  /* 0x00000001f1f1b824 */ /* 0x100fe400078e0af7 */
[----:B------:R-:W-:Y:S01]  /*18ac0*/  @!P2 IMAD.IADD R243, R243, 0x1, -R247 ;  /* 0x00000001f3f3a824 */ /* 0x000fe200078e0af7 */
[----:B------:R1:W-:Y:S01]  /*18ad0*/  STL.64 [R1+0x25c8], R6 ;  /* 0x0025c80601007387 */ /* 0x0003e20000100a00 */
[----:B------:R-:W-:-:S03]  /*18ae0*/  @!P6 IADD3 R245, R245, -R247, RZ ;  /* 0x800000f7f5f5e210 */ /* 0x000fc60007ffe0ff */
[----:B------:R-:W4:Y:S01]  /*18af0*/  LDL R248, [R1+0x1e08] ;  /* 0x001e080001f87983 */ /* 0x000f220000100800 */
[----:B-1----:R-:W1:Y:S01]  /*18b00*/  LDC R6, c[0x0][0x230] ;  /* 0x00008c00ff067b82 */ /* 0x002e620000000800 */
[C---:B------:R-:W-:Y:S02]  /*18b10*/  ISETP.GT.U32.AND P4, PT, R247.reuse, R244, PT ;  /* 0x000000f4f700720c */ /* 0x040fe40003f84070 */
[----:B------:R-:W-:-:S11]  /*18b20*/  ISETP.GT.U32.AND P5, PT, R247, R246, PT ;  /* 0x000000f6f700720c */ /* 0x000fd60003fa4070 */
[--C-:B------:R-:W-:Y:S02]  /*18b30*/  @!P4 IMAD.IADD R244, R244, 0x1, -R247.reuse ;  /* 0x00000001f4f4c824 */ /* 0x100fe400078e0af7 */
[----:B------:R-:W-:Y:S01]  /*18b40*/  @!P5 IMAD.IADD R246, R246, 0x1, -R247 ;  /* 0x00000001f6f6d824 */ /* 0x000fe200078e0af7 */
[----:B--2---:R-:W-:Y:S02]  /*18b50*/  ISETP.GE.AND P3, PT, R0, RZ, PT ;  /* 0x000000ff0000720c */ /* 0x004fe40003f66270 */
[----:B------:R-:W2:Y:S01]  /*18b60*/  LDL R0, [R1+0x1e04] ;  /* 0x001e040001007983 */ /* 0x000ea20000100800 */
[----:B---3--:R-:W-:-:S03]  /*18b70*/  ISETP.GE.AND P2, PT, R252, RZ, PT ;  /* 0x000000fffc00720c */ /* 0x008fc60003f46270 */
[----:B------:R-:W3:Y:S01]  /*18b80*/  LDL R252, [R1+0x1e00] ;  /* 0x001e000001fc7983 */ /* 0x000ee20000100800 */
[----:B----4-:R-:W-:-:S03]  /*18b90*/  ISETP.GE.AND P1, PT, R251, RZ, PT ;  /* 0x000000fffb00720c */ /* 0x010fc60003f26270 */
[----:B------:R-:W4:Y:S01]  /*18ba0*/  LDL R251, [R1+0x1dfc] ;  /* 0x001dfc0001fb7983 */ /* 0x000f220000100800 */
[----:B------:R-:W-:Y:S01]  /*18bb0*/  IMAD R2, R9, R2, RZ ;  /* 0x0000000209027224 */ /* 0x000fe200078e02ff */
[----:B------:R-:W-:Y:S02]  /*18bc0*/  ISETP.GE.AND P6, PT, R3, RZ, PT ;  /* 0x000000ff0300720c */ /* 0x000fe40003fc6270 */
[----:B------:R-:W3:Y:S01]  /*18bd0*/  LDL R9, [R1+0x1e0c] ;  /* 0x001e0c0001097983 */ /* 0x000ee20000100800 */
[----:B------:R-:W-:-:S03]  /*18be0*/  ISETP.GE.AND P0, PT, R249, RZ, PT ;  /* 0x000000fff900720c */ /* 0x000fc60003f06270 */
[----:B------:R-:W3:Y:S04]  /*18bf0*/  LDL R249, [R1+0x1e14] ;  /* 0x001e140001f97983 */ /* 0x000ee80000100800 */
[----:B------:R1:W-:Y:S02]  /*18c00*/  STL [R1+0x4a0], R2 ;  /* 0x0004a00201007387 */ /* 0x0003e40000100800 */
[----:B-1----:R-:W1:Y:S02]  /*18c10*/  LDC.64 R2, c[0x0][0x218] ;  /* 0x00008600ff027b82 */ /* 0x002e640000000a00 */
[----:B------:R-:W-:Y:S04]  /*18c20*/  STL [R1+0x2880], R6 ;  /* 0x0028800601007387 */ /* 0x000fe80000100800 */
[----:B------:R-:W2:Y:S04]  /*18c30*/  LDL.LU R7, [R1+0x418] ;  /* 0x0004180001077983 */ /* 0x000ea80000300800 */
[----:B-1----:R1:W-:Y:S02]  /*18c40*/  STL.64 [R1+0x490], R2 ;  /* 0x0004900201007387 */ /* 0x0023e40000100a00 */
[----:B-1----:R-:W1:Y:S01]  /*18c50*/  LDC.64 R2, c[0x0][0x210] ;  /* 0x00008400ff027b82 */ /* 0x002e620000000a00 */
[----:B------:R-:W-:-:S02]  /*18c60*/  ISETP.GE.AND P4, PT, R250, RZ, PT ;  /* 0x000000fffa00720c */ /* 0x000fc40003f86270 */
[----:B------:R-:W3:Y:S01]  /*18c70*/  LDL R250, [R1+0x1e10] ;  /* 0x001e100001fa7983 */ /* 0x000ee20000100800 */
[----:B-1----:R-:W-:-:S03]  /*18c80*/  IMAD.MOV.U32 R247, RZ, RZ, R3 ;  /* 0x000000fffff77224 */ /* 0x002fc600078e0003 */
[----:B------:R1:W-:Y:S04]  /*18c90*/  STL [R1+0x498], R2 ;  /* 0x0004980201007387 */ /* 0x0003e80000100800 */
[----:B------:R-:W3:Y:S04]  /*18ca0*/  LDL.LU R3, [R1+0x290c] ;  /* 0x00290c0001037983 */ /* 0x000ee80000300800 */
[----:B------:R-:W-:Y:S04]  /*18cb0*/  STL [R1+0x2884], R247 ;  /* 0x002884f701007387 */ /* 0x000fe80000100800 */
[----:B-1----:R-:W3:Y:S04]  /*18cc0*/  LDL R2, [R1+0x1e18] ;  /* 0x001e180001027983 */ /* 0x002ee80000100800 */
[----:B------:R-:W3:Y:S01]  /*18cd0*/  LDL.LU R6, [R1+0x414] ;  /* 0x0004140001067983 */ /* 0x000ee20000300800 */
[----:B--2---:R-:W-:-:S02]  /*18ce0*/  @!P1 IADD3 R7, -R7, RZ, RZ ;  /* 0x000000ff07079210 */ /* 0x004fc40007ffe1ff */
[----:B----4-:R-:W-:Y:S02]  /*18cf0*/  ISETP.GE.AND P1, PT, R251, RZ, PT ;  /* 0x000000fffb00720c */ /* 0x010fe40003f26270 */
[----:B------:R-:W2:Y:S04]  /*18d00*/  LDL R251, [R1+0x1e1c] ;  /* 0x001e1c0001fb7983 */ /* 0x000ea80000100800 */
[----:B------:R1:W-:Y:S04]  /*18d10*/  STL [R1+0x418], R7 ;  /* 0x0004180701007387 */ /* 0x0003e80000100800 */
[----:B-1----:R-:W4:Y:S01]  /*18d20*/  LDL.LU R7, [R1+0x410] ;  /* 0x0004100001077983 */ /* 0x002f220000300800 */
[----:B---3--:R-:W-:Y:S01]  /*18d30*/  @!P3 IMAD.MOV R6, RZ, RZ, -R6 ;  /* 0x000000ffff06b224 */ /* 0x008fe200078e0a06 */
[----:B------:R-:W-:-:S02]  /*18d40*/  ISETP.GE.AND P3, PT, R0, RZ, PT ;  /* 0x000000ff0000720c */ /* 0x000fc40003f66270 */
[----:B------:R-:W3:Y:S04]  /*18d50*/  LDL R0, [R1+0x1e24] ;  /* 0x001e240001007983 */ /* 0x000ee80000100800 */
[----:B------:R1:W-:Y:S04]  /*18d60*/  STL [R1+0x414], R6 ;  /* 0x0004140601007387 */ /* 0x0003e80000100800 */
[----:B-1----:R-:W2:Y:S01]  /*18d70*/  LDL.LU R6, [R1+0x40c] ;  /* 0x00040c0001067983 */ /* 0x002ea20000300800 */
[----:B----4-:R-:W-:Y:S01]  /*18d80*/  @!P0 IMAD.MOV R7, RZ, RZ, -R7 ;  /* 0x000000ffff078224 */ /* 0x010fe200078e0a07 */
[----:B------:R-:W-:-:S02]  /*18d90*/  ISETP.GE.AND P0, PT, R252, RZ, PT ;  /* 0x000000fffc00720c */ /* 0x000fc40003f06270 */
[----:B------:R-:W4:Y:S04]  /*18da0*/  LDL R252, [R1+0x1e20] ;  /* 0x001e200001fc7983 */ /* 0x000f280000100800 */
[----:B------:R1:W-:Y:S04]  /*18db0*/  STL [R1+0x410], R7 ;  /* 0x0004100701007387 */ /* 0x0003e80000100800 */
[----:B-1----:R-:W3:Y:S01]  /*18dc0*/  LDL.LU R7, [R1+0x408] ;  /* 0x0004080001077983 */ /* 0x002ee20000300800 */
[----:B--2---:R-:W-:Y:S02]  /*18dd0*/  @!P2 IADD3 R6, -R6, RZ, RZ ;  /* 0x000000ff0606a210 */ /* 0x004fe40007ffe1ff */
[----:B------:R-:W-:-:S02]  /*18de0*/  ISETP.GE.AND P2, PT, R248, RZ, PT ;  /* 0x000000fff800720c */ /* 0x000fc40003f46270 */
[----:B------:R-:W2:Y:S04]  /*18df0*/  LDL R248, [R1+0x1e28] ;  /* 0x001e280001f87983 */ /* 0x000ea80000100800 */
[----:B------:R1:W-:Y:S04]  /*18e00*/  STL [R1+0x40c], R6 ;  /* 0x00040c0601007387 */ /* 0x0003e80000100800 */
[----:B-1----:R-:W4:Y:S01]  /*18e10*/  LDL.LU R6, [R1+0x404] ;  /* 0x0004040001067983 */ /* 0x002f220000300800 */
[----:B------:R-:W-:Y:S01]  /*18e20*/  ISETP.GE.AND P5, PT, R249, RZ, PT ;  /* 0x000000fff900720c */ /* 0x000fe20003fa6270 */
[----:B---3--:R-:W-:Y:S01]  /*18e30*/  @!P4 IMAD.MOV R7, RZ, RZ, -R7 ;  /* 0x000000ffff07c224 */ /* 0x008fe200078e0a07 */
[----:B------:R-:W-:-:S02]  /*18e40*/  ISETP.GE.AND P4, PT, R9, RZ, PT ;  /* 0x000000ff0900720c */ /* 0x000fc40003f86270 */
[----:B------:R-:W3:Y:S04]  /*18e50*/  LDL R9, [R1+0x1e2c] ;  /* 0x001e2c0001097983 */ /* 0x000ee80000100800 */
[----:B------:R1:W-:Y:S04]  /*18e60*/  STL [R1+0x408], R7 ;  /* 0x0004080701007387 */ /* 0x0003e80000100800 */
[----:B-1----:R-:W2:Y:S04]  /*18e70*/  LDL.LU R7, [R1+0x400] ;  /* 0x0004000001077983 */ /* 0x002ea80000300800 */
[----:B------:R-:W3:Y:S01]  /*18e80*/  LDL R249, [R1+0x1e34] ;  /* 0x001e340001f97983 */ /* 0x000ee20000100800 */
[----:B----4-:R-:W-:-:S05]  /*18e90*/  @!P6 IMAD.MOV R6, RZ, RZ, -R6 ;  /* 0x000000ffff06e224 */ /* 0x010fca00078e0a06 */
[----:B------:R1:W-:Y:S04]  /*18ea0*/  STL [R1+0x404], R6 ;  /* 0x0004040601007387 */ /* 0x0003e80000100800 */
[----:B-1----:R-:W4:Y:S01]  /*18eb0*/  LDL.LU R6, [R1+0x3fc] ;  /* 0x0003fc0001067983 */ /* 0x002f220000300800 */
[----:B--2---:R-:W-:Y:S02]  /*18ec0*/  @!P1 IADD3 R7, -R7, RZ, RZ ;  /* 0x000000ff07079210 */ /* 0x004fe40007ffe1ff */
[----:B------:R-:W-:Y:S02]  /*18ed0*/  ISETP.GE.AND P1, PT, R250, RZ, PT ;  /* 0x000000fffa00720c */ /* 0x000fe40003f26270 */
[----:B------:R-:W2:Y:S04]  /*18ee0*/  LDL R250, [R1+0x1e30] ;  /* 0x001e300001fa7983 */ /* 0x000ea80000100800 */
[----:B------:R1:W-:Y:S04]  /*18ef0*/  STL [R1+0x400], R7 ;  /* 0x0004000701007387 */ /* 0x0003e80000100800 */
[----:B-1----:R-:W3:Y:S01]  /*18f00*/  LDL.LU R7, [R1+0x3f8] ;  /* 0x0003f80001077983 */ /* 0x002ee20000300800 */
[----:B----4-:R-:W-:Y:S01]  /*18f10*/  @!P3 IMAD.MOV R6, RZ, RZ, -R6 ;  /* 0x000000ffff06b224 */ /* 0x010fe200078e0a06 */
[----:B------:R-:W-:-:S02]  /*18f20*/  ISETP.GE.AND P3, PT, R2, RZ, PT ;  /* 0x000000ff0200720c */ /* 0x000fc40003f66270 */
[----:B------:R-:W4:Y:S04]  /*18f30*/  LDL R2, [R1+0x1e38] ;  /* 0x001e380001027983 */ /* 0x000f280000100800 */
[----:B------:R1:W-:Y:S04]  /*18f40*/  STL [R1+0x3fc], R6 ;  /* 0x0003fc0601007387 */ /* 0x0003e80000100800 */
[----:B-1----:R-:W2:Y:S01]  /*18f50*/  LDL.LU R6, [R1+0x3f4] ;  /* 0x0003f40001067983 */ /* 0x002ea20000300800 */
[----:B---3--:R-:W-:Y:S01]  /*18f60*/  @!P0 IMAD.MOV R7, RZ, RZ, -R7 ;  /* 0x000000ffff078224 */ /* 0x008fe200078e0a07 */
[----:B------:R-:W-:-:S02]  /*18f70*/  ISETP.GE.AND P0, PT, R251, RZ, PT ;  /* 0x000000fffb00720c */ /* 0x000fc40003f06270 */
[----:B------:R-:W3:Y:S04]  /*18f80*/  LDL R251, [R1+0x1e3c] ;  /* 0x001e3c0001fb7983 */ /* 0x000ee80000100800 */
[----:B------:R1:W-:Y:S04]  /*18f90*/  STL [R1+0x3f8], R7 ;  /* 0x0003f80701007387 */ /* 0x0003e80000100800 */
[----:B-1----:R-:W4:Y:S01]  /*18fa0*/  LDL.LU R7, [R1+0x3f0] ;  /* 0x0003f00001077983 */ /* 0x002f220000300800 */
[----:B--2---:R-:W-:Y:S02]  /*18fb0*/  @!P2 IADD3 R6, -R6, RZ, RZ ;  /* 0x000000ff0606a210 */ /* 0x004fe40007ffe1ff */
[----:B------:R-:W-:-:S02]  /*18fc0*/  ISETP.GE.AND P2, PT, R0, RZ, PT ;  /* 0x000000ff0000720c */ /* 0x000fc40003f46270 */
        /* <DEDUP_REMOVED lines=1138> */
[----:B--2---:R-:W-:-:S05]  /*1d6f0*/  @!P2 IADD3 R6, -R6, RZ, RZ ;  /* 0x000000ff0606a210 */ /* 0x004fca0007ffe1ff */
[----:B------:R1:W-:Y:S04]  /*1d700*/  STL [R1+0x64], R6 ;  /* 0x0000640601007387 */ /* 0x0003e80000100800 */
[----:B-1----:R-:W2:Y:S01]  /*1d710*/  LDL.LU R6, [R1+0x5c] ;  /* 0x00005c0001067983 */ /* 0x002ea20000300800 */
[----:B------:R-:W-:-:S03]  /*1d720*/  ISETP.GE.AND P2, PT, R249, RZ, PT ;  /* 0x000000fff900720c */ /* 0x000fc60003f46270 */
[----:B------:R-:W3:Y:S01]  /*1d730*/  LDL R249, [R1+0x23c4] ;  /* 0x0023c40001f97983 */ /* 0x000ee20000100800 */
[----:B----4-:R-:W-:-:S05]  /*1d740*/  @!P4 IMAD.MOV R7, RZ, RZ, -R7 ;  /* 0x000000ffff07c224 */ /* 0x010fca00078e0a07 */
[----:B------:R1:W-:Y:S01]  /*1d750*/  STL [R1+0x60], R7 ;  /* 0x0000600701007387 */ /* 0x0003e20000100800 */
[----:B------:R-:W-:-:S03]  /*1d760*/  ISETP.GE.AND P4, PT, R250, RZ, PT ;  /* 0x000000fffa00720c */ /* 0x000fc60003f86270 */
[----:B-1----:R-:W4:Y:S04]  /*1d770*/  LDL.LU R7, [R1+0x58] ;  /* 0x0000580001077983 */ /* 0x002f280000300800 */
[----:B------:R-:W3:Y:S01]  /*1d780*/  LDL R250, [R1+0x23c0] ;  /* 0x0023c00001fa7983 */ /* 0x000ee20000100800 */
[----:B--2---:R-:W-:-:S05]  /*1d790*/  @!P5 IMAD.MOV R6, RZ, RZ, -R6 ;  /* 0x000000ffff06d224 */ /* 0x004fca00078e0a06 */
[----:B------:R1:W-:Y:S04]  /*1d7a0*/  STL [R1+0x5c], R6 ;  /* 0x00005c0601007387 */ /* 0x0003e80000100800 */
[----:B-1----:R-:W2:Y:S01]  /*1d7b0*/  LDL.LU R6, [R1+0x54] ;  /* 0x0000540001067983 */ /* 0x002ea20000300800 */
[----:B------:R-:W-:-:S03]  /*1d7c0*/  ISETP.GE.AND P5, PT, R2, RZ, PT ;  /* 0x000000ff0200720c */ /* 0x000fc60003fa6270 */
[----:B------:R-:W3:Y:S01]  /*1d7d0*/  LDL R2, [R1+0x23bc] ;  /* 0x0023bc0001027983 */ /* 0x000ee20000100800 */
[----:B----4-:R-:W-:-:S05]  /*1d7e0*/  @!P1 IADD3 R7, -R7, RZ, RZ ;  /* 0x000000ff07079210 */ /* 0x010fca0007ffe1ff */
        /* <DEDUP_REMOVED lines=9> */
[----:B----4-:R-:W-:Y:S01]  /*1d880*/  @!P0 IMAD.MOV R7, RZ, RZ, -R7 ;  /* 0x000000ffff078224 */ /* 0x010fe200078e0a07 */
[----:B------:R-:W-:Y:S02]  /*1d890*/  ISETP.GE.AND P0, PT, R252, RZ, PT ;  /* 0x000000fffc00720c */ /* 0x000fe40003f06270 */
[----:B------:R-:W4:Y:S04]  /*1d8a0*/  LDL R252, [R1+0x23b0] ;  /* 0x0023b00001fc7983 */ /* 0x000f280000100800 */
[----:B------:R1:W-:Y:S04]  /*1d8b0*/  STL [R1+0x50], R7 ;  /* 0x0000500701007387 */ /* 0x0003e80000100800 */
[----:B-1----:R-:W3:Y:S01]  /*1d8c0*/  LDL.LU R7, [R1+0x48] ;  /* 0x0000480001077983 */ /* 0x002ee20000300800 */
[----:B--2---:R-:W-:-:S05]  /*1d8d0*/  @!P2 IADD3 R6, -R6, RZ, RZ ;  /* 0x000000ff0606a210 */ /* 0x004fca0007ffe1ff */
[----:B------:R1:W-:Y:S04]  /*1d8e0*/  STL [R1+0x4c], R6 ;  /* 0x00004c0601007387 */ /* 0x0003e80000100800 */
[----:B-1----:R-:W2:Y:S04]  /*1d8f0*/  LDL R6, [R1+0x23ac] ;  /* 0x0023ac0001067983 */ /* 0x002ea80000100800 */
[----:B------:R-:W4:Y:S01]  /*1d900*/  LDL.LU R247, [R1+0x44] ;  /* 0x0000440001f77983 */ /* 0x000f220000300800 */
[----:B------:R-:W-:Y:S01]  /*1d910*/  ISETP.GE.AND P2, PT, R248, RZ, PT ;  /* 0x000000fff800720c */ /* 0x000fe20003f46270 */
[----:B---3--:R-:W-:Y:S01]  /*1d920*/  @!P4 IMAD.MOV R7, RZ, RZ, -R7 ;  /* 0x000000ffff07c224 */ /* 0x008fe200078e0a07 */
[----:B------:R-:W-:-:S02]  /*1d930*/  ISETP.GE.AND P4, PT, R9, RZ, PT ;  /* 0x000000ff0900720c */ /* 0x000fc40003f86270 */
[----:B------:R-:W3:Y:S04]  /*1d940*/  LDL R9, [R1+0x23a8] ;  /* 0x0023a80001097983 */ /* 0x000ee80000100800 */
[----:B------:R1:W-:Y:S04]  /*1d950*/  STL [R1+0x48], R7 ;  /* 0x0000480701007387 */ /* 0x0003e80000100800 */
[----:B-1----:R-:W2:Y:S04]  /*1d960*/  LDL.LU R7, [R1+0x40] ;  /* 0x0000400001077983 */ /* 0x002ea80000300800 */
[----:B------:R-:W3:Y:S01]  /*1d970*/  LDL R248, [R1+0x23a4] ;  /* 0x0023a40001f87983 */ /* 0x000ee20000100800 */
[----:B----4-:R-:W-:Y:S01]  /*1d980*/  @!P5 IMAD.MOV R247, RZ, RZ, -R247 ;  /* 0x000000fffff7d224 */ /* 0x010fe200078e0af7 */
[----:B------:R-:W-:-:S02]  /*1d990*/  ISETP.GE.AND P5, PT, R249, RZ, PT ;  /* 0x000000fff900720c */ /* 0x000fc40003fa6270 */
[----:B------:R-:W4:Y:S04]  /*1d9a0*/  LDL.LU R249, [R1+0x3c] ;  /* 0x00003c0001f97983 */ /* 0x000f280000300800 */
[----:B------:R1:W-:Y:S04]  /*1d9b0*/  STL [R1+0x44], R247 ;  /* 0x000044f701007387 */ /* 0x0003e80000100800 */
[----:B-1----:R-:W3:Y:S01]  /*1d9c0*/  LDL R247, [R1+0x23a0] ;  /* 0x0023a00001f77983 */ /* 0x002ee20000100800 */
[----:B--2---:R-:W-:Y:S02]  /*1d9d0*/  @!P1 IADD3 R7, -R7, RZ, RZ ;  /* 0x000000ff07079210 */ /* 0x004fe40007ffe1ff */
[----:B------:R-:W-:-:S02]  /*1d9e0*/  ISETP.GE.AND P1, PT, R250, RZ, PT ;  /* 0x000000fffa00720c */ /* 0x000fc40003f26270 */
[----:B------:R-:W2:Y:S04]  /*1d9f0*/  LDL.LU R250, [R1+0x38] ;  /* 0x0000380001fa7983 */ /* 0x000ea80000300800 */
[----:B------:R1:W-:Y:S04]  /*1da00*/  STL [R1+0x40], R7 ;  /* 0x0000400701007387 */ /* 0x0003e80000100800 */
[----:B-1----:R-:W3:Y:S01]  /*1da10*/  LDL R7, [R1+0x239c] ;  /* 0x00239c0001077983 */ /* 0x002ee20000100800 */
[----:B----4-:R-:W-:Y:S01]  /*1da20*/  @!P3 IMAD.MOV R249, RZ, RZ, -R249 ;  /* 0x000000fffff9b224 */ /* 0x010fe200078e0af9 */
[----:B------:R-:W-:-:S02]  /*1da30*/  ISETP.GE.AND P3, PT, R2, RZ, PT ;  /* 0x000000ff0200720c */ /* 0x000fc40003f66270 */
[----:B------:R-:W4:Y:S04]  /*1da40*/  LDL.LU R2, [R1+0x34] ;  /* 0x0000340001027983 */ /* 0x000f280000300800 */
[----:B------:R1:W-:Y:S04]  /*1da50*/  STL [R1+0x3c], R249 ;  /* 0x00003cf901007387 */ /* 0x0003e80000100800 */
[----:B-1----:R-:W3:Y:S01]  /*1da60*/  LDL R249, [R1+0x2398] ;  /* 0x0023980001f97983 */ /* 0x002ee20000100800 */
[----:B--2---:R-:W-:Y:S01]  /*1da70*/  @!P0 IMAD.MOV R250, RZ, RZ, -R250 ;  /* 0x000000fffffa8224 */ /* 0x004fe200078e0afa */
[----:B------:R-:W-:-:S02]  /*1da80*/  ISETP.GE.AND P0, PT, R251, RZ, PT ;  /* 0x000000fffb00720c */ /* 0x000fc40003f06270 */
[----:B------:R-:W2:Y:S04]  /*1da90*/  LDL.LU R251, [R1+0x30] ;  /* 0x0000300001fb7983 */ /* 0x000ea80000300800 */
[----:B------:R1:W-:Y:S04]  /*1daa0*/  STL [R1+0x38], R250 ;  /* 0x000038fa01007387 */ /* 0x0003e80000100800 */
[----:B-1----:R-:W3:Y:S01]  /*1dab0*/  LDL R250, [R1+0x2394] ;  /* 0x0023940001fa7983 */ /* 0x002ee20000100800 */
[----:B----4-:R-:W-:Y:S02]  /*1dac0*/  @!P2 IADD3 R2, -R2, RZ, RZ ;  /* 0x000000ff0202a210 */ /* 0x010fe40007ffe1ff */
[----:B------:R-:W-:-:S03]  /*1dad0*/  ISETP.GE.AND P2, PT, R0, RZ, PT ;  /* 0x000000ff0000720c */ /* 0x000fc60003f46270 */
[----:B------:R1:W-:Y:S04]  /*1dae0*/  STL [R1+0x34], R2 ;  /* 0x0000340201007387 */ /* 0x0003e80000100800 */
[----:B-1----:R-:W4:Y:S04]  /*1daf0*/  LDL.LU R2, [R1+0x2908] ;  /* 0x0029080001027983 */ /* 0x002f280000300800 */
[----:B------:R-:W3:Y:S01]  /*1db00*/  LDL.LU R0, [R1+0x2c] ;  /* 0x00002c0001007983 */ /* 0x000ee20000300800 */
[----:B--2---:R-:W-:Y:S01]  /*1db10*/  @!P4 IMAD.MOV R251, RZ, RZ, -R251 ;  /* 0x000000fffffbc224 */ /* 0x004fe200078e0afb */
[----:B------:R-:W-:-:S02]  /*1db20*/  ISETP.GE.AND P4, PT, R252, RZ, PT ;  /* 0x000000fffc00720c */ /* 0x000fc40003f86270 */
[----:B------:R-:W2:Y:S04]  /*1db30*/  LDL R252, [R1+0x2390] ;  /* 0x0023900001fc7983 */ /* 0x000ea80000100800 */
[----:B------:R1:W-:Y:S04]  /*1db40*/  STL [R1+0x30], R251 ;  /* 0x000030fb01007387 */ /* 0x0003e80000100800 */
[----:B-1----:R-:W4:Y:S01]  /*1db50*/  LDL.LU R251, [R1+0x28] ;  /* 0x0000280001fb7983 */ /* 0x002f220000300800 */
[----:B---3--:R-:W-:Y:S01]  /*1db60*/  @!P5 IMAD.MOV R0, RZ, RZ, -R0 ;  /* 0x000000ffff00d224 */ /* 0x008fe200078e0a00 */
[----:B------:R-:W-:-:S04]  /*1db70*/  ISETP.GE.AND P5, PT, R6, RZ, PT ;  /* 0x000000ff0600720c */ /* 0x000fc80003fa6270 */
[----:B------:R1:W-:Y:S04]  /*1db80*/  STL [R1+0x2c], R0 ;  /* 0x00002c0001007387 */ /* 0x0003e80000100800 */
[----:B-1----:R-:W3:Y:S04]  /*1db90*/  LDL.LU R0, [R1+0x2904] ;  /* 0x0029040001007983 */ /* 0x002ee80000300800 */
[----:B------:R-:W2:Y:S01]  /*1dba0*/  LDL.LU R6, [R1+0x24] ;  /* 0x0000240001067983 */ /* 0x000ea20000300800 */
[----:B----4-:R-:W-:Y:S02]  /*1dbb0*/  @!P1 IADD3 R251, -R251, RZ, RZ ;  /* 0x000000fffbfb9210 */ /* 0x010fe40007ffe1ff */
[----:B------:R-:W-:-:S03]  /*1dbc0*/  ISETP.GE.AND P1, PT, R9, RZ, PT ;  /* 0x000000ff0900720c */ /* 0x000fc60003f26270 */
[----:B------:R1:W-:Y:S04]  /*1dbd0*/  STL [R1+0x28], R251 ;  /* 0x000028fb01007387 */ /* 0x0003e80000100800 */
[----:B-1----:R-:W4:Y:S04]  /*1dbe0*/  LDL R251, [R1+0x238c] ;  /* 0x00238c0001fb7983 */ /* 0x002f280000100800 */
[----:B------:R-:W3:Y:S01]  /*1dbf0*/  LDL.LU R9, [R1+0x20] ;  /* 0x0000200001097983 */ /* 0x000ee20000300800 */
[----:B--2---:R-:W-:-:S05]  /*1dc00*/  @!P3 IMAD.MOV R6, RZ, RZ, -R6 ;  /* 0x000000ffff06b224 */ /* 0x004fca00078e0a06 */
[----:B------:R1:W-:Y:S04]  /*1dc10*/  STL [R1+0x24], R6 ;  /* 0x0000240601007387 */ /* 0x0003e80000100800 */
[----:B-1----:R-:W2:Y:S01]  /*1dc20*/  LDL.LU R6, [R1+0x1c] ;  /* 0x00001c0001067983 */ /* 0x002ea20000300800 */
[----:B------:R-:W-:-:S03]  /*1dc30*/  ISETP.GE.AND P3, PT, R248, RZ, PT ;  /* 0x000000fff800720c */ /* 0x000fc60003f66270 */
[----:B------:R-:W4:Y:S01]  /*1dc40*/  LDL R248, [R1+0x2388] ;  /* 0x0023880001f87983 */ /* 0x000f220000100800 */
[----:B---3--:R-:W-:Y:S01]  /*1dc50*/  @!P0 IMAD.MOV R9, RZ, RZ, -R9 ;  /* 0x000000ffff098224 */ /* 0x008fe200078e0a09 */
[----:B------:R-:W-:-:S04]  /*1dc60*/  ISETP.GE.AND P0, PT, R247, RZ, PT ;  /* 0x000000fff700720c */ /* 0x000fc80003f06270 */
[----:B------:R1:W-:Y:S04]  /*1dc70*/  STL [R1+0x20], R9 ;  /* 0x0000200901007387 */ /* 0x0003e80000100800 */
[----:B-1----:R-:W3:Y:S04]  /*1dc80*/  LDL.LU R9, [R1+0x2900] ;  /* 0x0029000001097983 */ /* 0x002ee80000300800 */
[----:B------:R-:W4:Y:S01]  /*1dc90*/  LDL.LU R247, [R1+0x18] ;  /* 0x0000180001f77983 */ /* 0x000f220000300800 */
[----:B--2---:R-:W-:-:S05]  /*1dca0*/  @!P2 IADD3 R6, -R6, RZ, RZ ;  /* 0x000000ff0606a210 */ /* 0x004fca0007ffe1ff */
[----:B------:R1:W-:Y:S04]  /*1dcb0*/  STL [R1+0x1c], R6 ;  /* 0x00001c0601007387 */ /* 0x0003e80000100800 */
[----:B-1----:R-:W2:Y:S01]  /*1dcc0*/  LDL.LU R6, [R1+0x14] ;  /* 0x0000140001067983 */ /* 0x002ea20000300800 */
[----:B------:R-:W-:Y:S01]  /*1dcd0*/  ISETP.GE.AND P2, PT, R7, RZ, PT ;  /* 0x000000ff0700720c */ /* 0x000fe20003f46270 */
[----:B----4-:R-:W-:Y:S01]  /*1dce0*/  @!P4 IMAD.MOV R247, RZ, RZ, -R247 ;  /* 0x000000fffff7c224 */ /* 0x010fe200078e0af7 */
[----:B---3--:R-:W-:-:S04]  /*1dcf0*/  @!P1 IADD3 R9, -R9, RZ, RZ ;  /* 0x000000ff09099210 */ /* 0x008fc80007ffe1ff */
[----:B------:R-:W-:Y:S01]  /*1dd00*/  STL [R1+0x2888], R247 ;  /* 0x002888f701007387 */ /* 0x000fe20000100800 */
[----:B------:R-:W-:Y:S01]  /*1dd10*/  ISETP.GE.AND P1, PT, R252, RZ, PT ;  /* 0x000000fffc00720c */ /* 0x000fe20003f26270 */
[----:B--2---:R-:W-:-:S05]  /*1dd20*/  @!P5 IMAD.MOV R6, RZ, RZ, -R6 ;  /* 0x000000ffff06d224 */ /* 0x004fca00078e0a06 */
[----:B------:R1:W-:Y:S04]  /*1dd30*/  STL [R1+0x288c], R6 ;  /* 0x00288c0601007387 */ /* 0x0003e80000100800 */
[----:B------:R-:W2:Y:S04]  /*1dd40*/  LDL.LU R7, [R1+0xc] ;  /* 0x00000c0001077983 */ /* 0x000ea80000300800 */
[----:B-1----:R-:W3:Y:S04]  /*1dd50*/  LDL R6, [R1+0x2378] ;  /* 0x0023780001067983 */ /* 0x002ee80000100800 */
[----:B------:R1:W-:Y:S04]  /*1dd60*/  STL [R1+0x2890], R9 ;  /* 0x0028900901007387 */ /* 0x0003e80000100800 */
[----:B-1----:R-:W4:Y:S04]  /*1dd70*/  LDL R9, [R1+0x237c] ;  /* 0x00237c0001097983 */ /* 0x002f280000100800 */
[----:B------:R-:W3:Y:S01]  /*1dd80*/  LDL.LU R252, [R1+0x8] ;  /* 0x0000080001fc7983 */ /* 0x000ee20000300800 */
[----:B------:R-:W-:-:S03]  /*1dd90*/  ISETP.GE.AND P4, PT, R249, RZ, PT ;  /* 0x000000fff900720c */ /* 0x000fc60003f86270 */
[----:B------:R-:W4:Y:S01]  /*1dda0*/  LDL R249, [R1+0x2374] ;  /* 0x0023740001f97983 */ /* 0x000f220000100800 */
[----:B------:R-:W-:Y:S01]  /*1ddb0*/  ISETP.GE.AND P5, PT, R250, RZ, PT ;  /* 0x000000fffa00720c */ /* 0x000fe20003fa6270 */
[----:B--2---:R-:W-:Y:S01]  /*1ddc0*/  @!P3 IMAD.MOV R7, RZ, RZ, -R7 ;  /* 0x000000ffff07b224 */ /* 0x004fe200078e0a07 */
[----:B------:R-:W-:-:S04]  /*1ddd0*/  ISETP.GE.AND P3, PT, R251, RZ, PT ;  /* 0x000000fffb00720c */ /* 0x000fc80003f66270 */
[----:B------:R1:W-:Y:S04]  /*1dde0*/  STL [R1+0x2894], R7 ;  /* 0x0028940701007387 */ /* 0x0003e80000100800 */
[----:B-1----:R-:W2:Y:S04]  /*1ddf0*/  LDL R7, [R1+0x2380] ;  /* 0x0023800001077983 */ /* 0x002ea80000100800 */
[----:B------:R-:W2:Y:S04]  /*1de00*/  LDL.LU R251, [R1+0x4] ;  /* 0x0000040001fb7983 */ /* 0x000ea80000300800 */
[----:B------:R-:W2:Y:S01]  /*1de10*/  LDL R250, [R1+0x2370] ;  /* 0x0023700001fa7983 */ /* 0x000ea20000100800 */
[----:B---3--:R-:W-:Y:S01]  /*1de20*/  @!P0 IMAD.MOV R252, RZ, RZ, -R252 ;  /* 0x000000fffffc8224 */ /* 0x008fe200078e0afc */
[----:B------:R-:W-:-:S04]  /*1de30*/  ISETP.GE.AND P0, PT, R248, RZ, PT ;  /* 0x000000fff800720c */ /* 0x000fc80003f06270 */
[----:B------:R1:W-:Y:S04]  /*1de40*/  STL [R1+0x2898], R252 ;  /* 0x002898fc01007387 */ /* 0x0003e80000100800 */
[----:B-1----:R-:W3:Y:S04]  /*1de50*/  LDL R252, [R1+0x2384] ;  /* 0x0023840001fc7983 */ /* 0x002ee80000100800 */
[----:B------:R-:W3:Y:S04]  /*1de60*/  LDL.LU R248, [R1] ;  /* 0x0000000001f87983 */ /* 0x000ee80000300800 */
[----:B------:R-:W3:Y:S01]  /*1de70*/  LDL R247, [R1+0x236c] ;  /* 0x00236c0001f77983 */ /* 0x000ee20000100800 */
[----:B------:R-:W-:Y:S01]  /*1de80*/  @!P5 IMAD.MOV R0, RZ, RZ, -R0 ;  /* 0x000000ffff00d224 */ /* 0x000fe200078e0a00 */
[----:B------:R-:W-:Y:S01]  /*1de90*/  @!P1 IADD3 R2, -R2, RZ, RZ ;  /* 0x000000ff02029210 */ /* 0x000fe20007ffe1ff */
[----:B------:R-:W-:Y:S01]  /*1dea0*/  @!P3 IMAD.MOV R3, RZ, RZ, -R3 ;  /* 0x000000ffff03b224 */ /* 0x000fe200078e0a03 */
[----:B----4-:R-:W-:Y:S01]  /*1deb0*/  ISETP.GE.AND P3, PT, R249, RZ, PT ;  /* 0x000000fff900720c */ /* 0x010fe20003f66270 */
[----:B------:R-:W-:Y:S01]  /*1dec0*/  IMAD.MOV.U32 R249, RZ, RZ, R5 ;  /* 0x000000fffff97224 */ /* 0x000fe200078e0005 */
[----:B------:R-:W-:-:S02]  /*1ded0*/  @!P0 IADD3 R4, -R4, RZ, RZ ;  /* 0x000000ff04048210 */ /* 0x000fc40007ffe1ff */
[----:B------:R-:W-:Y:S02]  /*1dee0*/  ISETP.GE.AND P5, PT, R9, RZ, PT ;  /* 0x000000ff0900720c */ /* 0x000fe40003fa6270 */
[----:B------:R-:W-:Y:S02]  /*1def0*/  ISETP.GE.AND P1, PT, R6, RZ, PT ;  /* 0x000000ff0600720c */ /* 0x000fe40003f26270 */
[----:B--2---:R-:W-:-:S05]  /*1df00*/  @!P2 IADD3 R251, -R251, RZ, RZ ;  /* 0x000000fffbfba210 */ /* 0x004fca0007ffe1ff */
[----:B------:R1:W-:Y:S04]  /*1df10*/  STL [R1+0x289c], R251 ;  /* 0x00289cfb01007387 */ /* 0x0003e80000100800 */
[----:B-1----:R-:W2:Y:S01]  /*1df20*/  LDL R251, [R1+0x2368] ;  /* 0x0023680001fb7983 */ /* 0x002ea20000100800 */
[----:B---3--:R-:W-:Y:S01]  /*1df30*/  ISETP.GE.AND P2, PT, R252, RZ, PT ;  /* 0x000000fffc00720c */ /* 0x008fe20003f46270 */
[----:B------:R-:W-:Y:S01]  /*1df40*/  @!P4 IMAD.MOV R248, RZ, RZ, -R248 ;  /* 0x000000fffff8c224 */ /* 0x000fe200078e0af8 */
[----:B------:R-:W-:-:S04]  /*1df50*/  ISETP.GE.AND P4, PT, R7, RZ, PT ;  /* 0x000000ff0700720c */ /* 0x000fc80003f86270 */
[----:B------:R-:W-:Y:S04]  /*1df60*/  STL [R1+0x28a0], R248 ;  /* 0x0028a0f801007387 */ /* 0x000fe80000100800 */
[----:B------:R-:W3:Y:S03]  /*1df70*/  LDL R252, [R1+0x2364] ;  /* 0x0023640001fc7983 */ /* 0x000ee60000100800 */
[----:B------:R-:W-:Y:S01]  /*1df80*/  @!P2 IMAD.MOV R249, RZ, RZ, -R249 ;  /* 0x000000fffff9a224 */ /* 0x000fe200078e0af9 */
[----:B------:R-:W-:Y:S04]  /*1df90*/  STL [R1+0x28a4], R0 ;  /* 0x0028a40001007387 */ /* 0x000fe80000100800 */
[----:B------:R-:W4:Y:S04]  /*1dfa0*/  LDL R7, [R1+0x2360] ;  /* 0x0023600001077983 */ /* 0x000f280000100800 */
[----:B------:R-:W-:Y:S01]  /*1dfb0*/  STL [R1+0x28a8], R2 ;  /* 0x0028a80201007387 */ /* 0x000fe20000100800 */
[----:B------:R-:W-:-:S03]  /*1dfc0*/  ISETP.GE.AND P0, PT, R250, RZ, PT ;  /* 0x000000fffa00720c */ /* 0x000fc60003f06270 */
[----:B------:R-:W4:Y:S04]  /*1dfd0*/  LDL R9, [R1+0x235c] ;  /* 0x00235c0001097983 */ /* 0x000f280000100800 */
[----:B------:R-:W-:Y:S01]  /*1dfe0*/  STL [R1+0x28ac], R3 ;  /* 0x0028ac0301007387 */ /* 0x000fe20000100800 */
[----:B------:R-:W-:-:S03]  /*1dff0*/  ISETP.GE.AND P2, PT, R247, RZ, PT ;  /* 0x000000fff700720c */ /* 0x000fc60003f46270 */
[----:B------:R-:W4:Y:S04]  /*1e000*/  LDL R6, [R1+0x2358] ;  /* 0x0023580001067983 */ /* 0x000f280000100800 */
[----:B------:R-:W-:Y:S04]  /*1e010*/  STL [R1+0x28b0], R4 ;  /* 0x0028b00401007387 */ /* 0x000fe80000100800 */
[----:B------:R-:W4:Y:S04]  /*1e020*/  LDL R250, [R1+0x2354] ;  /* 0x0023540001fa7983 */ /* 0x000f280000100800 */
[----:B------:R-:W-:Y:S04]  /*1e030*/  STL [R1+0x28b4], R249 ;  /* 0x0028b4f901007387 */ /* 0x000fe80000100800 */
[----:B------:R-:W4:Y:S01]  /*1e040*/  LDL R247, [R1+0x2350] ;  /* 0x0023500001f77983 */ /* 0x000f220000100800 */
[----:B------:R-:W-:Y:S01]  /*1e050*/  @!P4 IMAD.MOV R8, RZ, RZ, -R8 ;  /* 0x000000ffff08c224 */ /* 0x000fe200078e0a08 */
[----:B------:R-:W-:-:S04]  /*1e060*/  @!P5 IADD3 R10, -R10, RZ, RZ ;  /* 0x000000ff0a0ad210 */ /* 0x000fc80007ffe1ff */
[----:B------:R-:W-:Y:S01]  /*1e070*/  STL [R1+0x28b8], R8 ;  /* 0x0028b80801007387 */ /* 0x000fe20000100800 */
[----:B------:R-:W-:Y:S02]  /*1e080*/  @!P1 IMAD.MOV R11, RZ, RZ, -R11 ;  /* 0x000000ffff0b9224 */ /* 0x000fe400078e0a0b */
[----:B------:R-:W-:Y:S01]  /*1e090*/  @!P3 IMAD.MOV R12, RZ, RZ, -R12 ;  /* 0x000000ffff0cb224 */ /* 0x000fe200078e0a0c */
[----:B------:R-:W-:Y:S01]  /*1e0a0*/  @!P0 IADD3 R13, -R13, RZ, RZ ;  /* 0x000000ff0d0d8210 */ /* 0x000fe20007ffe1ff */
[----:B------:R-:W-:Y:S01]  /*1e0b0*/  @!P2 IMAD.MOV R14, RZ, RZ, -R14 ;  /* 0x000000ffff0ea224 */ /* 0x000fe200078e0a0e */
[----:B--2---:R-:W-:Y:S02]  /*1e0c0*/  ISETP.GE.AND P4, PT, R251, RZ, PT ;  /* 0x000000fffb00720c */ /* 0x004fe40003f86270 */
[----:B------:R-:W2:Y:S04]  /*1e0d0*/  LDL R251, [R1+0x234c] ;  /* 0x00234c0001fb7983 */ /* 0x000ea80000100800 */
[----:B------:R-:W-:Y:S07]  /*1e0e0*/  STL [R1+0x28bc], R10 ;  /* 0x0028bc0a01007387 */ /* 0x000fee0000100800 */
[----:B------:R-:W-:Y:S01]  /*1e0f0*/  @!P4 IMAD.MOV R15, RZ, RZ, -R15 ;  /* 0x000000ffff0fc224 */ /* 0x000fe200078e0a0f */
[----:B---3--:R-:W-:-:S02]  /*1e100*/  ISETP.GE.AND P5, PT, R252, RZ, PT ;  /* 0x000000fffc00720c */ /* 0x008fc40003fa6270 */
[----:B------:R-:W3:Y:S04]  /*1e110*/  LDL R252, [R1+0x2348] ;  /* 0x0023480001fc7983 */ /* 0x000ee80000100800 */
[----:B------:R-:W-:Y:S01]  /*1e120*/  STL [R1+0x28c0], R11 ;  /* 0x0028c00b01007387 */ /* 0x000fe20000100800 */
[----:B----4-:R-:W-:-:S03]  /*1e130*/  ISETP.GE.AND P1, PT, R7, RZ, PT ;  /* 0x000000ff0700720c */ /* 0x010fc60003f26270 */
[----:B------:R-:W4:Y:S04]  /*1e140*/  LDL R7, [R1+0x2344] ;  /* 0x0023440001077983 */ /* 0x000f280000100800 */
[----:B------:R-:W-:Y:S01]  /*1e150*/  STL [R1+0x28c4], R12 ;  /* 0x0028c40c01007387 */ /* 0x000fe20000100800 */
[----:B------:R-:W-:-:S03]  /*1e160*/  ISETP.GE.AND P3, PT, R9, RZ, PT ;  /* 0x000000ff0900720c */ /* 0x000fc60003f66270 */
[----:B------:R-:W4:Y:S04]  /*1e170*/  LDL R9, [R1+0x2340] ;  /* 0x0023400001097983 */ /* 0x000f280000100800 */
[----:B------:R1:W-:Y:S01]  /*1e180*/  STL [R1+0x28c8], R13 ;  /* 0x0028c80d01007387 */ /* 0x0003e20000100800 */
[----:B------:R-:W-:Y:S02]  /*1e190*/  ISETP.GE.AND P0, PT, R6, RZ, PT ;  /* 0x000000ff0600720c */ /* 0x000fe40003f06270 */
[----:B------:R-:W-:Y:S01]  /*1e1a0*/  ISETP.GE.AND P2, PT, R250, RZ, PT ;  /* 0x000000fffa00720c */ /* 0x000fe20003f46270 */
[----:B------:R-:W4:Y:S01]  /*1e1b0*/  LDL R6, [R1+0x233c] ;  /* 0x00233c0001067983 */ /* 0x000f220000100800 */
[----:B------:R-:W-:-:S03]  /*1e1c0*/  ISETP.GE.AND P4, PT, R247, RZ, PT ;  /* 0x000000fff700720c */ /* 0x000fc60003f86270 */
[----:B------:R4:W-:Y:S01]  /*1e1d0*/  STL [R1+0x28cc], R14 ;  /* 0x0028cc0e01007387 */ /* 0x0009e20000100800 */
[----:B------:R-:W-:Y:S01]  /*1e1e0*/  @!P5 IADD3 R16, -R16, RZ, RZ ;  /* 0x000000ff1010d210 */ /* 0x000fe20007ffe1ff */
[----:B------:R-:W-:Y:S01]  /*1e1f0*/  @!P1 IMAD.MOV R17, RZ, RZ, -R17 ;  /* 0x000000ffff119224 */ /* 0x000fe200078e0a11 */
[----:B-1----:R-:W1:Y:S01]  /*1e200*/  LDC R13, c[0x0][0x23c] ;  /* 0x00008f00ff0d7b82 */ /* 0x002e620000000800 */
[----:B------:R-:W4:Y:S04]  /*1e210*/  LDL R250, [R1+0x2338] ;  /* 0x0023380001fa7983 */ /* 0x000f280000100800 */
[----:B------:R-:W-:Y:S03]  /*1e220*/  STL [R1+0x28d0], R15 ;  /* 0x0028d00f01007387 */ /* 0x000fe60000100800 */
[----:B------:R-:W1:Y:S01]  /*1e230*/  LDC R12, c[0x0][0x22c] ;  /* 0x00008b00ff0c7b82 */ /* 0x000e620000000800 */
[----:B------:R-:W4:Y:S01]  /*1e240*/  LDL R247, [R1+0x2334] ;  /* 0x0023340001f77983 */ /* 0x000f220000100800 */
[----:B------:R-:W-:Y:S01]  /*1e250*/  @!P3 IMAD.MOV R18, RZ, RZ, -R18 ;  /* 0x000000ffff12b224 */ /* 0x000fe200078e0a12 */
[----:B------:R-:W-:-:S02]  /*1e260*/  @!P0 IADD3 R19, -R19, RZ, RZ ;  /* 0x000000ff13138210 */ /* 0x000fc40007ffe1ff */
[----:B------:R-:W-:Y:S01]  /*1e270*/  STL [R1+0x28d4], R16 ;  /* 0x0028d41001007387 */ /* 0x000fe20000100800 */
[----:B------:R-:W-:Y:S02]  /*1e280*/  @!P2 IMAD.MOV R20, RZ, RZ, -R20 ;  /* 0x000000ffff14a224 */ /* 0x000fe400078e0a14 */
[----:B------:R-:W-:Y:S01]  /*1e290*/  @!P4 IMAD.MOV R21, RZ, RZ, -R21 ;  /* 0x000000ffff15c224 */ /* 0x000fe200078e0a15 */
[----:B--2---:R-:W-:Y:S02]  /*1e2a0*/  ISETP.GE.AND P5, PT, R251, RZ, PT ;  /* 0x000000fffb00720c */ /* 0x004fe40003fa6270 */
[----:B------:R-:W2:Y:S04]  /*1e2b0*/  LDL R251, [R1+0x2330] ;  /* 0x0023300001fb7983 */ /* 0x000ea80000100800 */
[----:B------:R-:W-:Y:S04]  /*1e2c0*/  STL [R1+0x28d8], R17 ;  /* 0x0028d81101007387 */ /* 0x000fe80000100800 */
[----:B------:R-:W-:Y:S03]  /*1e2d0*/  STL [R1+0x28dc], R18 ;  /* 0x0028dc1201007387 */ /* 0x000fe60000100800 */
[----:B------:R-:W-:-:S02]  /*1e2e0*/  @!P5 IADD3 R22, -R22, RZ, RZ ;  /* 0x000000ff1616d210 */ /* 0x000fc40007ffe1ff */
[----:B---3--:R-:W-:Y:S02]  /*1e2f0*/  ISETP.GE.AND P1, PT, R252, RZ, PT ;  /* 0x000000fffc00720c */ /* 0x008fe40003f26270 */
[----:B------:R-:W3:Y:S04]  /*1e300*/  LDL R252, [R1+0x232c] ;  /* 0x00232c0001fc7983 */ /* 0x000ee80000100800 */
[----:B------:R-:W-:Y:S01]  /*1e310*/  STL [R1+0x28e0], R19 ;  /* 0x0028e01301007387 */ /* 0x000fe20000100800 */
[----:B----4-:R-:W-:-:S03]  /*1e320*/  ISETP.GE.AND P3, PT, R7, RZ, PT ;  /* 0x000000ff0700720c */ /* 0x010fc60003f66270 */
[----:B------:R-:W4:Y:S04]  /*1e330*/  LDL R7, [R1+0x2328] ;  /* 0x0023280001077983 */ /* 0x000f280000100800 */
[----:B------:R-:W-:Y:S01]  /*1e340*/  STL [R1+0x28e4], R20 ;  /* 0x0028e41401007387 */ /* 0x000fe20000100800 */
[----:B------:R-:W-:-:S03]  /*1e350*/  ISETP.GE.AND P0, PT, R9, RZ, PT ;  /* 0x000000ff0900720c */ /* 0x000fc60003f06270 */
[----:B------:R-:W4:Y:S01]  /*1e360*/  LDL R9, [R1+0x2324] ;  /* 0x0023240001097983 */ /* 0x000f220000100800 */
[----:B------:R-:W-:-:S03]  /*1e370*/  ISETP.GE.AND P2, PT, R6, RZ, PT ;  /* 0x000000ff0600720c */ /* 0x000fc60003f46270 */
[----:B------:R-:W4:Y:S04]  /*1e380*/  LDL R6, [R1+0x2320] ;  /* 0x0023200001067983 */ /* 0x000f280000100800 */
[----:B------:R-:W-:Y:S01]  /*1e390*/  STL [R1+0x28e8], R21 ;  /* 0x0028e81501007387 */ /* 0x000fe20000100800 */
[----:B------:R-:W-:-:S03]  /*1e3a0*/  ISETP.GE.AND P4, PT, R250, RZ, PT ;  /* 0x000000fffa00720c */ /* 0x000fc60003f86270 */
[----:B------:R-:W4:Y:S04]  /*1e3b0*/  LDL R250, [R1+0x231c] ;  /* 0x00231c0001fa7983 */ /* 0x000f280000100800 */
[----:B------:R-:W-:Y:S01]  /*1e3c0*/  STL [R1+0x28ec], R22 ;  /* 0x0028ec1601007387 */ /* 0x000fe20000100800 */
[----:B------:R-:W-:-:S03]  /*1e3d0*/  ISETP.GE.AND P5, PT, R247, RZ, PT ;  /* 0x000000fff700720c */ /* 0x000fc60003fa6270 */
[----:B------:R-:W4:Y:S01]  /*1e3e0*/  LDL R247, [R1+0x2318] ;  /* 0x0023180001f77983 */ /* 0x000f220000100800 */
[----:B------:R-:W-:Y:S02]  /*1e3f0*/  @!P1 IMAD.MOV R23, RZ, RZ, -R23 ;  /* 0x000000ffff179224 */ /* 0x000fe400078e0a17 */
[----:B------:R-:W-:Y:S01]  /*1e400*/  @!P3 IMAD.MOV R24, RZ, RZ, -R24 ;  /* 0x000000ffff18b224 */ /* 0x000fe200078e0a18 */
[----:B------:R-:W-:Y:S02]  /*1e410*/  @!P0 IADD3 R25, -R25, RZ, RZ ;  /* 0x000000ff19198210 */ /* 0x000fe40007ffe1ff */
[----:B------:R-:W-:Y:S01]  /*1e420*/  STL [R1+0x28f0], R23 ;  /* 0x0028f01701007387 */ /* 0x000fe20000100800 */
[----:B------:R-:W-:-:S03]  /*1e430*/  @!P2 IMAD.MOV R26, RZ, RZ, -R26 ;  /* 0x000000ffff1aa224 */ /* 0x000fc600078e0a1a */
[----:B------:R-:W4:Y:S01]  /*1e440*/  LDL R248, [R1+0x2314] ;  /* 0x0023140001f87983 */ /* 0x000f220000100800 */
[----:B------:R-:W-:Y:S01]  /*1e450*/  @!P4 IMAD.MOV R27, RZ, RZ, -R27 ;  /* 0x000000ffff1bc224 */ /* 0x000fe200078e0a1b */
[----:B--2---:R-:W-:Y:S02]  /*1e460*/  ISETP.GE.AND P1, PT, R251, RZ, PT ;  /* 0x000000fffb00720c */ /* 0x004fe40003f26270 */
[----:B------:R-:W2:Y:S04]  /*1e470*/  LDL R251, [R1+0x2310] ;  /* 0x0023100001fb7983 */ /* 0x000ea80000100800 */
[----:B------:R-:W-:Y:S01]  /*1e480*/  STL [R1+0x28f4], R24 ;  /* 0x0028f41801007387 */ /* 0x000fe20000100800 */
[----:B---3--:R-:W-:-:S03]  /*1e490*/  ISETP.GE.AND P3, PT, R252, RZ, PT ;  /* 0x000000fffc00720c */ /* 0x008fc60003f66270 */
[----:B------:R-:W3:Y:S04]  /*1e4a0*/  LDL R252, [R1+0x230c] ;  /* 0x00230c0001fc7983 */ /* 0x000ee80000100800 */
[----:B------:R-:W-:Y:S01]  /*1e4b0*/  STL [R1+0x28f8], R25 ;  /* 0x0028f81901007387 */ /* 0x000fe20000100800 */
[----:B----4-:R-:W-:-:S03]  /*1e4c0*/  ISETP.GE.AND P0, PT, R7, RZ, PT ;  /* 0x000000ff0700720c */ /* 0x010fc60003f06270 */
[----:B------:R-:W4:Y:S04]  /*1e4d0*/  LDL R7, [R1+0x2308] ;  /* 0x0023080001077983 */ /* 0x000f280000100800 */
[----:B------:R-:W-:Y:S01]  /*1e4e0*/  STL [R1+0x28fc], R26 ;  /* 0x0028fc1a01007387 */ /* 0x000fe20000100800 */
[----:B------:R-:W-:-:S03]  /*1e4f0*/  ISETP.GE.AND P2, PT, R9, RZ, PT ;  /* 0x000000ff0900720c */ /* 0x000fc60003f46270 */
[----:B------:R-:W4:Y:S01]  /*1e500*/  LDL R9, [R1+0x2304] ;  /* 0x0023040001097983 */ /* 0x000f220000100800 */
[----:B------:R-:W-:Y:S01]  /*1e510*/  @!P1 IMAD.MOV R29, RZ, RZ, -R29 ;  /* 0x000000ffff1d9224 */ /* 0x000fe200078e0a1d */
[----:B------:R-:W-:Y:S02]  /*1e520*/  ISETP.GE.AND P4, PT, R6, RZ, PT ;  /* 0x000000ff0600720c */ /* 0x000fe40003f86270 */
[----:B------:R-:W-:Y:S01]  /*1e530*/  @!P5 IADD3 R28, -R28, RZ, RZ ;  /* 0x000000ff1c1cd210 */ /* 0x000fe20007ffe1ff */
[----:B------:R-:W4:Y:S01]  /*1e540*/  LDL R6, [R1+0x2300] ;  /* 0x0023000001067983 */ /* 0x000f220000100800 */
[----:B------:R-:W-:Y:S01]  /*1e550*/  @!P0 IADD3 R31, -R31, RZ, RZ ;  /* 0x000000ff1f1f8210 */ /* 0x000fe20007ffe1ff */
[----:B------:R-:W-:Y:S02]  /*1e560*/  @!P3 IMAD.MOV R30, RZ, RZ, -R30 ;  /* 0x000000ffff1eb224 */ /* 0x000fe400078e0a1e */
[----:B------:R-:W4:Y:S04]  /*1e570*/  LDL R2, [R1+0x1f08] ;  /* 0x001f080001027983 */ /* 0x000f280000100800 */
[----:B------:R-:W4:Y:S04]  /*1e580*/  LDL R0, [R1+0x1f04] ;  /* 0x001f040001007983 */ /* 0x000f280000100800 */
[----:B------:R-:W4:Y:S01]  /*1e590*/  LDL R14, [R1+0x1ecc] ;  /* 0x001ecc00010e7983 */ /* 0x000f220000100800 */
[----:B------:R-:W-:-:S03]  /*1e5a0*/  ISETP.GE.AND P1, PT, R247, RZ, PT ;  /* 0x000000fff700720c */ /* 0x000fc60003f26270 */
[----:B------:R-:W4:Y:S01]  /*1e5b0*/  LDL R247, [R1+0x22f8] ;  /* 0x0022f80001f77983 */ /* 0x000f220000100800 */
[----:B------:R-:W-:-:S03]  /*1e5c0*/  ISETP.GE.AND P5, PT, R250, RZ, PT ;  /* 0x000000fffa00720c */ /* 0x000fc60003fa6270 */
[----:B------:R-:W4:Y:S01]  /*1e5d0*/  LDL R250, [R1+0x22fc] ;  /* 0x0022fc0001fa7983 */ /* 0x000f220000100800 */
[----:B------:R-:W-:-:S03]  /*1e5e0*/  ISETP.GE.AND P3, PT, R248, RZ, PT ;  /* 0x000000fff800720c */ /* 0x000fc60003f66270 */
[----:B------:R-:W4:Y:S01]  /*1e5f0*/  LDL R248, [R1+0x22f4] ;  /* 0x0022f40001f87983 */ /* 0x000f220000100800 */
[----:B------:R-:W-:Y:S02]  /*1e600*/  @!P2 IMAD.MOV R32, RZ, RZ, -R32 ;  /* 0x000000ffff20a224 */ /* 0x000fe400078e0a20 */
[----:B------:R-:W-:-:S03]  /*1e610*/  @!P4 IMAD.MOV R33, RZ, RZ, -R33 ;  /* 0x000000ffff21c224 */ /* 0x000fc600078e0a21 */
[----:B------:R-:W-:Y:S01]  /*1e620*/  @!P5 IADD3 R34, -R34, RZ, RZ ;  /* 0x000000ff2222d210 */ /* 0x000fe20007ffe1ff */
[----:B------:R-:W-:Y:S01]  /*1e630*/  @!P1 IMAD.MOV R35, RZ, RZ, -R35 ;  /* 0x000000ffff239224 */ /* 0x000fe200078e0a23 */
[----:B--2---:R-:W-:Y:S02]  /*1e640*/  ISETP.GE.AND P0, PT, R251, RZ, PT ;  /* 0x000000fffb00720c */ /* 0x004fe40003f06270 */
[----:B------:R-:W2:Y:S01]  /*1e650*/  LDL R251, [R1+0x22f0] ;  /* 0x0022f00001fb7983 */ /* 0x000ea20000100800 */
[----:B---3--:R-:W-:-:S03]  /*1e660*/  ISETP.GE.AND P2, PT, R252, RZ, PT ;  /* 0x000000fffc00720c */ /* 0x008fc60003f46270 */
[----:B------:R-:W3:Y:S01]  /*1e670*/  LDL R252, [R1+0x22ec] ;  /* 0x0022ec0001fc7983 */ /* 0x000ee20000100800 */
[----:B----4-:R-:W-:-:S03]  /*1e680*/  ISETP.GE.AND P4, PT, R7, RZ, PT ;  /* 0x000000ff0700720c */ /* 0x010fc60003f86270 */
[----:B------:R-:W4:Y:S03]  /*1e690*/  LDL R7, [R1+0x22e8] ;  /* 0x0022e80001077983 */ /* 0x000f260000100800 */
[----:B------:R-:W-:Y:S02]  /*1e6a0*/  @!P0 IADD3 R37, -R37, RZ, RZ ;  /* 0x000000ff25258210 */ /* 0x000fe40007ffe1ff */
[----:B------:R-:W-:Y:S02]  /*1e6b0*/  ISETP.GE.AND P5, PT, R9, RZ, PT ;  /* 0x000000ff0900720c */ /* 0x000fe40003fa6270 */
[----:B------:R-:W4:Y:S01]  /*1e6c0*/  LDL R9, [R1+0x22e4] ;  /* 0x0022e40001097983 */ /* 0x000f220000100800 */
[----:B------:R-:W-:-:S03]  /*1e6d0*/  ISETP.GE.AND P1, PT, R6, RZ, PT ;  /* 0x000000ff0600720c */ /* 0x000fc60003f26270 */
[----:B------:R-:W4:Y:S01]  /*1e6e0*/  LDL R6, [R1+0x22e0] ;  /* 0x0022e00001067983 */ /* 0x000f220000100800 */
[----:B------:R-:W-:-:S03]  /*1e6f0*/  ISETP.GE.AND P0, PT, R247, RZ, PT ;  /* 0x000000fff700720c */ /* 0x000fc60003f06270 */
[----:B------:R-:W4:Y:S01]  /*1e700*/  LDL R247, [R1+0x22d8] ;  /* 0x0022d80001f77983 */ /* 0x000f220000100800 */
[----:B------:R-:W-:Y:S01]  /*1e710*/  @!P3 IMAD.MOV R36, RZ, RZ, -R36 ;  /* 0x000000ffff24b224 */ /* 0x000fe200078e0a24 */
[----:B------:R-:W-:Y:S02]  /*1e720*/  ISETP.GE.AND P3, PT, R250, RZ, PT ;  /* 0x000000fffa00720c */ /* 0x000fe40003f66270 */
[----:B------:R-:W4:Y:S01]  /*1e730*/  LDL R250, [R1+0x22dc] ;  /* 0x0022dc0001fa7983 */ /* 0x000f220000100800 */
[----:B------:R-:W-:Y:S02]  /*1e740*/  @!P4 IMAD.MOV R39, RZ, RZ, -R39 ;  /* 0x000000ffff27c224 */ /* 0x000fe400078e0a27 */
[----:B------:R-:W-:Y:S01]  /*1e750*/  @!P2 IMAD.MOV R38, RZ, RZ, -R38 ;  /* 0x000000ffff26a224 */ /* 0x000fe200078e0a26 */
[----:B------:R-:W-:Y:S02]  /*1e760*/  ISETP.GE.AND P2, PT, R248, RZ, PT ;  /* 0x000000fff800720c */ /* 0x000fe40003f46270 */
[----:B------:R-:W4:Y:S01]  /*1e770*/  LDL R248, [R1+0x22d4] ;  /* 0x0022d40001f87983 */ /* 0x000f220000100800 */
[----:B------:R-:W-:Y:S01]  /*1e780*/  @!P5 IADD3 R40, -R40, RZ, RZ ;  /* 0x000000ff2828d210 */ /* 0x000fe20007ffe1ff */
[----:B------:R-:W-:-:S03]  /*1e790*/  @!P1 IMAD.MOV R41, RZ, RZ, -R41 ;  /* 0x000000ffff299224 */ /* 0x000fc600078e0a29 */
[----:B------:R-:W-:Y:S01]  /*1e7a0*/  @!P3 IMAD.MOV R42, RZ, RZ, -R42 ;  /* 0x000000ffff2ab224 */ /* 0x000fe200078e0a2a */
[----:B------:R-:W-:Y:S02]  /*1e7b0*/  @!P0 IADD3 R43, -R43, RZ, RZ ;  /* 0x000000ff2b2b8210 */ /* 0x000fe40007ffe1ff */
[----:B--2---:R-:W-:Y:S02]  /*1e7c0*/  ISETP.GE.AND P4, PT, R251, RZ, PT ;  /* 0x000000fffb00720c */ /* 0x004fe40003f86270 */
[----:B------:R-:W2:Y:S01]  /*1e7d0*/  LDL R251, [R1+0x22d0] ;  /* 0x0022d00001fb7983 */ /* 0x000ea20000100800 */
[----:B---3--:R-:W-:-:S03]  /*1e7e0*/  ISETP.GE.AND P5, PT, R252, RZ, PT ;  /* 0x000000fffc00720c */ /* 0x008fc60003fa6270 */
[----:B------:R-:W3:Y:S01]  /*1e7f0*/  LDL R252, [R1+0x22cc] ;  /* 0x0022cc0001fc7983 */ /* 0x000ee20000100800 */
[----:B----4-:R-:W-:-:S03]  /*1e800*/  ISETP.GE.AND P1, PT, R7, RZ, PT ;  /* 0x000000ff0700720c */ /* 0x010fc60003f26270 */
[----:B------:R-:W4:Y:S03]  /*1e810*/  LDL R7, [R1+0x22c8] ;  /* 0x0022c80001077983 */ /* 0x000f260000100800 */
[----:B------:R-:W-:Y:S01]  /*1e820*/  @!P4 IMAD.MOV R45, RZ, RZ, -R45 ;  /* 0x000000ffff2dc224 */ /* 0x000fe200078e0a2d */
        /* <DEDUP_REMOVED lines=9> */
[----:B------:R-:W-:Y:S01]  /*1e8c0*/  @!P1 IMAD.MOV R47, RZ, RZ, -R47 ;  /* 0x000000ffff2f9224 */ /* 0x000fe200078e0a2f */
[----:B------:R-:W-:Y:S02]  /*1e8d0*/  @!P5 IADD3 R46, -R46, RZ, RZ ;  /* 0x000000ff2e2ed210 */ /* 0x000fe40007ffe1ff */
[----:B------:R-:W-:Y:S02]  /*1e8e0*/  ISETP.GE.AND P5, PT, R248, RZ, PT ;  /* 0x000000fff800720c */ /* 0x000fe40003fa6270 */
[----:B------:R-:W4:Y:S01]  /*1e8f0*/  LDL R248, [R1+0x22b4] ;  /* 0x0022b40001f87983 */ /* 0x000f220000100800 */
[----:B------:R-:W-:Y:S01]  /*1e900*/  @!P3 IMAD.MOV R48, RZ, RZ, -R48 ;  /* 0x000000ffff30b224 */ /* 0x000fe200078e0a30 */
[----:B------:R-:W-:-:S03]  /*1e910*/  @!P0 IADD3 R49, -R49, RZ, RZ ;  /* 0x000000ff31318210 */ /* 0x000fc60007ffe1ff */
[----:B------:R-:W-:Y:S02]  /*1e920*/  @!P2 IMAD.MOV R50, RZ, RZ, -R50 ;  /* 0x000000ffff32a224 */ /* 0x000fe400078e0a32 */
[----:B------:R-:W-:Y:S01]  /*1e930*/  @!P4 IMAD.MOV R51, RZ, RZ, -R51 ;  /* 0x000000ffff33c224 */ /* 0x000fe200078e0a33 */
        /* <DEDUP_REMOVED lines=13> */
[----:B------:R-:W-:Y:S02]  /*1ea10*/  @!P5 IADD3 R52, -R52, RZ, RZ ;  /* 0x000000ff3434d210 */ /* 0x000fe40007ffe1ff */
[----:B------:R-:W-:Y:S02]  /*1ea20*/  ISETP.GE.AND P5, PT, R250, RZ, PT ;  /* 0x000000fffa00720c */ /* 0x000fe40003fa6270 */
[----:B------:R-:W4:Y:S01]  /*1ea30*/  LDL R250, [R1+0x229c] ;  /* 0x00229c0001fa7983 */ /* 0x000f220000100800 */
[----:B------:R-:W-:Y:S01]  /*1ea40*/  @!P0 IADD3 R55, -R55, RZ, RZ ;  /* 0x000000ff37378210 */ /* 0x000fe20007ffe1ff */
[----:B------:R-:W-:Y:S01]  /*1ea50*/  @!P3 IMAD.MOV R54, RZ, RZ, -R54 ;  /* 0x000000ffff36b224 */ /* 0x000fe200078e0a36 */
[----:B------:R-:W-:Y:S02]  /*1ea60*/  ISETP.GE.AND P3, PT, R248, RZ, PT ;  /* 0x000000fff800720c */ /* 0x000fe40003f66270 */
[----:B------:R-:W4:Y:S01]  /*1ea70*/  LDL R248, [R1+0x2294] ;  /* 0x0022940001f87983 */ /* 0x000f220000100800 */
[----:B------:R-:W-:-:S02]  /*1ea80*/  @!P2 IMAD.MOV R56, RZ, RZ, -R56 ;  /* 0x000000ffff38a224 */ /* 0x000fc400078e0a38 */
        /* <DEDUP_REMOVED lines=522> */
[----:B------:R-:W4:Y:S04]  /*20b30*/  LDL R250, [R1+0x1ed8] ;  /* 0x001ed80001fa7983 */ /* 0x000f280000100800 */
[----:B------:R-:W4:Y:S04]  /*20b40*/  LDL.LU R11, [R1+0x490] ;  /* 0x00049000010b7983 */ /* 0x000f280000300800 */
[----:B------:R-:W4:Y:S01]  /*20b50*/  LDL.LU R10, [R1+0x434] ;  /* 0x00043400010a7983 */ /* 0x000f220000300800 */
[----:B------:R-:W-:Y:S01]  /*20b60*/  @!P2 IMAD.MOV R230, RZ, RZ, -R230 ;  /* 0x000000ffffe6a224 */ /* 0x000fe200078e0ae6 */
[----:B------:R-:W-:-:S02]  /*20b70*/  ISETP.GE.AND P2, PT, R2, RZ, PT ;  /* 0x000000ff0200720c */ /* 0x000fc40003f46270 */
[----:B------:R-:W4:Y:S01]  /*20b80*/  LDL.LU R8, [R1+0x430] ;  /* 0x0004300001087983 */ /* 0x000f220000300800 */
[----:B------:R-:W-:-:S03]  /*20b90*/  @!P4 IMAD.MOV R231, RZ, RZ, -R231 ;  /* 0x000000ffffe7c224 */ /* 0x000fc600078e0ae7 */
[----:B------:R-:W4:Y:S01]  /*20ba0*/  LDL.LU R249, [R1+0x42c] ;  /* 0x00042c0001f97983 */ /* 0x000f220000300800 */
[----:B------:R-:W-:-:S03]  /*20bb0*/  ISETP.GE.AND P4, PT, R0, RZ, PT ;  /* 0x000000ff0000720c */ /* 0x000fc60003f86270 */
[----:B------:R-:W4:Y:S01]  /*20bc0*/  LDL.LU R4, [R1+0x428] ;  /* 0x0004280001047983 */ /* 0x000f220000300800 */
[----:B------:R-:W-:-:S03]  /*20bd0*/  @!P1 IMAD.MOV R233, RZ, RZ, -R233 ;  /* 0x000000ffffe99224 */ /* 0x000fc600078e0ae9 */
[----:B------:R-:W4:Y:S01]  /*20be0*/  LDL.LU R3, [R1+0x424] ;  /* 0x0004240001037983 */ /* 0x000f220000300800 */
[----:B------:R-:W-:-:S03]  /*20bf0*/  @!P5 IADD3 R232, -R232, RZ, RZ ;  /* 0x000000ffe8e8d210 */ /* 0x000fc60007ffe1ff */
[----:B------:R-:W4:Y:S01]  /*20c00*/  LDL.LU R2, [R1+0x420] ;  /* 0x0004200001027983 */ /* 0x000f220000300800 */
[----:B------:R-:W-:-:S03]  /*20c10*/  ISETP.GE.AND P5, PT, R248, RZ, PT ;  /* 0x000000fff800720c */ /* 0x000fc60003fa6270 */
[----:B------:R-:W4:Y:S01]  /*20c20*/  LDL.LU R0, [R1+0x418] ;  /* 0x0004180001007983 */ /* 0x000f220000300800 */
[----:B------:R-:W-:-:S03]  /*20c30*/  @!P3 IMAD.MOV R234, RZ, RZ, -R234 ;  /* 0x000000ffffeab224 */ /* 0x000fc600078e0aea */
[----:B------:R-:W4:Y:S01]  /*20c40*/  LDL.LU R248, [R1+0x414] ;  /* 0x0004140001f87983 */ /* 0x000f220000300800 */
[----:B------:R-:W-:Y:S01]  /*20c50*/  @!P0 IADD3 R235, -R235, RZ, RZ ;  /* 0x000000ffebeb8210 */ /* 0x000fe20007ffe1ff */
[----:B------:R-:W-:Y:S02]  /*20c60*/  @!P2 IMAD.MOV R236, RZ, RZ, -R236 ;  /* 0x000000ffffeca224 */ /* 0x000fe400078e0aec */
[----:B------:R-:W-:Y:S01]  /*20c70*/  @!P4 IMAD.MOV R237, RZ, RZ, -R237 ;  /* 0x000000ffffedc224 */ /* 0x000fe200078e0aed */
[----:B--2---:R-:W-:Y:S02]  /*20c80*/  ISETP.GE.AND P1, PT, R251, RZ, PT ;  /* 0x000000fffb00720c */ /* 0x004fe40003f26270 */
[----:B------:R-:W2:Y:S01]  /*20c90*/  LDL.LU R251, [R1+0x410] ;  /* 0x0004100001fb7983 */ /* 0x000ea20000300800 */
[----:B---3--:R-:W-:-:S03]  /*20ca0*/  ISETP.GE.AND P3, PT, R252, RZ, PT ;  /* 0x000000fffc00720c */ /* 0x008fc60003f66270 */
[----:B------:R-:W3:Y:S01]  /*20cb0*/  LDL.LU R252, [R1+0x40c] ;  /* 0x00040c0001fc7983 */ /* 0x000ee20000300800 */
[----:B----4-:R-:W-:-:S03]  /*20cc0*/  ISETP.GE.AND P0, PT, R7, RZ, PT ;  /* 0x000000ff0700720c */ /* 0x010fc60003f06270 */
[----:B------:R-:W4:Y:S03]  /*20cd0*/  LDL.LU R7, [R1+0x408] ;  /* 0x0004080001077983 */ /* 0x000f260000300800 */
[----:B------:R-:W-:Y:S01]  /*20ce0*/  @!P1 IMAD.MOV R239, RZ, RZ, -R239 ;  /* 0x000000ffffef9224 */ /* 0x000fe200078e0aef */
[----:B------:R-:W-:Y:S02]  /*20cf0*/  ISETP.GE.AND P2, PT, R9, RZ, PT ;  /* 0x000000ff0900720c */ /* 0x000fe40003f46270 */
[----:B------:R-:W4:Y:S01]  /*20d00*/  LDL.LU R9, [R1+0x404] ;  /* 0x0004040001097983 */ /* 0x000f220000300800 */
[----:B------:R-:W-:-:S03]  /*20d10*/  ISETP.GE.AND P4, PT, R6, RZ, PT ;  /* 0x000000ff0600720c */ /* 0x000fc60003f86270 */
[----:B------:R-:W4:Y:S01]  /*20d20*/  LDL.LU R6, [R1+0x400] ;  /* 0x0004000001067983 */ /* 0x000f220000300800 */
[----:B------:R-:W-:-:S03]  /*20d30*/  ISETP.GE.AND P1, PT, R247, RZ, PT ;  /* 0x000000fff700720c */ /* 0x000fc60003f26270 */
[----:B------:R-:W4:Y:S01]  /*20d40*/  LDL.LU R247, [R1+0x3fc] ;  /* 0x0003fc0001f77983 */ /* 0x000f220000300800 */
[----:B------:R-:W1:Y:S01]  /*20d50*/  S2R R5, SR_TID.X ;  /* 0x0000000000057919 */ /* 0x000e620000002100 */
[----:B------:R-:W-:Y:S02]  /*20d60*/  @!P5 IADD3 R238, -R238, RZ, RZ ;  /* 0x000000ffeeeed210 */ /* 0x000fe40007ffe1ff */
[----:B------:R-:W-:Y:S01]  /*20d70*/  ISETP.GE.AND P5, PT, R250, RZ, PT ;  /* 0x000000fffa00720c */ /* 0x000fe20003fa6270 */
[----:B------:R-:W-:Y:S01]  /*20d80*/  IMAD.MOV.U32 R250, RZ, RZ, R241 ;  /* 0x000000fffffa7224 */ /* 0x000fe200078e00f1 */
[----:B-1----:R-:W-:-:S03]  /*20d90*/  ISETP.NE.AND P6, PT, R12, RZ, PT ;  /* 0x000000ff0c00720c */ /* 0x002fc60003fc5270 */
[----:B------:R-:W-:Y:S01]  /*20da0*/  @!P0 IMAD.MOV R250, RZ, RZ, -R250 ;  /* 0x000000fffffa8224 */ /* 0x000fe200078e0afa */
[----:B------:R-:W-:Y:S02]  /*20db0*/  LOP3.LUT R241, RZ, R12, RZ, 0x33, !PT ;  /* 0x0000000cfff17212 */ /* 0x000fe400078e33ff */
[----:B------:R-:W-:-:S05]  /*20dc0*/  LOP3.LUT R5, R5, 0x7f, RZ, 0xc0, !PT ;  /* 0x0000007f05057812 */ /* 0x000fca00078ec0ff */
[----:B------:R-:W-:-:S05]  /*20dd0*/  IMAD R5, R5, R13, RZ ;  /* 0x0000000d05057224 */ /* 0x000fca00078e02ff */
[----:B------:R-:W-:-:S05]  /*20de0*/  LEA R5, P0, R5, R11, 0x2 ;  /* 0x0000000b05057211 */ /* 0x000fca00078010ff */
[----:B------:R1:W-:Y:S02]  /*20df0*/  STL [R1+0x287c], R5 ;  /* 0x00287c0501007387 */ /* 0x0003e40000100800 */
[C---:B-1----:R-:W-:Y:S02]  /*20e00*/  SEL R5, R241.reuse, R10, !P6 ;  /* 0x0000000af1057207 */ /* 0x042fe40007000000 */
[C---:B------:R-:W-:Y:S02]  /*20e10*/  SEL R10, R241.reuse, R8, !P6 ;  /* 0x00000008f10a7207 */ /* 0x040fe40007000000 */
[C---:B------:R-:W-:Y:S01]  /*20e20*/  SEL R8, R241.reuse, R249, !P6 ;  /* 0x000000f9f1087207 */ /* 0x040fe20007000000 */
[----:B------:R1:W-:Y:S04]  /*20e30*/  STL [R1+0x434], R5 ;  /* 0x0004340501007387 */ /* 0x0003e80000100800 */
[----:B------:R-:W-:Y:S01]  /*20e40*/  STL [R1+0x490], R10 ;  /* 0x0004900a01007387 */ /* 0x000fe20000100800 */
[----:B-1----:R-:W-:-:S02]  /*20e50*/  SEL R5, R241, R4, !P6 ;  /* 0x00000004f1057207 */ /* 0x002fc40007000000 */
[C---:B------:R-:W-:Y:S02]  /*20e60*/  SEL R4, R241.reuse, R3, !P6 ;  /* 0x00000003f1047207 */ /* 0x040fe40007000000 */
[C---:B------:R-:W-:Y:S01]  /*20e70*/  SEL R3, R241.reuse, R2, !P6 ;  /* 0x00000002f1037207 */ /* 0x040fe20007000000 */
[----:B------:R-:W-:Y:S01]  /*20e80*/  STL [R1+0x48c], R8 ;  /* 0x00048c0801007387 */ /* 0x000fe20000100800 */
[----:B------:R-:W-:-:S03]  /*20e90*/  SEL R2, R241, R0, !P6 ;  /* 0x00000000f1027207 */ /* 0x000fc60007000000 */
[----:B------:R-:W-:Y:S01]  /*20ea0*/  STL [R1+0x488], R5 ;  /* 0x0004880501007387 */ /* 0x000fe20000100800 */
[----:B------:R-:W-:-:S03]  /*20eb0*/  SEL R0, R241, R248, !P6 ;  /* 0x000000f8f1007207 */ /* 0x000fc60007000000 */
[----:B------:R-:W-:Y:S04]  /*20ec0*/  STL [R1+0x484], R4 ;  /* 0x0004840401007387 */ /* 0x000fe80000100800 */
[----:B------:R2:W-:Y:S04]  /*20ed0*/  STL [R1+0x480], R3 ;  /* 0x0004800301007387 */ /* 0x0005e80000100800 */
[----:B------:R3:W-:Y:S04]  /*20ee0*/  STL [R1+0x47c], R2 ;  /* 0x00047c0201007387 */ /* 0x0007e80000100800 */
[----:B------:R4:W-:Y:S01]  /*20ef0*/  STL [R1+0x478], R0 ;  /* 0x0004780001007387 */ /* 0x0009e20000100800 */
[----:B------:R-:W-:-:S02]  /*20f00*/  @!P3 IADD3 R240, -R240, RZ, RZ ;  /* 0x000000fff0f0b210 */ /* 0x000fc40007ffe1ff */
[----:B------:R-:W-:Y:S02]  /*20f10*/  ISETP.GE.AND P3, PT, R14, RZ, PT ;  /* 0x000000ff0e00720c */ /* 0x000fe40003f66270 */
[----:B--2---:R-:W-:-:S05]  /*20f20*/  SEL R3, R241, R251, !P6 ;  /* 0x000000fbf1037207 */ /* 0x004fca0007000000 */
[----:B------:R1:W-:Y:S01]  /*20f30*/  STL [R1+0x410], R3 ;  /* 0x0004100301007387 */ /* 0x0003e20000100800 */
[C---:B---3--:R-:W-:Y:S02]  /*20f40*/  SEL R2, R241.reuse, R252, !P6 ;  /* 0x000000fcf1027207 */ /* 0x048fe40007000000 */
[----:B----4-:R-:W-:-:S03]  /*20f50*/  SEL R0, R241, R7, !P6 ;  /* 0x00000007f1007207 */ /* 0x010fc60007000000 */
[----:B------:R2:W-:Y:S01]  /*20f60*/  STL [R1+0x474], R2 ;  /* 0x0004740201007387 */ /* 0x0005e20000100800 */
[----:B-1----:R-:W-:-:S03]  /*20f70*/  SEL R3, R241, R9, !P6 ;  /* 0x00000009f1037207 */ /* 0x002fc60007000000 */
[----:B------:R1:W-:Y:S04]  /*20f80*/  STL [R1+0x470], R0 ;  /* 0x0004700001007387 */ /* 0x0003e80000100800 */
[----:B------:R3:W-:Y:S04]  /*20f90*/  STL [R1+0x46c], R3 ;  /* 0x00046c0301007387 */ /* 0x0007e80000100800 */
[----:B------:R-:W4:Y:S01]  /*20fa0*/  LDL.LU R5, [R1+0x3f8] ;  /* 0x0003f80001057983 */ /* 0x000f220000300800 */
[----:B--2---:R-:W-:-:S05]  /*20fb0*/  SEL R2, R241, R6, !P6 ;  /* 0x00000006f1027207 */ /* 0x004fca0007000000 */
[----:B------:R2:W-:Y:S04]  /*20fc0*/  STL [R1+0x468], R2 ;  /* 0x0004680201007387 */ /* 0x0005e80000100800 */
[----:B------:R-:W4:Y:S01]  /*20fd0*/  LDL.LU R26, [R1+0x3f4] ;  /* 0x0003f400011a7983 */ /* 0x000f220000300800 */
[----:B-1----:R-:W-:-:S05]  /*20fe0*/  SEL R0, R241, R247, !P6 ;  /* 0x000000f7f1007207 */ /* 0x002fca0007000000 */
[----:B------:R1:W-:Y:S04]  /*20ff0*/  STL [R1+0x464], R0 ;  /* 0x0004640001007387 */ /* 0x0003e80000100800 */
[----:B------:R-:W4:Y:S04]  /*21000*/  LDL.LU R25, [R1+0x3f0] ;  /* 0x0003f00001197983 */ /* 0x000f280000300800 */
        /* <DEDUP_REMOVED lines=18> */
[----:B---3--:R-:W3:Y:S04]  /*21130*/  LDL.LU R3, [R1+0x3a4] ;  /* 0x0003a40001037983 */ /* 0x008ee80000300800 */
[----:B--2---:R-:W2:Y:S04]  /*21140*/  LDL.LU R2, [R1+0x3a0] ;  /* 0x0003a00001027983 */ /* 0x004ea80000300800 */
[----:B-1----:R-:W2:Y:S04]  /*21150*/  LDL.LU R0, [R1+0x39c] ;  /* 0x00039c0001007983 */ /* 0x002ea80000300800 */
[----:B------:R-:W2:Y:S04]  /*21160*/  LDL.LU R248, [R1+0x398] ;  /* 0x0003980001f87983 */ /* 0x000ea80000300800 */
[----:B------:R-:W2:Y:S04]  /*21170*/  LDL.LU R251, [R1+0x394] ;  /* 0x0003940001fb7983 */ /* 0x000ea80000300800 */
[----:B------:R-:W2:Y:S04]  /*21180*/  LDL.LU R252, [R1+0x390] ;  /* 0x0003900001fc7983 */ /* 0x000ea80000300800 */
[----:B------:R-:W2:Y:S04]  /*21190*/  LDL.LU R7, [R1+0x38c] ;  /* 0x00038c0001077983 */ /* 0x000ea80000300800 */
[----:B------:R-:W2:Y:S04]  /*211a0*/  LDL.LU R9, [R1+0x388] ;  /* 0x0003880001097983 */ /* 0x000ea80000300800 */
[----:B------:R-:W2:Y:S04]  /*211b0*/  LDL.LU R6, [R1+0x384] ;  /* 0x0003840001067983 */ /* 0x000ea80000300800 */
[----:B------:R-:W2:Y:S01]  /*211c0*/  LDL.LU R247, [R1+0x380] ;  /* 0x0003800001f77983 */ /* 0x000ea20000300800 */
[----:B----4-:R-:W-:-:S05]  /*211d0*/  SEL R5, R241, R5, !P6 ;  /* 0x00000005f1057207 */ /* 0x010fca0007000000 */
[----:B------:R1:W-:Y:S01]  /*211e0*/  STL [R1+0x460], R5 ;  /* 0x0004600501007387 */ /* 0x0003e20000100800 */
[----:B------:R-:W-:-:S05]  /*211f0*/  SEL R26, R241, R26, !P6 ;  /* 0x0000001af11a7207 */ /* 0x000fca0007000000 */
[----:B------:R-:W-:Y:S01]  /*21200*/  STL [R1+0x45c], R26 ;  /* 0x00045c1a01007387 */ /* 0x000fe20000100800 */
[C---:B-1----:R-:W-:Y:S02]  /*21210*/  SEL R5, R241.reuse, R25, !P6 ;  /* 0x00000019f1057207 */ /* 0x042fe40007000000 */
[----:B------:R-:W-:-:S03]  /*21220*/  SEL R24, R241, R24, !P6 ;  /* 0x00000018f1187207 */ /* 0x000fc60007000000 */
[----:B------:R1:W-:Y:S01]  /*21230*/  STL [R1+0x3f0], R5 ;  /* 0x0003f00501007387 */ /* 0x0003e20000100800 */
[----:B------:R-:W-:-:S03]  /*21240*/  SEL R23, R241, R23, !P6 ;  /* 0x00000017f1177207 */ /* 0x000fc60007000000 */
[----:B------:R-:W-:Y:S01]  /*21250*/  STL [R1+0x458], R24 ;  /* 0x0004581801007387 */ /* 0x000fe20000100800 */
[----:B-1----:R-:W-:-:S03]  /*21260*/  SEL R5, R241, R22, !P6 ;  /* 0x00000016f1057207 */ /* 0x002fc60007000000 */
[----:B------:R-:W-:Y:S01]  /*21270*/  STL [R1+0x454], R23 ;  /* 0x0004541701007387 */ /* 0x000fe20000100800 */
[C---:B------:R-:W-:Y:S02]  /*21280*/  SEL R21, R241.reuse, R21, !P6 ;  /* 0x00000015f1157207 */ /* 0x040fe40007000000 */
[C---:B------:R-:W-:Y:S01]  /*21290*/  SEL R20, R241.reuse, R20, !P6 ;  /* 0x00000014f1147207 */ /* 0x040fe20007000000 */
[----:B------:R1:W-:Y:S04]  /*212a0*/  STL [R1+0x450], R5 ;  /* 0x0004500501007387 */ /* 0x0003e80000100800 */
[----:B------:R-:W-:Y:S01]  /*212b0*/  STL [R1+0x44c], R21 ;  /* 0x00044c1501007387 */ /* 0x000fe20000100800 */
[----:B-1----:R-:W-:-:S03]  /*212c0*/  SEL R5, R241, R19, !P6 ;  /* 0x00000013f1057207 */ /* 0x002fc60007000000 */
[----:B------:R-:W-:Y:S01]  /*212d0*/  STL [R1+0x448], R20 ;  /* 0x0004481401007387 */ /* 0x000fe20000100800 */
[C---:B------:R-:W-:Y:S02]  /*212e0*/  SEL R18, R241.reuse, R18, !P6 ;  /* 0x00000012f1127207 */ /* 0x040fe40007000000 */
[C---:B------:R-:W-:Y:S01]  /*212f0*/  SEL R17, R241.reuse, R17, !P6 ;  /* 0x00000011f1117207 */ /* 0x040fe20007000000 */
[----:B------:R1:W-:Y:S04]  /*21300*/  STL [R1+0x444], R5 ;  /* 0x0004440501007387 */ /* 0x0003e80000100800 */
[----:B------:R-:W-:Y:S01]  /*21310*/  STL [R1+0x440], R18 ;  /* 0x0004401201007387 */ /* 0x000fe20000100800 */
[C---:B------:R-:W-:Y:S02]  /*21320*/  SEL R15, R241.reuse, R15, !P6 ;  /* 0x0000000ff10f7207 */ /* 0x040fe40007000000 */
[C---:B-1----:R-:W-:Y:S01]  /*21330*/  SEL R5, R241.reuse, R16, !P6 ;  /* 0x00000010f1057207 */ /* 0x042fe20007000000 */
[----:B------:R-:W-:Y:S01]  /*21340*/  STL [R1+0x3d0], R17 ;  /* 0x0003d01101007387 */ /* 0x000fe20000100800 */
[----:B------:R-:W-:-:S03]  /*21350*/  SEL R14, R241, R14, !P6 ;  /* 0x0000000ef10e7207 */ /* 0x000fc60007000000 */
[----:B------:R1:W-:Y:S01]  /*21360*/  STL [R1+0x43c], R5 ;  /* 0x00043c0501007387 */ /* 0x0003e20000100800 */
[----:B------:R-:W-:-:S03]  /*21370*/  SEL R12, R241, R12, !P6 ;  /* 0x0000000cf10c7207 */ /* 0x000fc60007000000 */
[----:B------:R-:W-:Y:S01]  /*21380*/  STL [R1+0x438], R15 ;  /* 0x0004380f01007387 */ /* 0x000fe20000100800 */
[C---:B------:R-:W-:Y:S02]  /*21390*/  SEL R11, R241.reuse, R11, !P6 ;  /* 0x0000000bf10b7207 */ /* 0x040fe40007000000 */
[C---:B-1----:R-:W-:Y:S01]  /*213a0*/  SEL R5, R241.reuse, R13, !P6 ;  /* 0x0000000df1057207 */ /* 0x042fe20007000000 */
[----:B------:R-:W-:Y:S04]  /*213b0*/  STL [R1+0x430], R14 ;  /* 0x0004300e01007387 */ /* 0x000fe80000100800 */
        /* <DEDUP_REMOVED lines=8> */
[C---:B-1----:R-:W-:Y:S02]  /*21440*/  SEL R5, R241.reuse, R4, !P6 ;  /* 0x00000004f1057207 */ /* 0x042fe40007000000 */
[----:B---3--:R-:W-:-:S02]  /*21450*/  SEL R4, R241, R3, !P6 ;  /* 0x00000003f1047207 */ /* 0x008fc40007000000 */
[C---:B--2---:R-:W-:Y:S01]  /*21460*/  SEL R3, R241.reuse, R2, !P6 ;  /* 0x00000002f1037207 */ /* 0x044fe20007000000 */
[----:B------:R-:W-:Y:S01]  /*21470*/  STL [R1+0x418], R8 ;  /* 0x0004180801007387 */ /* 0x000fe20000100800 */
[----:B------:R-:W-:-:S03]  /*21480*/  SEL R2, R241, R0, !P6 ;  /* 0x00000000f1027207 */ /* 0x000fc60007000000 */
[----:B------:R-:W-:Y:S01]  /*21490*/  STL [R1+0x414], R5 ;  /* 0x0004140501007387 */ /* 0x000fe20000100800 */
[----:B------:R-:W-:-:S03]  /*214a0*/  SEL R0, R241, R248, !P6 ;  /* 0x000000f8f1007207 */ /* 0x000fc60007000000 */
[----:B------:R-:W-:Y:S04]  /*214b0*/  STL [R1+0x40c], R4 ;  /* 0x00040c0401007387 */ /* 0x000fe80000100800 */
[----:B------:R1:W-:Y:S04]  /*214c0*/  STL [R1+0x408], R3 ;  /* 0x0004080301007387 */ /* 0x0003e80000100800 */
[----:B------:R2:W-:Y:S01]  /*214d0*/  STL [R1+0x404], R2 ;  /* 0x0004040201007387 */ /* 0x0005e20000100800 */
[----:B-1----:R-:W-:-:S03]  /*214e0*/  SEL R3, R241, R251, !P6 ;  /* 0x000000fbf1037207 */ /* 0x002fc60007000000 */
[----:B------:R1:W-:Y:S01]  /*214f0*/  STL [R1+0x400], R0 ;  /* 0x0004000001007387 */ /* 0x0003e20000100800 */
[----:B--2---:R-:W-:-:S03]  /*21500*/  SEL R2, R241, R252, !P6 ;  /* 0x000000fcf1027207 */ /* 0x004fc60007000000 */
[----:B------:R2:W-:Y:S01]  /*21510*/  STL [R1+0x3fc], R3 ;  /* 0x0003fc0301007387 */ /* 0x0005e20000100800 */
[----:B-1----:R-:W-:-:S03]  /*21520*/  SEL R0, R241, R7, !P6 ;  /* 0x00000007f1007207 */ /* 0x002fc60007000000 */
[----:B------:R1:W-:Y:S01]  /*21530*/  STL [R1+0x390], R2 ;  /* 0x0003900201007387 */ /* 0x0003e20000100800 */
[----:B--2---:R-:W-:-:S03]  /*21540*/  SEL R3, R241, R9, !P6 ;  /* 0x00000009f1037207 */ /* 0x004fc60007000000 */
[----:B------:R2:W-:Y:S04]  /*21550*/  STL [R1+0x3f8], R0 ;  /* 0x0003f80001007387 */ /* 0x0005e80000100800 */
[----:B------:R3:W-:Y:S01]  /*21560*/  STL [R1+0x3f4], R3 ;  /* 0x0003f40301007387 */ /* 0x0007e20000100800 */
[----:B-1----:R-:W-:-:S03]  /*21570*/  SEL R2, R241, R6, !P6 ;  /* 0x00000006f1027207 */ /* 0x002fc60007000000 */
[----:B------:R-:W4:Y:S01]  /*21580*/  LDL.LU R5, [R1+0x37c] ;  /* 0x00037c0001057983 */ /* 0x000f220000300800 */
[----:B--2---:R-:W-:-:S03]  /*21590*/  SEL R0, R241, R247, !P6 ;  /* 0x000000f7f1007207 */ /* 0x004fc60007000000 */
[----:B------:R1:W-:Y:S04]  /*215a0*/  STL [R1+0x3ec], R2 ;  /* 0x0003ec0201007387 */ /* 0x0003e80000100800 */
[----:B------:R-:W2:Y:S04]  /*215b0*/  LDL.LU R26, [R1+0x378] ;  /* 0x00037800011a7983 */ /* 0x000ea80000300800 */
[----:B------:R1:W-:Y:S04]  /*215c0*/  STL [R1+0x3e8], R0 ;  /* 0x0003e80001007387 */ /* 0x0003e80000100800 */
[----:B------:R-:W2:Y:S04]  /*215d0*/  LDL.LU R25, [R1+0x374] ;  /* 0x0003740001197983 */ /* 0x000ea80000300800 */
        /* <DEDUP_REMOVED lines=18> */
[----:B---3--:R-:W3:Y:S04]  /*21700*/  LDL.LU R3, [R1+0x328] ;  /* 0x0003280001037983 */ /* 0x008ee80000300800 */
[----:B-1----:R-:W3:Y:S04]  /*21710*/  LDL.LU R2, [R1+0x324] ;  /* 0x0003240001027983 */ /* 0x002ee80000300800 */
[----:B------:R-:W3:Y:S04]  /*21720*/  LDL.LU R0, [R1+0x320] ;  /* 0x0003200001007983 */ /* 0x000ee80000300800 */
[----:B------:R-:W3:Y:S04]  /*21730*/  LDL.LU R248, [R1+0x31c] ;  /* 0x00031c0001f87983 */ /* 0x000ee80000300800 */
[----:B------:R-:W3:Y:S04]  /*21740*/  LDL.LU R251, [R1+0x318] ;  /* 0x0003180001fb7983 */ /* 0x000ee80000300800 */
[----:B------:R-:W3:Y:S04]  /*21750*/  LDL.LU R252, [R1+0x314] ;  /* 0x0003140001fc7983 */ /* 0x000ee80000300800 */
[----:B------:R-:W3:Y:S04]  /*21760*/  LDL.LU R7, [R1+0x310] ;  /* 0x0003100001077983 */ /* 0x000ee80000300800 */
[----:B------:R-:W3:Y:S04]  /*21770*/  LDL.LU R9, [R1+0x30c] ;  /* 0x00030c0001097983 */ /* 0x000ee80000300800 */
[----:B------:R-:W3:Y:S04]  /*21780*/  LDL.LU R6, [R1+0x308] ;  /* 0x0003080001067983 */ /* 0x000ee80000300800 */
[----:B------:R-:W3:Y:S01]  /*21790*/  LDL.LU R247, [R1+0x304] ;  /* 0x0003040001f77983 */ /* 0x000ee20000300800 */
[----:B----4-:R-:W-:-:S05]  /*217a0*/  SEL R5, R241, R5, !P6 ;  /* 0x00000005f1057207 */ /* 0x010fca0007000000 */
[----:B------:R1:W-:Y:S01]  /*217b0*/  STL [R1+0x3e4], R5 ;  /* 0x0003e40501007387 */ /* 0x0003e20000100800 */
[C---:B--2---:R-:W-:Y:S02]  /*217c0*/  SEL R26, R241.reuse, R26, !P6 ;  /* 0x0000001af11a7207 */ /* 0x044fe40007000000 */
[----:B-1----:R-:W-:-:S03]  /*217d0*/  SEL R5, R241, R25, !P6 ;  /* 0x00000019f1057207 */ /* 0x002fc60007000000 */
[----:B------:R-:W-:Y:S01]  /*217e0*/  STL [R1+0x3e0], R26 ;  /* 0x0003e01a01007387 */ /* 0x000fe20000100800 */
        /* <DEDUP_REMOVED lines=36> */
[C---:B------:R-:W-:Y:S01]  /*21a30*/  SEL R3, R241.reuse, R2, !P6 ;  /* 0x00000002f1037207 */ /* 0x040fe20007000000 */
        /* <DEDUP_REMOVED lines=466> */
[C---:B------:R-:W-:Y:S02]  /*23760*/  SEL R2, R241.reuse, R0, !P6 ;  /* 0x00000000f1027207 */ /* 0x040fe40007000000 */
[C---:B------:R-:W-:Y:S01]  /*23770*/  SEL R0, R241.reuse, R248, !P6 ;  /* 0x000000f8f1007207 */ /* 0x040fe20007000000 */
[----:B------:R-:W-:Y:S04]  /*23780*/  STL [R1+0xc0], R5 ;  /* 0x0000c00501007387 */ /* 0x000fe80000100800 */
        /* <DEDUP_REMOVED lines=14> */
[----:B------:R-:W2:Y:S04]  /*23870*/  LDL.LU R26, [R1+0x94] ;  /* 0x00009400011a7983 */ /* 0x000ea80000300800 */
[----:B------:R3:W-:Y:S04]  /*23880*/  STL [R1+0x9c], R2 ;  /* 0x00009c0201007387 */ /* 0x0007e80000100800 */
[----:B------:R-:W4:Y:S04]  /*23890*/  LDL.LU R25, [R1+0x90] ;  /* 0x0000900001197983 */ /* 0x000f280000300800 */
        /* <DEDUP_REMOVED lines=19> */
[----:B-1----:R-:W4:Y:S04]  /*239d0*/  LDL.LU R3, [R1+0x44] ;  /* 0x0000440001037983 */ /* 0x002f280000300800 */
[----:B---3--:R-:W3:Y:S04]  /*239e0*/  LDL.LU R2, [R1+0x40] ;  /* 0x0000400001027983 */ /* 0x008ee80000300800 */
[----:B------:R-:W3:Y:S04]  /*239f0*/  LDL.LU R0, [R1+0x3c] ;  /* 0x00003c0001007983 */ /* 0x000ee80000300800 */
        /* <DEDUP_REMOVED lines=8> */
[----:B--2---:R-:W-:-:S05]  /*23a80*/  SEL R26, R241, R26, !P6 ;  /* 0x0000001af11a7207 */ /* 0x004fca0007000000 */
[----:B------:R1:W-:Y:S01]  /*23a90*/  STL [R1+0x94], R26 ;  /* 0x0000941a01007387 */ /* 0x0003e20000100800 */
[----:B----4-:R-:W-:-:S03]  /*23aa0*/  SEL R25, R241, R25, !P6 ;  /* 0x00000019f1197207 */ /* 0x010fc60007000000 */
[----:B-1----:R-:W2:Y:S01]  /*23ab0*/  LDL.LU R26, [R1+0x28fc] ;  /* 0x0028fc00011a7983 */ /* 0x002ea20000300800 */
[----:B------:R-:W-:-:S03]  /*23ac0*/  SEL R24, R241, R24, !P6 ;  /* 0x00000018f1187207 */ /* 0x000fc60007000000 */
[----:B------:R1:W-:Y:S01]  /*23ad0*/  STL [R1+0x90], R25 ;  /* 0x0000901901007387 */ /* 0x0003e20000100800 */
[C---:B------:R-:W-:Y:S02]  /*23ae0*/  SEL R23, R241.reuse, R23, !P6 ;  /* 0x00000017f1177207 */ /* 0x040fe40007000000 */
[C---:B------:R-:W-:Y:S01]  /*23af0*/  SEL R22, R241.reuse, R22, !P6 ;  /* 0x00000016f1167207 */ /* 0x040fe20007000000 */
[----:B-1----:R-:W4:Y:S01]  /*23b00*/  LDL.LU R25, [R1+0x28f8] ;  /* 0x0028f80001197983 */ /* 0x002f220000300800 */
[----:B------:R-:W-:-:S03]  /*23b10*/  SEL R21, R241, R21, !P6 ;  /* 0x00000015f1157207 */ /* 0x000fc60007000000 */
[----:B------:R1:W-:Y:S01]  /*23b20*/  STL [R1+0x8c], R24 ;  /* 0x00008c1801007387 */ /* 0x0003e20000100800 */
[C---:B------:R-:W-:Y:S02]  /*23b30*/  SEL R20, R241.reuse, R20, !P6 ;  /* 0x00000014f1147207 */ /* 0x040fe40007000000 */
[C---:B------:R-:W-:Y:S01]  /*23b40*/  SEL R19, R241.reuse, R19, !P6 ;  /* 0x00000013f1137207 */ /* 0x040fe20007000000 */
[----:B-1----:R-:W2:Y:S04]  /*23b50*/  LDL.LU R24, [R1+0x28f4] ;  /* 0x0028f40001187983 */ /* 0x002ea80000300800 */
[----:B------:R1:W-:Y:S01]  /*23b60*/  STL [R1+0x88], R23 ;  /* 0x0000881701007387 */ /* 0x0003e20000100800 */
[C---:B------:R-:W-:Y:S02]  /*23b70*/  SEL R18, R241.reuse, R18, !P6 ;  /* 0x00000012f1127207 */ /* 0x040fe40007000000 */
[C---:B------:R-:W-:Y:S01]  /*23b80*/  SEL R17, R241.reuse, R17, !P6 ;  /* 0x00000011f1117207 */ /* 0x040fe20007000000 */
[----:B-1----:R-:W4:Y:S04]  /*23b90*/  LDL.LU R23, [R1+0x28f0] ;  /* 0x0028f00001177983 */ /* 0x002f280000300800 */
[----:B------:R1:W-:Y:S01]  /*23ba0*/  STL [R1+0x84], R22 ;  /* 0x0000841601007387 */ /* 0x0003e20000100800 */
[----:B------:R-:W-:-:S03]  /*23bb0*/  SEL R16, R241, R16, !P6 ;  /* 0x00000010f1107207 */ /* 0x000fc60007000000 */
[----:B-1----:R-:W2:Y:S04]  /*23bc0*/  LDL.LU R22, [R1+0x28ec] ;  /* 0x0028ec0001167983 */ /* 0x002ea80000300800 */
[----:B------:R1:W-:Y:S01]  /*23bd0*/  STL [R1+0x80], R21 ;  /* 0x0000801501007387 */ /* 0x0003e20000100800 */
[----:B------:R-:W-:-:S03]  /*23be0*/  SEL R15, R241, R15, !P6 ;  /* 0x0000000ff10f7207 */ /* 0x000fc60007000000 */
        /* <DEDUP_REMOVED lines=29> */
[----:B---3--:R-:W-:-:S03]  /*23dc0*/  SEL R2, R241, R2, !P6 ;  /* 0x00000002f1027207 */ /* 0x008fc60007000000 */
[----:B-1----:R-:W3:Y:S04]  /*23dd0*/  LDL.LU R11, [R1+0x28c0] ;  /* 0x0028c000010b7983 */ /* 0x002ee80000300800 */
[----:B------:R1:W-:Y:S01]  /*23de0*/  STL [R1+0x54], R10 ;  /* 0x0000540a01007387 */ /* 0x0003e20000100800 */
[----:B------:R-:W-:-:S03]  /*23df0*/  SEL R0, R241, R0, !P6 ;  /* 0x00000000f1007207 */ /* 0x000fc60007000000 */
        /* <DEDUP_REMOVED lines=21> */
[----:B-1----:R-:W3:Y:S04]  /*23f50*/  LDL.LU R248, [R1+0x28a0] ;  /* 0x0028a00001f87983 */ /* 0x002ee80000300800 */
        /* <DEDUP_REMOVED lines=9> */
[----:B-1----:R-:W4:Y:S04]  /*23ff0*/  LDL.LU R6, [R1+0x288c] ;  /* 0x00288c0001067983 */ /* 0x002f280000300800 */
[----:B------:R1:W-:Y:S04]  /*24000*/  STL [R1+0x20], R247 ;  /* 0x000020f701007387 */ /* 0x0003e80000100800 */
[----:B-1----:R-:W4:Y:S01]  /*24010*/  LDL.LU R247, [R1+0x2888] ;  /* 0x0028880001f77983 */ /* 0x002f220000300800 */
[----:B------:R-:W-:-:S05]  /*24020*/  SEL R5, R241, R5, !P6 ;  /* 0x00000005f1057207 */ /* 0x000fca0007000000 */
[----:B------:R4:W-:Y:S01]  /*24030*/  STL [R1+0x1c], R5 ;  /* 0x00001c0501007387 */ /* 0x0009e20000100800 */
[C---:B--2---:R-:W-:Y:S02]  /*24040*/  SEL R7, R241.reuse, R7, !P6 ;  /* 0x00000007f1077207 */ /* 0x044fe40007000000 */
[C---:B---3--:R-:W-:Y:S02]  /*24050*/  SEL R9, R241.reuse, R9, !P6 ;  /* 0x00000009f1097207 */ /* 0x048fe40007000000 */
[C---:B----4-:R-:W-:Y:S02]  /*24060*/  SEL R5, R241.reuse, R247, !P6 ;  /* 0x000000f7f1057207 */ /* 0x050fe40007000000 */
[----:B------:R-:W2:Y:S04]  /*24070*/  LDL.LU R247, [R1+0x2884] ;  /* 0x0028840001f77983 */ /* 0x000ea80000300800 */
[----:B------:R1:W-:Y:S02]  /*24080*/  STL [R1+0x18], R5 ;  /* 0x0000180501007387 */ /* 0x0003e40000100800 */
[----:B-1----:R-:W-:-:S02]  /*24090*/  SEL R5, R241, R6, !P6 ;  /* 0x00000006f1057207 */ /* 0x002fc40007000000 */
[----:B------:R-:W3:Y:S04]  /*240a0*/  LDL.LU R6, [R1+0x2880] ;  /* 0x0028800001067983 */ /* 0x000ee80000300800 */
[----:B------:R1:W-:Y:S04]  /*240b0*/  STL [R1+0x14], R5 ;  /* 0x0000140501007387 */ /* 0x0003e80000100800 */
[----:B------:R4:W-:Y:S01]  /*240c0*/  STL [R1+0x10], R9 ;  /* 0x0000100901007387 */ /* 0x0009e20000100800 */
[C---:B-1----:R-:W-:Y:S02]  /*240d0*/  SEL R5, R241.reuse, R252, !P6 ;  /* 0x000000fcf1057207 */ /* 0x042fe40007000000 */
[C---:B------:R-:W-:Y:S01]  /*240e0*/  SEL R252, R241.reuse, R0, !P6 ;  /* 0x00000000f1fc7207 */ /* 0x040fe20007000000 */
[----:B------:R1:W-:Y:S01]  /*240f0*/  STL [R1+0xc], R7 ;  /* 0x00000c0701007387 */ /* 0x0003e20000100800 */
[----:B------:R-:W-:-:S02]  /*24100*/  SEL R0, R241, R2, !P6 ;  /* 0x00000002f1007207 */ /* 0x000fc40007000000 */
[C---:B----4-:R-:W-:Y:S02]  /*24110*/  SEL R9, R241.reuse, R251, !P6 ;  /* 0x000000fbf1097207 */ /* 0x050fe40007000000 */
[C---:B------:R-:W-:Y:S02]  /*24120*/  SEL R2, R241.reuse, R41, !P6 ;  /* 0x00000029f1027207 */ /* 0x040fe40007000000 */
[C---:B------:R-:W-:Y:S02]  /*24130*/  SEL R251, R241.reuse, R13, !P6 ;  /* 0x0000000df1fb7207 */ /* 0x040fe40007000000 */
[C---:B------:R-:W-:Y:S02]  /*24140*/  SEL R13, R241.reuse, R42, !P6 ;  /* 0x0000002af10d7207 */ /* 0x040fe40007000000 */
[C---:B-1----:R-:W-:Y:S02]  /*24150*/  SEL R7, R241.reuse, R248, !P6 ;  /* 0x000000f8f1077207 */ /* 0x042fe40007000000 */
[----:B------:R-:W-:-:S02]  /*24160*/  SEL R248, R241, R12, !P6 ;  /* 0x0000000cf1f87207 */ /* 0x000fc40007000000 */
[C---:B------:R-:W-:Y:S01]  /*24170*/  SEL R12, R241.reuse, R43, !P6 ;  /* 0x0000002bf10c7207 */ /* 0x040fe20007000000 */
[----:B------:R1:W-:Y:S04]  /*24180*/  STL [R1+0x62c], R2 ;  /* 0x00062c0201007387 */ /* 0x0003e80000100800 */
[----:B------:R4:W-:Y:S04]  /*24190*/  STL [R1+0x628], R13 ;  /* 0x0006280d01007387 */ /* 0x0009e80000100800 */
[----:B------:R4:W-:Y:S01]  /*241a0*/  STL [R1+0x624], R12 ;  /* 0x0006240c01007387 */ /* 0x0009e20000100800 */
[----:B-1----:R-:W-:-:S02]  /*241b0*/  SEL R2, R241, R44, !P6 ;  /* 0x0000002cf1027207 */ /* 0x002fc40007000000 */
[----:B----4-:R-:W-:-:S03]  /*241c0*/  SEL R13, R241, R45, !P6 ;  /* 0x0000002df10d7207 */ /* 0x010fc60007000000 */
[----:B------:R1:W-:Y:S01]  /*241d0*/  STL [R1+0x620], R2 ;  /* 0x0006200201007387 */ /* 0x0003e20000100800 */
[----:B------:R-:W-:-:S03]  /*241e0*/  SEL R12, R241, R46, !P6 ;  /* 0x0000002ef10c7207 */ /* 0x000fc60007000000 */
[----:B------:R4:W-:Y:S04]  /*241f0*/  STL [R1+0x61c], R13 ;  /* 0x00061c0d01007387 */ /* 0x0009e80000100800 */
[----:B------:R4:W-:Y:S01]  /*24200*/  STL [R1+0x618], R12 ;  /* 0x0006180c01007387 */ /* 0x0009e20000100800 */
[C---:B-1----:R-:W-:Y:S02]  /*24210*/  SEL R2, R241.reuse, R47, !P6 ;  /* 0x0000002ff1027207 */ /* 0x042fe40007000000 */
        /* <DEDUP_REMOVED lines=54> */
[C---:B------:R-:W-:Y:S01]  /*24580*/  SEL R41, R241.reuse, R233, !P6 ;  /* 0x000000e9f1297207 */ /* 0x040fe20007000000 */
[----:B------:R-:W-:Y:S01]  /*24590*/  @!P2 IMAD.MOV R242, RZ, RZ, -R242 ;  /* 0x000000fffff2a224 */ /* 0x000fe200078e0af2 */
[C---:B----4-:R-:W-:Y:S01]  /*245a0*/  SEL R13, R241.reuse, R75, !P6 ;  /* 0x0000004bf10d7207 */ /* 0x050fe20007000000 */
[----:B------:R1:W-:Y:S01]  /*245b0*/  STL [R1+0x594], R2 ;  /* 0x0005940201007387 */ /* 0x0003e20000100800 */
[C---:B------:R-:W-:Y:S01]  /*245c0*/  SEL R42, R241.reuse, R237, !P6 ;  /* 0x000000edf12a7207 */ /* 0x040fe20007000000 */
[----:B------:R-:W-:Y:S01]  /*245d0*/  @!P5 IMAD.MOV R244, RZ, RZ, -R244 ;  /* 0x000000fffff4d224 */ /* 0x000fe200078e0af4 */
[C---:B------:R-:W-:Y:S01]  /*245e0*/  SEL R12, R241.reuse, R76, !P6 ;  /* 0x0000004cf10c7207 */ /* 0x040fe20007000000 */
[----:B------:R4:W-:Y:S01]  /*245f0*/  STL [R1+0x590], R13 ;  /* 0x0005900d01007387 */ /* 0x0009e20000100800 */
[C---:B------:R-:W-:Y:S01]  /*24600*/  SEL R59, R241.reuse, R240, !P6 ;  /* 0x000000f0f13b7207 */ /* 0x040fe20007000000 */
[----:B------:R-:W-:Y:S01]  /*24610*/  @!P1 IMAD.MOV R245, RZ, RZ, -R245 ;  /* 0x000000fffff59224 */ /* 0x000fe200078e0af5 */
[----:B------:R-:W-:Y:S01]  /*24620*/  SEL R61, R241, R250, !P6 ;  /* 0x000000faf13d7207 */ /* 0x000fe20007000000 */
[----:B------:R4:W-:Y:S01]  /*24630*/  STL [R1+0x58c], R12 ;  /* 0x00058c0c01007387 */ /* 0x0009e20000100800 */
[----:B------:R-:W-:Y:S01]  /*24640*/  @!P4 IADD3 R243, -R243, RZ, RZ ;  /* 0x000000fff3f3c210 */ /* 0x000fe20007ffe1ff */
[----:B------:R-:W3:Y:S01]  /*24650*/  LDC R74, c[0x0][0x240] ;  /* 0x00009000ff4a7b82 */ /* 0x000ee20000000800 */
        /* <DEDUP_REMOVED lines=21> */
[----:B--2---:R-:W-:-:S03]  /*247b0*/  SEL R12, R241, R88, !P6 ;  /* 0x00000058f10c7207 */ /* 0x004fc60007000000 */
[----:B------:R2:W-:Y:S04]  /*247c0*/  STL [R1+0x55c], R13 ;  /* 0x00055c0d01007387 */ /* 0x0005e80000100800 */
[----:B------:R4:W-:Y:S01]  /*247d0*/  STL [R1+0x554], R12 ;  /* 0x0005540c01007387 */ /* 0x0009e20000100800 */
[C---:B-1----:R-:W-:Y:S02]  /*247e0*/  SEL R2, R241.reuse, R89, !P6 ;  /* 0x00000059f1027207 */ /* 0x042fe40007000000 */
[----:B--2---:R-:W-:-:S03]  /*247f0*/  SEL R13, R241, R90, !P6 ;  /* 0x0000005af10d7207 */ /* 0x004fc60007000000 */
[----:B------:R1:W-:Y:S01]  /*24800*/  STL [R1+0x550], R2 ;  /* 0x0005500201007387 */ /* 0x0003e20000100800 */
[----:B----4-:R-:W-:-:S03]  /*24810*/  SEL R12, R241, R91, !P6 ;  /* 0x0000005bf10c7207 */ /* 0x010fc60007000000 */
        /* <DEDUP_REMOVED lines=282> */
[----:B-1----:R-:W2:Y:S04]  /*259c0*/  LDL.LU R2, [R1+0x4a0] ;  /* 0x0004a00001027983 */ /* 0x002ea80000300800 */
[----:B------:R-:W-:Y:S04]  /*259d0*/  STL [R1+0xe88], R13 ;  /* 0x000e880d01007387 */ /* 0x000fe80000100800 */
[----:B------:R1:W-:Y:S04]  /*259e0*/  STL [R1+0xe98], R12 ;  /* 0x000e980c01007387 */ /* 0x0003e80000100800 */
[----:B-1----:R-:W2:Y:S01]  /*259f0*/  LDL.LU R12, [R1+0x498] ;  /* 0x00049800010c7983 */ /* 0x002ea20000300800 */
[----:B------:R-:W-:-:S03]  /*25a00*/  SEL R13, R241, R234, !P6 ;  /* 0x000000eaf10d7207 */ /* 0x000fc60007000000 */
[----:B------:R1:W-:Y:S04]  /*25a10*/  STL [R1+0xea8], R41 ;  /* 0x000ea82901007387 */ /* 0x0003e80000100800 */
[----:B------:R4:W-:Y:S04]  /*25a20*/  STL [R1+0xeb8], R13 ;  /* 0x000eb80d01007387 */ /* 0x0009e80000100800 */
[----:B------:R-:W3:Y:S01]  /*25a30*/  LDL.LU R60, [R1+0x494] ;  /* 0x00049400013c7983 */ /* 0x000ee20000300800 */
[C---:B-1----:R-:W-:Y:S02]  /*25a40*/  SEL R41, R241.reuse, R235, !P6 ;  /* 0x000000ebf1297207 */ /* 0x042fe40007000000 */
[----:B----4-:R-:W-:-:S03]  /*25a50*/  SEL R13, R241, R236, !P6 ;  /* 0x000000ecf10d7207 */ /* 0x010fc60007000000 */
[----:B------:R1:W-:Y:S04]  /*25a60*/  STL [R1+0xf18], R41 ;  /* 0x000f182901007387 */ /* 0x0003e80000100800 */
[----:B------:R4:W-:Y:S01]  /*25a70*/  STL [R1+0xf28], R13 ;  /* 0x000f280d01007387 */ /* 0x0009e20000100800 */
[----:B-1----:R-:W-:-:S03]  /*25a80*/  SEL R41, R241, R238, !P6 ;  /* 0x000000eef1297207 */ /* 0x002fc60007000000 */
[----:B------:R1:W-:Y:S01]  /*25a90*/  STL [R1+0xf38], R42 ;  /* 0x000f382a01007387 */ /* 0x0003e20000100800 */
[----:B----4-:R-:W-:-:S03]  /*25aa0*/  SEL R13, R241, R239, !P6 ;  /* 0x000000eff10d7207 */ /* 0x010fc60007000000 */
[----:B------:R-:W4:Y:S04]  /*25ab0*/  LDL.LU R58, [R1+0x434] ;  /* 0x00043400013a7983 */ /* 0x000f280000300800 */
        /* <DEDUP_REMOVED lines=18> */
[----:B------:R-:W4:Y:S01]  /*25be0*/  LDL.LU R41, [R1+0x250] ;  /* 0x0002500001297983 */ /* 0x000f220000300800 */
[----:B------:R-:W1:Y:S03]  /*25bf0*/  S2R R13, SR_TID.X ;  /* 0x00000000000d7919 */ /* 0x000e660000002100 */
[----:B------:R1:W-:Y:S02]  /*25c00*/  STL [R1+0xfb8], R59 ;  /* 0x000fb83b01007387 */ /* 0x0003e40000100800 */
[----:B-1----:R-:W1:Y:S01]  /*25c10*/  LDC R59, c[0x0][0x23c] ;  /* 0x00008f00ff3b7b82 */ /* 0x002e620000000800 */
[C---:B------:R-:W-:Y:S01]  /*25c20*/  SEL R63, R241.reuse, R242, !P6 ;  /* 0x000000f2f13f7207 */ /* 0x040fe20007000000 */
[----:B------:R1:W-:Y:S01]  /*25c30*/  STL [R1+0xfc8], R61 ;  /* 0x000fc83d01007387 */ /* 0x0003e20000100800 */
[----:B------:R-:W-:-:S03]  /*25c40*/  SEL R62, R241, R243, !P6 ;  /* 0x000000f3f13e7207 */ /* 0x000fc60007000000 */
[----:B------:R-:W-:Y:S01]  /*25c50*/  STL [R1+0xfd8], R63 ;  /* 0x000fd83f01007387 */ /* 0x000fe20000100800 */
[----:B-1----:R-:W-:Y:S02]  /*25c60*/  SEL R61, R241, R244, !P6 ;  /* 0x000000f4f13d7207 */ /* 0x002fe40007000000 */
[----:B------:R-:W-:Y:S01]  /*25c70*/  LOP3.LUT R13, R13, 0x7f, RZ, 0xc0, !PT ;  /* 0x0000007f0d0d7812 */ /* 0x000fe200078ec0ff */
[----:B------:R-:W-:Y:S04]  /*25c80*/  STL [R1+0xfe8], R62 ;  /* 0x000fe83e01007387 */ /* 0x000fe80000100800 */
[----:B------:R-:W-:Y:S01]  /*25c90*/  IMAD R59, R13, R59, RZ ;  /* 0x0000003b0d3b7224 */ /* 0x000fe200078e02ff */
[----:B------:R-:W-:Y:S01]  /*25ca0*/  SEL R13, R241, R245, !P6 ;  /* 0x000000f5f10d7207 */ /* 0x000fe20007000000 */
[----:B------:R-:W-:Y:S04]  /*25cb0*/  STL [R1+0xff8], R61 ;  /* 0x000ff83d01007387 */ /* 0x000fe80000100800 */
[----:B------:R1:W-:Y:S01]  /*25cc0*/  STL [R1+0x1064], R13 ;  /* 0x0010640d01007387 */ /* 0x0003e20000100800 */
[----:B--2---:R-:W-:-:S04]  /*25cd0*/  LEA R12, P1, R2, R12, 0x2 ;  /* 0x0000000c020c7211 */ /* 0x004fc800078210ff */
[----:B-1----:R-:W-:Y:S02]  /*25ce0*/  LEA.HI.X.SX32 R13, R2, R247, 0x2, P1 ;  /* 0x000000f7020d7211 */ /* 0x002fe400008f16ff */
[----:B------:R-:W4:Y:S01]  /*25cf0*/  LDC R247, c[0x0][0x240] ;  /* 0x00009000fff77b82 */ /* 0x000f220000000800 */
[----:B---3--:R-:W-:Y:S02]  /*25d00*/  LEA.HI.X.SX32 R245, R59, R60, 0x2, P0 ;  /* 0x0000003c3bf57211 */ /* 0x008fe400000f16ff */
[----:B------:R-:W-:Y:S02]  /*25d10*/  @!P3 IADD3 R246, -R246, RZ, RZ ;  /* 0x000000fff6f6b210 */ /* 0x000fe40007ffe1ff */
[C---:B------:R-:W-:Y:S02]  /*25d20*/  SEL R3, R241.reuse, R3, !P6 ;  /* 0x00000003f1037207 */ /* 0x040fe40007000000 */
[C---:B------:R-:W-:Y:S02]  /*25d30*/  SEL R4, R241.reuse, R4, !P6 ;  /* 0x00000004f1047207 */ /* 0x040fe40007000000 */
[----:B------:R-:W-:-:S02]  /*25d40*/  SEL R249, R241, R249, !P6 ;  /* 0x000000f9f1f97207 */ /* 0x000fc40007000000 */
[C---:B------:R-:W-:Y:S02]  /*25d50*/  SEL R8, R241.reuse, R8, !P6 ;  /* 0x00000008f1087207 */ /* 0x040fe40007000000 */
[C---:B------:R-:W-:Y:S02]  /*25d60*/  SEL R10, R241.reuse, R10, !P6 ;  /* 0x0000000af10a7207 */ /* 0x040fe40007000000 */
[C---:B------:R-:W-:Y:S02]  /*25d70*/  SEL R11, R241.reuse, R11, !P6 ;  /* 0x0000000bf10b7207 */ /* 0x040fe40007000000 */
[C---:B------:R-:W-:Y:S02]  /*25d80*/  SEL R14, R241.reuse, R14, !P6 ;  /* 0x0000000ef10e7207 */ /* 0x040fe40007000000 */
[C---:B------:R-:W-:Y:S02]  /*25d90*/  SEL R15, R241.reuse, R15, !P6 ;  /* 0x0000000ff10f7207 */ /* 0x040fe40007000000 */
[----:B------:R-:W-:-:S02]  /*25da0*/  SEL R16, R241, R16, !P6 ;  /* 0x00000010f1107207 */ /* 0x000fc40007000000 */
[C---:B------:R-:W-:Y:S01]  /*25db0*/  SEL R17, R241.reuse, R17, !P6 ;  /* 0x00000011f1117207 */ /* 0x040fe20007000000 */
[----:B----4-:R-:W-:Y:S01]  /*25dc0*/  IMAD R72, R58, R247, RZ ;  /* 0x000000f73a487224 */ /* 0x010fe200078e02ff */
[C---:B------:R-:W-:Y:S02]  /*25dd0*/  SEL R18, R241.reuse, R18, !P6 ;  /* 0x00000012f1127207 */ /* 0x040fe40007000000 */
[C---:B------:R-:W-:Y:S02]  /*25de0*/  SEL R19, R241.reuse, R19, !P6 ;  /* 0x00000013f1137207 */ /* 0x040fe40007000000 */
[C---:B------:R-:W-:Y:S02]  /*25df0*/  SEL R20, R241.reuse, R20, !P6 ;  /* 0x00000014f1147207 */ /* 0x040fe40007000000 */
[----:B------:R-:W-:Y:S01]  /*25e00*/  SEL R21, R241, R21, !P6 ;  /* 0x00000015f1157207 */ /* 0x000fe20007000000 */
[----:B------:R-:W-:Y:S01]  /*25e10*/  IMAD R71, R57, R247, RZ ;  /* 0x000000f739477224 */ /* 0x000fe200078e02ff */
        /* <DEDUP_REMOVED lines=8> */
[-C--:B------:R-:W-:Y:S01]  /*25ea0*/  IMAD R68, R54, R247.reuse, RZ ;  /* 0x000000f736447224 */ /* 0x080fe200078e02ff */
[----:B------:R-:W-:Y:S01]  /*25eb0*/  SEL R30, R241, R30, !P6 ;  /* 0x0000001ef11e7207 */ /* 0x000fe20007000000 */
[----:B------:R-:W2:Y:S01]  /*25ec0*/  LDL.LU R54, [R1+0x270] ;  /* 0x0002700001367983 */ /* 0x000ea20000300800 */
[----:B------:R-:W-:Y:S01]  /*25ed0*/  IMAD R67, R53, R247, RZ ;  /* 0x000000f735437224 */ /* 0x000fe200078e02ff */
[C---:B------:R-:W-:Y:S02]  /*25ee0*/  SEL R31, R241.reuse, R31, !P6 ;  /* 0x0000001ff11f7207 */ /* 0x040fe40007000000 */
[C---:B------:R-:W-:Y:S01]  /*25ef0*/  SEL R32, R241.reuse, R32, !P6 ;  /* 0x00000020f1207207 */ /* 0x040fe20007000000 */
[----:B------:R-:W-:Y:S01]  /*25f00*/  IMAD R66, R52, R247, RZ ;  /* 0x000000f734427224 */ /* 0x000fe200078e02ff */
[----:B------:R-:W3:Y:S01]  /*25f10*/  LDL.LU R53, [R1+0x290] ;  /* 0x0002900001357983 */ /* 0x000ee20000300800 */
[----:B------:R-:W-:-:S02]  /*25f20*/  SEL R33, R241, R33, !P6 ;  /* 0x00000021f1217207 */ /* 0x000fc40007000000 */
[----:B------:R-:W-:Y:S01]  /*25f30*/  SEL R34, R241, R34, !P6 ;  /* 0x00000022f1227207 */ /* 0x000fe20007000000 */
[----:B------:R-:W-:Y:S01]  /*25f40*/  IMAD R65, R51, R247, RZ ;  /* 0x000000f733417224 */ /* 0x000fe200078e02ff */
[----:B------:R-:W4:Y:S01]  /*25f50*/  LDL.LU R52, [R1+0x2b0] ;  /* 0x0002b00001347983 */ /* 0x000f220000300800 */
[C---:B------:R-:W-:Y:S01]  /*25f60*/  SEL R35, R241.reuse, R35, !P6 ;  /* 0x00000023f1237207 */ /* 0x040fe20007000000 */
[----:B------:R-:W-:Y:S01]  /*25f70*/  IMAD R64, R50, R247, RZ ;  /* 0x000000f732407224 */ /* 0x000fe200078e02ff */
[C---:B------:R-:W-:Y:S01]  /*25f80*/  SEL R36, R241.reuse, R36, !P6 ;  /* 0x00000024f1247207 */ /* 0x040fe20007000000 */
[----:B------:R-:W4:Y:S01]  /*25f90*/  LDL.LU R51, [R1+0x2d0] ;  /* 0x0002d00001337983 */ /* 0x000f220000300800 */
[----:B------:R-:W-:Y:S01]  /*25fa0*/  SEL R37, R241, R37, !P6 ;  /* 0x00000025f1257207 */ /* 0x000fe20007000000 */
[----:B------:R-:W-:Y:S01]  /*25fb0*/  IMAD R63, R49, R247, RZ ;  /* 0x000000f7313f7224 */ /* 0x000fe200078e02ff */
[C---:B------:R-:W-:Y:S01]  /*25fc0*/  SEL R38, R241.reuse, R38, !P6 ;  /* 0x00000026f1267207 */ /* 0x040fe20007000000 */
[----:B------:R-:W4:Y:S01]  /*25fd0*/  LDL.LU R50, [R1+0x2f0] ;  /* 0x0002f00001327983 */ /* 0x000f220000300800 */
[C---:B------:R-:W-:Y:S01]  /*25fe0*/  SEL R39, R241.reuse, R39, !P6 ;  /* 0x00000027f1277207 */ /* 0x040fe20007000000 */
[-C--:B------:R-:W-:Y:S01]  /*25ff0*/  IMAD R62, R48, R247.reuse, RZ ;  /* 0x000000f7303e7224 */ /* 0x080fe200078e02ff */
[----:B------:R-:W-:Y:S01]  /*26000*/  SEL R40, R241, R40, !P6 ;  /* 0x00000028f1287207 */ /* 0x000fe20007000000 */
[----:B------:R-:W4:Y:S01]  /*26010*/  LDL.LU R49, [R1+0x310] ;  /* 0x0003100001317983 */ /* 0x000f220000300800 */
[----:B------:R-:W-:Y:S01]  /*26020*/  VIADD R73, R6, 0xffffff81 ;  /* 0xffffff8106497836 */ /* 0x000fe20000000000 */
[----:B------:R-:W1:Y:S01]  /*26030*/  LDC R2, c[0x0][0x238] ;  /* 0x00008e00ff027b82 */ /* 0x000e620000000800 */
[-C--:B------:R-:W-:Y:S01]  /*26040*/  IMAD R61, R47, R247.reuse, RZ ;  /* 0x000000f72f3d7224 */ /* 0x080fe200078e02ff */
[----:B------:R-:W4:Y:S01]  /*26050*/  LDL.LU R48, [R1+0x330] ;  /* 0x0003300001307983 */ /* 0x000f220000300800 */
[----:B------:R-:W-:-:S03]  /*26060*/  IMAD R60, R46, R247, RZ ;  /* 0x000000f72e3c7224 */ /* 0x000fc600078e02ff */
[----:B------:R-:W4:Y:S01]  /*26070*/  LDL.LU R47, [R1+0x350] ;  /* 0x00035000012f7983 */ /* 0x000f220000300800 */
[----:B------:R-:W-:-:S03]  /*26080*/  IMAD R59, R45, R247, RZ ;  /* 0x000000f72d3b7224 */ /* 0x000fc600078e02ff */
[----:B------:R-:W4:Y:S01]  /*26090*/  LDL.LU R46, [R1+0x370] ;  /* 0x00037000012e7983 */ /* 0x000f220000300800 */
[-C--:B------:R-:W-:Y:S02]  /*260a0*/  IMAD R70, R56, R247.reuse, RZ ;  /* 0x000000f738467224 */ /* 0x080fe400078e02ff */
[-C--:B------:R-:W-:Y:S01]  /*260b0*/  IMAD R58, R44, R247.reuse, RZ ;  /* 0x000000f72c3a7224 */ /* 0x080fe200078e02ff */
[----:B------:R-:W4:Y:S01]  /*260c0*/  LDL.LU R45, [R1+0x390] ;  /* 0x00039000012d7983 */ /* 0x000f220000300800 */
[-C--:B------:R-:W-:Y:S02]  /*260d0*/  IMAD R69, R55, R247.reuse, RZ ;  /* 0x000000f737457224 */ /* 0x080fe400078e02ff */
[-C--:B------:R-:W-:Y:S01]  /*260e0*/  IMAD R57, R43, R247.reuse, RZ ;  /* 0x000000f72b397224 */ /* 0x080fe200078e02ff */
[----:B------:R-:W4:Y:S01]  /*260f0*/  LDL.LU R44, [R1+0x3b0] ;  /* 0x0003b000012c7983 */ /* 0x000f220000300800 */
[----:B------:R-:W-:-:S03]  /*26100*/  IMAD R56, R42, R247, RZ ;  /* 0x000000f72a387224 */ /* 0x000fc600078e02ff */
[----:B------:R-:W4:Y:S01]  /*26110*/  LDL.LU R43, [R1+0x3d0] ;  /* 0x0003d000012b7983 */ /* 0x000f220000300800 */
[----:B------:R-:W-:-:S03]  /*26120*/  IMAD R55, R41, R247, RZ ;  /* 0x000000f729377224 */ /* 0x000fc600078e02ff */
[----:B------:R-:W4:Y:S04]  /*26130*/  LDL.LU R42, [R1+0x3f0] ;  /* 0x0003f000012a7983 */ /* 0x000f280000300800 */
[----:B------:R-:W4:Y:S04]  /*26140*/  LDL.LU R41, [R1+0x410] ;  /* 0x0004100001297983 */ /* 0x000f280000300800 */
[----:B------:R-:W2:Y:S04]  /*26150*/  LDL.LU R91, [R1+0x490] ;  /* 0x00049000015b7983 */ /* 0x000ea80000300800 */
[----:B------:R-:W3:Y:S04]  /*26160*/  LDL.LU R90, [R1+0x48c] ;  /* 0x00048c00015a7983 */ /* 0x000ee80000300800 */
[----:B------:R-:W4:Y:S04]  /*26170*/  LDL.LU R89, [R1+0x488] ;  /* 0x0004880001597983 */ /* 0x000f280000300800 */
[----:B------:R-:W2:Y:S04]  /*26180*/  LDL.LU R88, [R1+0x484] ;  /* 0x0004840001587983 */ /* 0x000ea80000300800 */
        /* <DEDUP_REMOVED lines=13> */
[----:B------:R-:W-:Y:S01]  /*26260*/  SEL R241, R241, R246, !P6 ;  /* 0x000000f6f1f17207 */ /* 0x000fe20007000000 */
[----:B----4-:R-:W-:-:S02]  /*26270*/  IMAD R89, R89, R247, RZ ;  /* 0x000000f759597224 */ /* 0x010fc400078e02ff */
[----:B--2---:R-:W-:-:S03]  /*26280*/  IMAD R88, R88, R247, RZ ;  /* 0x000000f758587224 */ /* 0x004fc600078e02ff */
[----:B------:R2:W-:Y:S01]  /*26290*/  STL [R1+0x30], R89 ;  /* 0x0000305901007387 */ /* 0x0005e20000100800 */
[----:B---3--:R-:W-:-:S03]  /*262a0*/  IMAD R87, R87, R247, RZ ;  /* 0x000000f757577224 */ /* 0x008fc600078e02ff */
[----:B------:R3:W-:Y:S01]  /*262b0*/  STL [R1+0x50], R88 ;  /* 0x0000505801007387 */ /* 0x0007e20000100800 */
[----:B------:R-:W-:-:S03]  /*262c0*/  IMAD R86, R86, R247, RZ ;  /* 0x000000f756567224 */ /* 0x000fc600078e02ff */
        /* <DEDUP_REMOVED lines=33> */
[----:B------:R-:W4:Y:S01]  /*264e0*/  LDL.LU R96, [R1+0x424] ;  /* 0x0004240001607983 */ /* 0x000f220000300800 */
[----:B------:R-:W-:-:S03]  /*264f0*/  IMAD R246, R91, R247, RZ ;  /* 0x000000f75bf67224 */ /* 0x000fc600078e02ff */
[----:B------:R-:W4:Y:S01]  /*26500*/  LDL.LU R95, [R1+0x420] ;  /* 0x00042000015f7983 */ /* 0x000f220000300800 */
[----:B------:R-:W-:-:S03]  /*26510*/  IMAD R250, R90, R247, RZ ;  /* 0x000000f75afa7224 */ /* 0x000fc600078e02ff */
[----:B------:R-:W4:Y:S04]  /*26520*/  LDL.LU R94, [R1+0x418] ;  /* 0x00041800015e7983 */ /* 0x000f280000300800 */
[----:B------:R-:W4:Y:S04]  /*26530*/  LDL.LU R93, [R1+0x414] ;  /* 0x00041400015d7983 */ /* 0x000f280000300800 */
[----:B------:R-:W4:Y:S04]  /*26540*/  LDL.LU R92, [R1+0x40c] ;  /* 0x00040c00015c7983 */ /* 0x000f280000300800 */
[----:B------:R-:W4:Y:S04]  /*26550*/  LDL.LU R91, [R1+0x408] ;  /* 0x00040800015b7983 */ /* 0x000f280000300800 */
[----:B------:R-:W4:Y:S04]  /*26560*/  LDL.LU R90, [R1+0x404] ;  /* 0x00040400015a7983 */ /* 0x000f280000300800 */
[----:B--2---:R-:W2:Y:S04]  /*26570*/  LDL.LU R89, [R1+0x400] ;  /* 0x0004000001597983 */ /* 0x004ea80000300800 */
[----:B---3--:R-:W3:Y:S04]  /*26580*/  LDL.LU R88, [R1+0x3fc] ;  /* 0x0003fc0001587983 */ /* 0x008ee80000300800 */
[----:B----4-:R-:W4:Y:S04]  /*26590*/  LDL.LU R87, [R1+0x3f8] ;  /* 0x0003f80001577983 */ /* 0x010f280000300800 */
[----:B-1----:R-:W4:Y:S04]  /*265a0*/  LDL.LU R86, [R1+0x3f4] ;  /* 0x0003f40001567983 */ /* 0x002f280000300800 */
        /* <DEDUP_REMOVED lines=11> */
[----:B------:R-:W-:-:S02]  /*26660*/  IMAD R105, R105, R247, RZ ;  /* 0x000000f769697224 */ /* 0x000fc400078e02ff */
        /* <DEDUP_REMOVED lines=30> */
[----:B--2---:R-:W-:-:S03]  /*26850*/  IMAD R89, R89, R247, RZ ;  /* 0x000000f759597224 */ /* 0x004fc600078e02ff */
[----:B------:R2:W-:Y:S01]  /*26860*/  STL [R1+0x2a0], R90 ;  /* 0x0002a05a01007387 */ /* 0x0005e20000100800 */
[----:B---3--:R-:W-:-:S03]  /*26870*/  IMAD R88, R88, R247, RZ ;  /* 0x000000f758587224 */ /* 0x008fc600078e02ff */
[----:B------:R3:W-:Y:S01]  /*26880*/  STL [R1+0x2a8], R89 ;  /* 0x0002a85901007387 */ /* 0x0007e20000100800 */
[----:B----4-:R-:W-:-:S03]  /*26890*/  IMAD R87, R87, R247, RZ ;  /* 0x000000f757577224 */ /* 0x010fc600078e02ff */
        /* <DEDUP_REMOVED lines=24> */
[----:B-1----:R-:W4:Y:S04]  /*26a20*/  LDL.LU R105, [R1+0x3bc] ;  /* 0x0003bc0001697983 */ /* 0x002f280000300800 */
        /* <DEDUP_REMOVED lines=499> */
[----:B------:R-:W-:Y:S01]  /*28960*/  STL [R1+0x8c], R106 ;  /* 0x00008c6a01007387 */ /* 0x000fe20000100800 */
        /* <DEDUP_REMOVED lines=16> */
[----:B--2---:R-:W-:-:S03]  /*28a70*/  IMAD R96, R95, R247, RZ ;  /* 0x000000f75f607224 */ /* 0x004fc600078e02ff */
[----:B------:R-:W-:Y:S01]  /*28a80*/  STL [R1+0x68], R97 ;  /* 0x0000686101007387 */ /* 0x000fe20000100800 */
[----:B---3--:R-:W-:-:S03]  /*28a90*/  IMAD R95, R94, R247, RZ ;  /* 0x000000f75e5f7224 */ /* 0x008fc600078e02ff */
[----:B------:R-:W-:Y:S01]  /*28aa0*/  STL [R1+0x64], R96 ;  /* 0x0000646001007387 */ /* 0x000fe20000100800 */
[----:B----4-:R-:W-:-:S03]  /*28ab0*/  IMAD R94, R93, R247, RZ ;  /* 0x000000f75d5e7224 */ /* 0x010fc600078e02ff */
        /* <DEDUP_REMOVED lines=36> */
[----:B------:R1:W-:Y:S01]  /*28d00*/  STL [R1+0x934], R77 ;  /* 0x0009344d01007387 */ /* 0x0003e20000100800 */
[----:B------:R-:W-:-:S03]  /*28d10*/  IMAD R75, R5, R247, RZ ;  /* 0x000000f7054b7224 */ /* 0x000fc600078e02ff */
[----:B------:R-:W2:Y:S04]  /*28d20*/  LDL.LU R5, [R1+0x287c] ;  /* 0x00287c0001057983 */ /* 0x000ea80000300800 */
[----:B------:R3:W-:Y:S01]  /*28d30*/  STL [R1+0x938], R76 ;  /* 0x0009384c01007387 */ /* 0x0007e20000100800 */
[----:B-1----:R-:W-:-:S03]  /*28d40*/  IMAD R77, R9, R247, RZ ;  /* 0x000000f7094d7224 */ /* 0x002fc600078e02ff */
[----:B------:R-:W4:Y:S01]  /*28d50*/  LDL.LU R9, [R1+0x2878] ;  /* 0x0028780001097983 */ /* 0x000f220000300800 */
[----:B------:R-:W-:-:S03]  /*28d60*/  IMAD R3, R3, R247, RZ ;  /* 0x000000f703037224 */ /* 0x000fc600078e02ff */
[----:B------:R1:W-:Y:S01]  /*28d70*/  STL [R1+0x93c], R75 ;  /* 0x00093c4b01007387 */ /* 0x0003e20000100800 */
[-C--:B---3--:R-:W-:Y:S02]  /*28d80*/  IMAD R76, R7, R247.reuse, RZ ;  /* 0x000000f7074c7224 */ /* 0x088fe400078e02ff */
[-C--:B------:R-:W-:Y:S01]  /*28d90*/  IMAD R7, R0, R247.reuse, RZ ;  /* 0x000000f700077224 */ /* 0x080fe200078e02ff */
[----:B------:R-:W-:Y:S01]  /*28da0*/  STL [R1+0x940], R77 ;  /* 0x0009404d01007387 */ /* 0x000fe20000100800 */
[----:B-1----:R-:W-:-:S03]  /*28db0*/  IMAD R75, R252, R247, RZ ;  /* 0x000000f7fc4b7224 */ /* 0x002fc600078e02ff */
[----:B------:R-:W-:Y:S01]  /*28dc0*/  STL [R1+0x944], R76 ;  /* 0x0009444c01007387 */ /* 0x000fe20000100800 */
[----:B------:R-:W-:-:S03]  /*28dd0*/  IMAD R0, R4, R247, RZ ;  /* 0x000000f704007224 */ /* 0x000fc600078e02ff */
[----:B------:R-:W-:Y:S01]  /*28de0*/  STL [R1+0x948], R75 ;  /* 0x0009484b01007387 */ /* 0x000fe20000100800 */
[----:B------:R-:W-:-:S03]  /*28df0*/  IMAD R4, R249, R247, RZ ;  /* 0x000000f7f9047224 */ /* 0x000fc600078e02ff */
[----:B------:R-:W-:Y:S04]  /*28e00*/  STL [R1+0x94c], R7 ;  /* 0x00094c0701007387 */ /* 0x000fe80000100800 */
[----:B------:R1:W-:Y:S04]  /*28e10*/  STL [R1+0x950], R3 ;  /* 0x0009500301007387 */ /* 0x0003e80000100800 */
[----:B------:R3:W-:Y:S01]  /*28e20*/  STL [R1+0x954], R0 ;  /* 0x0009540001007387 */ /* 0x0007e20000100800 */
[----:B-1----:R-:W-:-:S03]  /*28e30*/  IMAD R3, R8, R247, RZ ;  /* 0x000000f708037224 */ /* 0x002fc600078e02ff */
[----:B------:R1:W-:Y:S01]  /*28e40*/  STL [R1+0x95c], R4 ;  /* 0x00095c0401007387 */ /* 0x0003e20000100800 */
[----:B---3--:R-:W-:-:S03]  /*28e50*/  IMAD R0, R10, R247, RZ ;  /* 0x000000f70a007224 */ /* 0x008fc600078e02ff */
[----:B------:R3:W-:Y:S01]  /*28e60*/  STL [R1+0xa7c], R3 ;  /* 0x000a7c0301007387 */ /* 0x0007e20000100800 */
[----:B-1----:R-:W-:-:S03]  /*28e70*/  IMAD R4, R11, R247, RZ ;  /* 0x000000f70b047224 */ /* 0x002fc600078e02ff */
[----:B------:R1:W-:Y:S01]  /*28e80*/  STL [R1+0xa84], R0 ;  /* 0x000a840001007387 */ /* 0x0003e20000100800 */
[----:B---3--:R-:W-:-:S03]  /*28e90*/  IMAD R3, R248, R247, RZ ;  /* 0x000000f7f8037224 */ /* 0x008fc600078e02ff */
[----:B------:R3:W-:Y:S04]  /*28ea0*/  STL [R1+0xa8c], R4 ;  /* 0x000a8c0401007387 */ /* 0x0007e80000100800 */
[----:B------:R3:W-:Y:S01]  /*28eb0*/  STL [R1+0xa94], R3 ;  /* 0x000a940301007387 */ /* 0x0007e20000100800 */
[-C--:B-1----:R-:W-:Y:S01]  /*28ec0*/  IMAD R0, R251, R247.reuse, RZ ;  /* 0x000000f7fb007224 */ /* 0x082fe200078e02ff */
[----:B------:R-:W1:Y:S01]  /*28ed0*/  S2R R7, SR_TID.X ;  /* 0x0000000000077919 */ /* 0x000e620000002100 */
[----:B------:R-:W-:Y:S02]  /*28ee0*/  VIADD R11, R6, 0x7f ;  /* 0x0000007f060b7836 */ /* 0x000fe40000000000 */
[-C--:B------:R-:W-:Y:S02]  /*28ef0*/  IMAD R54, R54, R247.reuse, RZ ;  /* 0x000000f736367224 */ /* 0x080fe400078e02ff */
[----:B---3--:R-:W-:-:S02]  /*28f00*/  IMAD R4, R14, R247, RZ ;  /* 0x000000f70e047224 */ /* 0x008fc400078e02ff */
[-C--:B------:R-:W-:Y:S01]  /*28f10*/  IMAD R3, R15, R247.reuse, RZ ;  /* 0x000000f70f037224 */ /* 0x080fe200078e02ff */
[----:B------:R3:W-:Y:S01]  /*28f20*/  STL [R1+0xaa0], R0 ;  /* 0x000aa00001007387 */ /* 0x0007e20000100800 */
[-C--:B------:R-:W-:Y:S02]  /*28f30*/  IMAD R53, R53, R247.reuse, RZ ;  /* 0x000000f735357224 */ /* 0x080fe400078e02ff */
[-C--:B------:R-:W-:Y:S01]  /*28f40*/  IMAD R52, R52, R247.reuse, RZ ;  /* 0x000000f734347224 */ /* 0x080fe200078e02ff */
[----:B------:R1:W-:Y:S01]  /*28f50*/  STL [R1+0xaac], R4 ;  /* 0x000aac0401007387 */ /* 0x0003e20000100800 */
[-C--:B------:R-:W-:Y:S02]  /*28f60*/  IMAD R51, R51, R247.reuse, RZ ;  /* 0x000000f733337224 */ /* 0x080fe400078e02ff */
[-C--:B------:R-:W-:Y:S01]  /*28f70*/  IMAD R50, R50, R247.reuse, RZ ;  /* 0x000000f732327224 */ /* 0x080fe200078e02ff */
[----:B------:R1:W-:Y:S01]  /*28f80*/  STL [R1+0xab8], R3 ;  /* 0x000ab80301007387 */ /* 0x0003e20000100800 */
[----:B------:R-:W-:-:S02]  /*28f90*/  IMAD R49, R49, R247, RZ ;  /* 0x000000f731317224 */ /* 0x000fc400078e02ff */
[-C--:B------:R-:W-:Y:S02]  /*28fa0*/  IMAD R48, R48, R247.reuse, RZ ;  /* 0x000000f730307224 */ /* 0x080fe400078e02ff */
[-C--:B------:R-:W-:Y:S02]  /*28fb0*/  IMAD R47, R47, R247.reuse, RZ ;  /* 0x000000f72f2f7224 */ /* 0x080fe400078e02ff */
[-C--:B------:R-:W-:Y:S02]  /*28fc0*/  IMAD R46, R46, R247.reuse, RZ ;  /* 0x000000f72e2e7224 */ /* 0x080fe400078e02ff */
[-C--:B------:R-:W-:Y:S02]  /*28fd0*/  IMAD R45, R45, R247.reuse, RZ ;  /* 0x000000f72d2d7224 */ /* 0x080fe400078e02ff */
[-C--:B------:R-:W-:Y:S02]  /*28fe0*/  IMAD R44, R44, R247.reuse, RZ ;  /* 0x000000f72c2c7224 */ /* 0x080fe400078e02ff */
[----:B------:R-:W-:-:S02]  /*28ff0*/  IMAD R43, R43, R247, RZ ;  /* 0x000000f72b2b7224 */ /* 0x000fc400078e02ff */
[-C--:B------:R-:W-:Y:S02]  /*29000*/  IMAD R42, R42, R247.reuse, RZ ;  /* 0x000000f72a2a7224 */ /* 0x080fe400078e02ff */
[-C--:B------:R-:W-:Y:S01]  /*29010*/  IMAD R41, R41, R247.reuse, RZ ;  /* 0x000000f729297224 */ /* 0x080fe200078e02ff */
[----:B------:R-:W-:Y:S01]  /*29020*/  ISETP.GE.U32.AND P2, PT, R73, 0x7fffff02, PT ;  /* 0x7fffff024900780c */ /* 0x000fe20003f46070 */
[----:B---3--:R-:W-:Y:S02]  /*29030*/  IMAD R0, R16, R247, RZ ;  /* 0x000000f710007224 */ /* 0x008fe400078e02ff */
[C---:B------:R-:W-:Y:S02]  /*29040*/  IMAD R236, R2.reuse, 0x1ec, RZ ;  /* 0x000001ec02ec7824 */ /* 0x040fe400078e02ff */
[C---:B------:R-:W-:Y:S02]  /*29050*/  IMAD R234, R2.reuse, 0x1e8, RZ ;  /* 0x000001e802ea7824 */ /* 0x040fe400078e02ff */
[----:B------:R-:W-:-:S02]  /*29060*/  IMAD R232, R2, 0x1e4, RZ ;  /* 0x000001e402e87824 */ /* 0x000fc400078e02ff */
[C---:B------:R-:W-:Y:S02]  /*29070*/  IMAD R230, R2.reuse, 0x1e0, RZ ;  /* 0x000001e002e67824 */ /* 0x040fe400078e02ff */
[C---:B------:R-:W-:Y:S02]  /*29080*/  IMAD R228, R2.reuse, 0x16c, RZ ;  /* 0x0000016c02e47824 */ /* 0x040fe400078e02ff */
[C---:B------:R-:W-:Y:S02]  /*29090*/  IMAD R226, R2.reuse, 0x168, RZ ;  /* 0x0000016802e27824 */ /* 0x040fe400078e02ff */
        /* <DEDUP_REMOVED lines=27> */
[C---:B------:R-:W-:Y:S01]  /*29250*/  IMAD R150, R2.reuse, 0x1bc, RZ ;  /* 0x000001bc02967824 */ /* 0x040fe200078e02ff */
[----:B------:R-:W-:Y:S01]  /*29260*/  SHF.L.U32 R98, R2, 0x4, RZ ;  /* 0x0000000402627819 */ /* 0x000fe200000006ff */
[-C--:B-1----:R-:W-:Y:S01]  /*29270*/  IMAD R4, R17, R247.reuse, RZ ;  /* 0x000000f711047224 */ /* 0x082fe200078e02ff */
[----:B------:R-:W-:Y:S01]  /*29280*/  ULDC.64 UR60, c[0x0][0x208] ;  /* 0x00008200003c7ab9 */ /* 0x000fe20000000a00 */
[-C--:B------:R-:W-:Y:S01]  /*29290*/  IMAD R3, R18, R247.reuse, RZ ;  /* 0x000000f712037224 */ /* 0x080fe200078e02ff */
[----:B------:R1:W-:Y:S01]  /*292a0*/  STL [R1+0xac0], R0 ;  /* 0x000ac00001007387 */ /* 0x0003e20000100800 */
[----:B------:R-:W-:Y:S01]  /*292b0*/  VIADD R8, R6, 0xffffff82 ;  /* 0xffffff8206087836 */ /* 0x000fe20000000000 */
[----:B------:R-:W3:Y:S02]  /*292c0*/  LDC R251, c[0x0][0x240] ;  /* 0x00009000fffb7b82 */ /* 0x000ee40000000800 */
[----:B------:R1:W-:Y:S04]  /*292d0*/  STL [R1+0xac8], R4 ;  /* 0x000ac80401007387 */ /* 0x0003e80000100800 */
[----:B------:R1:W-:Y:S02]  /*292e0*/  STL [R1+0xad0], R3 ;  /* 0x000ad00301007387 */ /* 0x0003e40000100800 */
[----:B-1----:R-:W-:-:S02]  /*292f0*/  IMAD R0, R19, R247, RZ ;  /* 0x000000f713007224 */ /* 0x002fc400078e02ff */
[----:B------:R-:W-:-:S03]  /*29300*/  IMAD R4, R20, R247, RZ ;  /* 0x000000f714047224 */ /* 0x000fc600078e02ff */
[----:B------:R1:W-:Y:S01]  /*29310*/  STL [R1+0xad8], R0 ;  /* 0x000ad80001007387 */ /* 0x0003e20000100800 */
[----:B------:R-:W-:-:S03]  /*29320*/  IMAD R3, R21, R247, RZ ;  /* 0x000000f715037224 */ /* 0x000fc600078e02ff */
[----:B------:R1:W-:Y:S04]  /*29330*/  STL [R1+0xae0], R4 ;  /* 0x000ae00401007387 */ /* 0x0003e80000100800 */
[----:B------:R1:W-:Y:S02]  /*29340*/  STL [R1+0xae8], R3 ;  /* 0x000ae80301007387 */ /* 0x0003e40000100800 */
[-C--:B-1----:R-:W-:Y:S02]  /*29350*/  IMAD R0, R22, R247.reuse, RZ ;  /* 0x000000f716007224 */ /* 0x082fe400078e02ff */
[----:B------:R-:W-:-:S03]  /*29360*/  IMAD R4, R23, R247, RZ ;  /* 0x000000f717047224 */ /* 0x000fc600078e02ff */
[----:B------:R1:W-:Y:S01]  /*29370*/  STL [R1+0xaf8], R0 ;  /* 0x000af80001007387 */ /* 0x0003e20000100800 */
[----:B------:R-:W-:-:S03]  /*29380*/  IMAD R3, R24, R247, RZ ;  /* 0x000000f718037224 */ /* 0x000fc600078e02ff */
[----:B------:R3:W-:Y:S04]  /*29390*/  STL [R1+0xb04], R4 ;  /* 0x000b040401007387 */ /* 0x0007e80000100800 */
[----:B------:R3:W-:Y:S01]  /*293a0*/  STL [R1+0xb0c], R3 ;  /* 0x000b0c0301007387 */ /* 0x0007e20000100800 */
[-C--:B-1----:R-:W-:Y:S02]  /*293b0*/  IMAD R0, R25, R247.reuse, RZ ;  /* 0x000000f719007224 */ /* 0x082fe400078e02ff */
[----:B---3--:R-:W-:-:S03]  /*293c0*/  IMAD R4, R26, R247, RZ ;  /* 0x000000f71a047224 */ /* 0x008fc600078e02ff */
        /* <DEDUP_REMOVED lines=25> */
[----:B--2---:R-:W-:-:S03]  /*29560*/  IMAD R3, R39, R247, RZ ;  /* 0x000000f727037224 */ /* 0x004fc600078e02ff */
[----:B------:R-:W-:Y:S01]  /*29570*/  STL [R1+0xb80], R4 ;  /* 0x000b800401007387 */ /* 0x000fe20000100800 */
[----:B------:R-:W-:-:S03]  /*29580*/  ISETP.GT.AND P4, PT, R11, 0x7f, PT ;  /* 0x0000007f0b00780c */ /* 0x000fc60003f84270 */
[----:B------:R2:W-:Y:S01]  /*29590*/  STL [R1+0xb8c], R3 ;  /* 0x000b8c0301007387 */ /* 0x0005e20000100800 */
[----:B------:R-:W-:Y:S01]  /*295a0*/  LOP3.LUT R252, R7, 0x7f, RZ, 0xc0, !PT ;  /* 0x0000007f07fc7812 */ /* 0x000fe200078ec0ff */
[----:B-1----:R-:W-:Y:S02]  /*295b0*/  IMAD R0, R40, R247, RZ ;  /* 0x000000f728007224 */ /* 0x002fe400078e02ff */
[----:B--2---:R-:W-:-:S05]  /*295c0*/  VIADD R3, R6, 0xfffffffe ;  /* 0xfffffffe06037836 */ /* 0x004fca0000000000 */
[----:B------:R-:W-:Y:S02]  /*295d0*/  ISETP.GE.U32.AND P3, PT, R3, 0x7fffff7f, PT ;  /* 0x7fffff7f0300780c */ /* 0x000fe40003f66070 */
[----:B------:R-:W-:Y:S02]  /*295e0*/  SEL R3, RZ, 0x4, !P4 ;  /* 0x00000004ff037807 */ /* 0x000fe40006000000 */
[----:B------:R-:W-:Y:S01]  /*295f0*/  ISETP.GE.AND P4, PT, R252, R6, PT ;  /* 0x00000006fc00720c */ /* 0x000fe20003f86270 */
[----:B------:R1:W-:Y:S01]  /*29600*/  STL [R1+0xb88], R0 ;  /* 0x000b880001007387 */ /* 0x0003e20000100800 */
[C---:B------:R-:W-:Y:S02]  /*29610*/  VIADD R4, R6.reuse, 0xfffffffd ;  /* 0xfffffffd06047836 */ /* 0x040fe40000000000 */
[----:B------:R-:W-:Y:S01]  /*29620*/  VIADD R247, R6, 0xfffffffc ;  /* 0xfffffffc06f77836 */ /* 0x000fe20000000000 */
[----:B------:R-:W-:Y:S02]  /*29630*/  SEL R3, R3, RZ, !P4 ;  /* 0x000000ff03037207 */ /* 0x000fe40006000000 */
[----:B------:R-:W-:-:S02]  /*29640*/  SHF.L.U32 R244, R7, 0x4, RZ ;  /* 0x0000000407f47819 */ /* 0x000fc400000006ff */
[----:B-1----:R-:W-:Y:S02]  /*29650*/  IADD3 R0, R6, -0x1, RZ ;  /* 0xffffffff06007810 */ /* 0x002fe40007ffe0ff */
[----:B------:R-:W-:-:S04]  /*29660*/  LEA R6, P4, R72, R5, 0x2 ;  /* 0x0000000548067211 */ /* 0x000fc800078810ff */
[----:B------:R-:W-:Y:S01]  /*29670*/  LEA.HI.X.SX32 R7, R72, R245, 0x2, P4 ;  /* 0x000000f548077211 */ /* 0x000fe200020f16ff */
[----:B------:R-:W-:Y:S04]  /*29680*/  STL [R1+0x105c], R3 ;  /* 0x00105c0301007387 */ /* 0x000fe80000100800 */
[----:B------:R1:W-:Y:S02]  /*29690*/  STL.64 [R1+0x968], R6 ;  /* 0x0009680601007387 */ /* 0x0003e40000100a00 */
[----:B-1----:R-:W-:-:S04]  /*296a0*/  LEA R6, P4, R71, R5, 0x2 ;  /* 0x0000000547067211 */ /* 0x002fc800078810ff */
[----:B------:R-:W-:-:S05]  /*296b0*/  LEA.HI.X.SX32 R7, R71, R245, 0x2, P4 ;  /* 0x000000f547077211 */ /* 0x000fca00020f16ff */
        /* <DEDUP_REMOVED lines=87> */
[----:B------:R1:W-:Y:S01]  /*29c30*/  STL.64 [R1+0x978], R6 ;  /* 0x0009780601007387 */ /* 0x0003e20000100a00 */
[C---:B------:R-:W-:Y:S02]  /*29c40*/  IMAD R26, R2.reuse, 0x1fc, RZ ;  /* 0x000001fc021a7824 */ /* 0x040fe400078e02ff */
[----:B------:R-:W-:Y:S01]  /*29c50*/  IMAD R27, R2, 0x1f8, RZ ;  /* 0x000001f8021b7824 */ /* 0x000fe200078e02ff */
[----:B-1----:R-:W-:-:S04]  /*29c60*/  LEA R6, P4, R41, R5, 0x2 ;  /* 0x0000000529067211 */ /* 0x002fc800078810ff */
[----:B------:R-:W-:Y:S01]  /*29c70*/  LEA.HI.X.SX32 R7, R41, R245, 0x2, P4 ;  /* 0x000000f529077211 */ /* 0x000fe200020f16ff */
[C---:B------:R-:W-:Y:S02]  /*29c80*/  IMAD R29, R2.reuse, 0x7f, RZ ;  /* 0x0000007f021d7824 */ /* 0x040fe400078e02ff */
[C---:B------:R-:W-:Y:S02]  /*29c90*/  IMAD R28, R2.reuse, 0x1f4, RZ ;  /* 0x000001f4021c7824 */ /* 0x040fe400078e02ff */
[----:B------:R1:W-:Y:S01]  /*29ca0*/  STL.64 [R1+0x970], R6 ;  /* 0x0009700601007387 */ /* 0x0003e20000100a00 */
[----:B------:R-:W-:Y:S01]  /*29cb0*/  IMAD R31, R2, 0x7e, RZ ;  /* 0x0000007e021f7824 */ /* 0x000fe200078e02ff */
[-C--:B------:R-:W-:Y:S02]  /*29cc0*/  IADD3 R122, P5, R27, R12.reuse, RZ ;  /* 0x0000000c1b7a7210 */ /* 0x080fe40007fbe0ff */
[----:B-1----:R-:W-:-:S04]  /*29cd0*/  IADD3 R6, P4, R26, R12, RZ ;  /* 0x0000000c1a067210 */ /* 0x002fc80007f9e0ff */
[-C--:B------:R-:W-:Y:S02]  /*29ce0*/  LEA.HI.X.SX32 R7, R29, R13.reuse, 0x2, P4 ;  /* 0x0000000d1d077211 */ /* 0x080fe400020f16ff */
[----:B------:R-:W-:Y:S02]  /*29cf0*/  IADD3 R118, P4, R28, R12, RZ ;  /* 0x0000000c1c767210 */ /* 0x000fe40007f9e0ff */
[----:B------:R-:W-:Y:S01]  /*29d00*/  LEA.HI.X.SX32 R123, R31, R13, 0x2, P5 ;  /* 0x0000000d1f7b7211 */ /* 0x000fe200028f16ff */
[----:B------:R-:W-:Y:S04]  /*29d10*/  STL.64 [R1+0x918], R6 ;  /* 0x0009180601007387 */ /* 0x000fe80000100a00 */
[----:B------:R-:W-:Y:S04]  /*29d20*/  STL [R1+0x908], R118 ;  /* 0x0009087601007387 */ /* 0x000fe80000100800 */
[----:B------:R1:W-:Y:S04]  /*29d30*/  STL.64 [R1+0x25d0], R6 ;  /* 0x0025d00601007387 */ /* 0x0003e80000100a00 */
[----:B------:R-:W-:Y:S04]  /*29d40*/  STL.64 [R1+0x910], R122 ;  /* 0x0009107a01007387 */ /* 0x000fe80000100a00 */
[----:B-1----:R-:W2:Y:S01]  /*29d50*/  LDL.64 R6, [R1+0x908] ;  /* 0x0009080001067983 */ /* 0x002ea20000100a00 */
[----:B------:R-:W-:-:S02]  /*29d60*/  IMAD R30, R2, 0x17c, RZ ;  /* 0x0000017c021e7824 */ /* 0x000fc400078e02ff */
[C---:B------:R-:W-:Y:S02]  /*29d70*/  IMAD R33, R2.reuse, 0x7d, RZ ;  /* 0x0000007d02217824 */ /* 0x040fe400078e02ff */
[----:B------:R-:W-:Y:S01]  /*29d80*/  IMAD R32, R2, 0x178, RZ ;  /* 0x0000017802207824 */ /* 0x000fe200078e02ff */
[----:B------:R-:W-:Y:S01]  /*29d90*/  IADD3 R28, P5, R30, R12, RZ ;  /* 0x0000000c1e1c7210 */ /* 0x000fe20007fbe0ff */
[C---:B------:R-:W-:Y:S02]  /*29da0*/  IMAD R35, R2.reuse, 0x5f, RZ ;  /* 0x0000005f02237824 */ /* 0x040fe400078e02ff */
[C---:B------:R-:W-:Y:S02]  /*29db0*/  IMAD R37, R2.reuse, 0x5e, RZ ;  /* 0x0000005e02257824 */ /* 0x040fe400078e02ff */
[C---:B------:R-:W-:Y:S01]  /*29dc0*/  IMAD R34, R2.reuse, 0x174, RZ ;  /* 0x0000017402227824 */ /* 0x040fe200078e02ff */
[----:B------:R-:W-:Y:S01]  /*29dd0*/  LEA.HI.X.SX32 R29, R35, R13, 0x2, P5 ;  /* 0x0000000d231d7211 */ /* 0x000fe200028f16ff */
[----:B------:R-:W-:-:S02]  /*29de0*/  IMAD R36, R2, 0xfc, RZ ;  /* 0x000000fc02247824 */ /* 0x000fc400078e02ff */
[C---:B------:R-:W-:Y:S02]  /*29df0*/  IMAD R39, R2.reuse, 0x5d, RZ ;  /* 0x0000005d02277824 */ /* 0x040fe400078e02ff */
[C---:B------:R-:W-:Y:S02]  /*29e00*/  IMAD R38, R2.reuse, 0xf8, RZ ;  /* 0x000000f802267824 */ /* 0x040fe400078e02ff */
[C---:B------:R-:W-:Y:S02]  /*29e10*/  IMAD R73, R2.reuse, 0x3f, RZ ;  /* 0x0000003f02497824 */ /* 0x040fe400078e02ff */
[----:B------:R-:W-:Y:S01]  /*29e20*/  IMAD R75, R2, 0x3e, RZ ;  /* 0x0000003e024b7824 */ /* 0x000fe200078e02ff */
[----:B------:R-:W-:Y:S01]  /*29e30*/  ISETP.GE.U32.AND P6, PT, R0, 0x7fffff80, PT ;  /* 0x7fffff800000780c */ /* 0x000fe20003fc6070 */
[----:B------:R-:W-:Y:S02]  /*29e40*/  IMAD R0, R241, R74, RZ ;  /* 0x0000004af1007224 */ /* 0x000fe400078e02ff */
[----:B------:R-:W-:-:S02]  /*29e50*/  IMAD R40, R2, 0xf4, RZ ;  /* 0x000000f402287824 */ /* 0x000fc400078e02ff */
[----:B------:R-:W-:Y:S01]  /*29e60*/  IMAD R74, R2, 0x1f0, RZ ;  /* 0x000001f0024a7824 */ /* 0x000fe200078e02ff */
[----:B------:R-:W-:Y:S01]  /*29e70*/  ISETP.GE.U32.AND P0, PT, R4, 0x7fffff7e, PT ;  /* 0x7fffff7e0400780c */ /* 0x000fe20003f06070 */
[----:B------:R-:W-:Y:S01]  /*29e80*/  IMAD R76, R2, 0x3d, RZ ;  /* 0x0000003d024c7824 */ /* 0x000fe200078e02ff */
[----:B------:R-:W-:Y:S01]  /*29e90*/  ISETP.GE.U32.AND P1, PT, R8, 0x7fffff03, PT ;  /* 0x7fffff030800780c */ /* 0x000fe20003f26070 */
        /* <DEDUP_REMOVED lines=60> */
[----:B------:R-:W-:Y:S01]  /*2a260*/  IMAD R142, R2, 0x13c, RZ ;  /* 0x0000013c028e7824 */ /* 0x000fe200078e02ff */
[----:B--2---:R-:W-:Y:S01]  /*2a270*/  LEA.HI.X.SX32 R7, R33, R13, 0x2, P4 ;  /* 0x0000000d21077211 */ /* 0x004fe200020f16ff */
[----:B------:R-:W-:Y:S01]  /*2a280*/  IMAD.MOV.U32 R6, RZ, RZ, R118 ;  /* 0x000000ffff067224 */ /* 0x000fe200078e0076 */
[----:B------:R-:W-:-:S03]  /*2a290*/  IADD3 R26, P4, R32, R12, RZ ;  /* 0x0000000c201a7210 */ /* 0x000fc60007f9e0ff */
[----:B------:R-:W-:Y:S01]  /*2a2a0*/  STL [R1+0x90c], R7 ;  /* 0x00090c0701007387 */ /* 0x000fe20000100800 */
[----:B------:R-:W-:-:S03]  /*2a2b0*/  LEA.HI.X.SX32 R27, R37, R13, 0x2, P4 ;  /* 0x0000000d251b7211 */ /* 0x000fc600020f16ff */
[----:B------:R-:W-:Y:S04]  /*2a2c0*/  STL.64 [R1+0x25d8], R6 ;  /* 0x0025d80601007387 */ /* 0x000fe80000100a00 */
[----:B------:R1:W-:Y:S04]  /*2a2d0*/  STL.64 [R1+0x8f8], R28 ;  /* 0x0008f81c01007387 */ /* 0x0003e80000100a00 */
[----:B------:R2:W-:Y:S01]  /*2a2e0*/  STL.64 [R1+0x8f0], R26 ;  /* 0x0008f01a01007387 */ /* 0x0005e20000100a00 */
[-C--:B-1----:R-:W-:Y:S02]  /*2a2f0*/  IADD3 R28, P5, R34, R12.reuse, RZ ;  /* 0x0000000c221c7210 */ /* 0x082fe40007fbe0ff */
[----:B--2---:R-:W-:-:S02]  /*2a300*/  IADD3 R26, P4, R36, R12, RZ ;  /* 0x0000000c241a7210 */ /* 0x004fc40007f9e0ff */
[-C--:B------:R-:W-:Y:S02]  /*2a310*/  LEA.HI.X.SX32 R29, R39, R13.reuse, 0x2, P5 ;  /* 0x0000000d271d7211 */ /* 0x080fe400028f16ff */
[----:B------:R-:W-:Y:S02]  /*2a320*/  IADD3 R6, P5, R38, R12, RZ ;  /* 0x0000000c26067210 */ /* 0x000fe40007fbe0ff */
[-C--:B------:R-:W-:Y:S02]  /*2a330*/  LEA.HI.X.SX32 R27, R73, R13.reuse, 0x2, P4 ;  /* 0x0000000d491b7211 */ /* 0x080fe400020f16ff */
[----:B------:R-:W-:-:S03]  /*2a340*/  LEA.HI.X.SX32 R7, R75, R13, 0x2, P5 ;  /* 0x0000000d4b077211 */ /* 0x000fc600028f16ff */
[----:B------:R1:W-:Y:S04]  /*2a350*/  STL.64 [R1+0x10], R26 ;  /* 0x0000101a01007387 */ /* 0x0003e80000100a00 */
[----:B------:R-:W-:Y:S04]  /*2a360*/  STL.64 [R1+0x20], R28 ;  /* 0x0000201c01007387 */ /* 0x000fe80000100a00 */
[----:B------:R2:W-:Y:S01]  /*2a370*/  STL.64 [R1+0x8], R6 ;  /* 0x0000080601007387 */ /* 0x0005e20000100a00 */
[----:B-1----:R-:W-:-:S04]  /*2a380*/  IADD3 R26, P4, R40, R12, RZ ;  /* 0x0000000c281a7210 */ /* 0x002fc80007f9e0ff */
[-C--:B------:R-:W-:Y:S02]  /*2a390*/  LEA.HI.X.SX32 R27, R76, R13.reuse, 0x2, P4 ;  /* 0x0000000d4c1b7211 */ /* 0x080fe400020f16ff */
[-C--:B--2---:R-:W-:Y:S02]  /*2a3a0*/  IADD3 R6, P5, R74, R12.reuse, RZ ;  /* 0x0000000c4a067210 */ /* 0x084fe40007fbe0ff */
[CC--:B------:R-:W-:Y:S02]  /*2a3b0*/  IADD3 R242, P4, R4.reuse, R12.reuse, RZ ;  /* 0x0000000c04f27210 */ /* 0x0c0fe40007f9e0ff */
[-C--:B------:R-:W-:Y:S02]  /*2a3c0*/  LEA.HI.X.SX32 R7, R4, R13.reuse, 0x2, P5 ;  /* 0x0000000d04077211 */ /* 0x080fe400028f16ff */
[----:B------:R-:W-:Y:S02]  /*2a3d0*/  IADD3 R240, P5, R8, R12, RZ ;  /* 0x0000000c08f07210 */ /* 0x000fe40007fbe0ff */
[----:B------:R-:W-:-:S02]  /*2a3e0*/  LEA.HI.X.SX32 R243, R77, R13, 0x2, P4 ;  /* 0x0000000d4df37211 */ /* 0x000fc400020f16ff */
[-C--:B------:R-:W-:Y:S02]  /*2a3f0*/  IADD3 R238, P4, R10, R12.reuse, RZ ;  /* 0x0000000c0aee7210 */ /* 0x080fe40007f9e0ff */
[-C--:B------:R-:W-:Y:S02]  /*2a400*/  LEA.HI.X.SX32 R241, R78, R13.reuse, 0x2, P5 ;  /* 0x0000000d4ef17211 */ /* 0x080fe400028f16ff */
[-C--:B------:R-:W-:Y:S02]  /*2a410*/  IADD3 R236, P5, R236, R12.reuse, RZ ;  /* 0x0000000cecec7210 */ /* 0x080fe40007fbe0ff */
        /* <DEDUP_REMOVED lines=43> */
[----:B------:R-:W-:Y:S01]  /*2a6d0*/  IADD3 R192, P5, R192, R12, RZ ;  /* 0x0000000cc0c07210 */ /* 0x000fe20007fbe0ff */
[----:B------:R1:W-:Y:S01]  /*2a6e0*/  STL.64 [R1], R26 ;  /* 0x0000001a01007387 */ /* 0x0003e20000100a00 */
[----:B------:R-:W-:-:S02]  /*2a6f0*/  LEA.HI.X.SX32 R195, R67, R13, 0x2, P4 ;  /* 0x0000000d43c37211 */ /* 0x000fc400020f16ff */
[-C--:B------:R-:W-:Y:S02]  /*2a700*/  LEA.HI.X.SX32 R193, R94, R13.reuse, 0x2, P5 ;  /* 0x0000000d5ec17211 */ /* 0x080fe400028f16ff */
[-C--:B------:R-:W-:Y:S02]  /*2a710*/  IADD3 R190, P5, R3, R12.reuse, RZ ;  /* 0x0000000c03be7210 */ /* 0x080fe40007fbe0ff */
[-C--:B-1----:R-:W-:Y:S02]  /*2a720*/  IADD3 R26, P4, R66, R12.reuse, RZ ;  /* 0x0000000c421a7210 */ /* 0x082fe40007f9e0ff */
[-C--:B------:R-:W-:Y:S02]  /*2a730*/  LEA.HI.X.SX32 R191, R65, R13.reuse, 0x2, P5 ;  /* 0x0000000d41bf7211 */ /* 0x080fe400028f16ff */
[----:B------:R-:W-:Y:S02]  /*2a740*/  LEA.HI.X.SX32 R27, R3, R13, 0x2, P4 ;  /* 0x0000000d031b7211 */ /* 0x000fe400020f16ff */
[----:B------:R-:W-:-:S02]  /*2a750*/  IADD3 R188, P4, R188, R12, RZ ;  /* 0x0000000cbcbc7210 */ /* 0x000fc40007f9e0ff */
[CC--:B------:R-:W-:Y:S02]  /*2a760*/  IADD3 R186, P5, R11.reuse, R12.reuse, RZ ;  /* 0x0000000c0bba7210 */ /* 0x0c0fe40007fbe0ff */
[-C--:B------:R-:W-:Y:S02]  /*2a770*/  LEA.HI.X.SX32 R189, R11, R13.reuse, 0x2, P4 ;  /* 0x0000000d0bbd7211 */ /* 0x080fe400020f16ff */
[-C--:B------:R-:W-:Y:S02]  /*2a780*/  IADD3 R184, P4, R184, R12.reuse, RZ ;  /* 0x0000000cb8b87210 */ /* 0x080fe40007f9e0ff */
[-C--:B------:R-:W-:Y:S02]  /*2a790*/  LEA.HI.X.SX32 R187, R64, R13.reuse, 0x2, P5 ;  /* 0x0000000d40bb7211 */ /* 0x080fe400028f16ff */
[C---:B------:R-:W-:Y:S02]  /*2a7a0*/  IADD3 R182, P5, R14.reuse, R12, RZ ;  /* 0x0000000c0eb67210 */ /* 0x040fe40007fbe0ff */
        /* <DEDUP_REMOVED lines=29> */
[----:B------:R-:W-:Y:S02]  /*2a980*/  LEA R152, P4, R2, R12, 0x6 ;  /* 0x0000000c02987211 */ /* 0x000fe400078830ff */
[----:B------:R-:W-:-:S02]  /*2a990*/  LEA.HI.X.SX32 R155, R54, R13, 0x2, P5 ;  /* 0x0000000d369b7211 */ /* 0x000fc400028f16ff */
[-C--:B------:R-:W-:Y:S02]  /*2a9a0*/  IADD3 R150, P5, R150, R12.reuse, RZ ;  /* 0x0000000c96967210 */ /* 0x080fe40007fbe0ff */
[-C--:B------:R-:W-:Y:S02]  /*2a9b0*/  LEA.HI.X.SX32 R153, R98, R13.reuse, 0x2, P4 ;  /* 0x0000000d62997211 */ /* 0x080fe400020f16ff */
[-C--:B------:R-:W-:Y:S02]  /*2a9c0*/  IADD3 R148, P4, R148, R12.reuse, RZ ;  /* 0x0000000c94947210 */ /* 0x080fe40007f9e0ff */
[-C--:B------:R-:W-:Y:S02]  /*2a9d0*/  LEA.HI.X.SX32 R151, R53, R13.reuse, 0x2, P5 ;  /* 0x0000000d35977211 */ /* 0x080fe400028f16ff */
[-C--:B------:R-:W-:Y:S01]  /*2a9e0*/  IADD3 R146, P5, R146, R12.reuse, RZ ;  /* 0x0000000c92927210 */ /* 0x080fe20007fbe0ff */
[C---:B------:R-:W-:Y:S01]  /*2a9f0*/  IMAD R51, R2.reuse, 0x4f, RZ ;  /* 0x0000004f02337824 */ /* 0x040fe200078e02ff */
[-C--:B------:R-:W-:Y:S01]  /*2aa00*/  LEA.HI.X.SX32 R149, R99, R13.reuse, 0x2, P4 ;  /* 0x0000000d63957211 */ /* 0x080fe200020f16ff */
[----:B------:R-:W-:Y:S01]  /*2aa10*/  IMAD R140, R2, 0x138, RZ ;  /* 0x00000138028c7824 */ /* 0x000fe200078e02ff */
[----:B------:R-:W-:Y:S01]  /*2aa20*/  IADD3 R144, P4, R144, R12, RZ ;  /* 0x0000000c90907210 */ /* 0x000fe20007f9e0ff */
[----:B------:R-:W-:Y:S01]  /*2aa30*/  IMAD R138, R2, 0x134, RZ ;  /* 0x00000134028a7824 */ /* 0x000fe200078e02ff */
[----:B------:R-:W-:-:S02]  /*2aa40*/  LEA.HI.X.SX32 R147, R52, R13, 0x2, P5 ;  /* 0x0000000d34937211 */ /* 0x000fc400028f16ff */
[-C--:B------:R-:W-:Y:S01]  /*2aa50*/  IADD3 R142, P5, R142, R12.reuse, RZ ;  /* 0x0000000c8e8e7210 */ /* 0x080fe20007fbe0ff */
[C---:B------:R-:W-:Y:S01]  /*2aa60*/  IMAD R50, R2.reuse, 0x4e, RZ ;  /* 0x0000004e02327824 */ /* 0x040fe200078e02ff */
[-C--:B------:R-:W-:Y:S01]  /*2aa70*/  LEA.HI.X.SX32 R145, R19, R13.reuse, 0x2, P4 ;  /* 0x0000000d13917211 */ /* 0x080fe200020f16ff */
[----:B------:R-:W-:Y:S01]  /*2aa80*/  IMAD R100, R2, 0x4d, RZ ;  /* 0x0000004d02647824 */ /* 0x000fe200078e02ff */
[-C--:B------:R-:W-:Y:S01]  /*2aa90*/  IADD3 R140, P4, R140, R12.reuse, RZ ;  /* 0x0000000c8c8c7210 */ /* 0x080fe20007f9e0ff */
[C---:B------:R-:W-:Y:S01]  /*2aaa0*/  IMAD R136, R2.reuse, 0x130, RZ ;  /* 0x0000013002887824 */ /* 0x040fe200078e02ff */
[-C--:B------:R-:W-:Y:S01]  /*2aab0*/  LEA.HI.X.SX32 R143, R51, R13.reuse, 0x2, P5 ;  /* 0x0000000d338f7211 */ /* 0x080fe200028f16ff */
[----:B------:R-:W-:Y:S01]  /*2aac0*/  IMAD R134, R2, 0xbc, RZ ;  /* 0x000000bc02867824 */ /* 0x000fe200078e02ff */
[-C--:B------:R-:W-:Y:S01]  /*2aad0*/  IADD3 R138, P5, R138, R12.reuse, RZ ;  /* 0x0000000c8a8a7210 */ /* 0x080fe20007fbe0ff */
[----:B------:R-:W-:Y:S01]  /*2aae0*/  IMAD R49, R2, 0x2f, RZ ;  /* 0x0000002f02317824 */ /* 0x000fe200078e02ff */
        /* <DEDUP_REMOVED lines=21> */
[----:B------:R-:W-:Y:S01]  /*2ac40*/  IMAD R45, R2, 0xe, RZ ;  /* 0x0000000e022d7824 */ /* 0x000fe200078e02ff */
[-C--:B------:R-:W-:Y:S01]  /*2ac50*/  LEA.HI.X.SX32 R129, R16, R13.reuse, 0x2, P4 ;  /* 0x0000000d10817211 */ /* 0x080fe200020f16ff */
[----:B------:R-:W-:Y:S01]  /*2ac60*/  IMAD R120, R2, 0xd0, RZ ;  /* 0x000000d002787824 */ /* 0x000fe200078e02ff */
[-C--:B------:R-:W-:Y:S01]  /*2ac70*/  IADD3 R124, P4, R124, R12.reuse, RZ ;  /* 0x0000000c7c7c7210 */ /* 0x080fe20007f9e0ff */
[----:B------:R-:W-:Y:S01]  /*2ac80*/  IMAD R18, R2, 0x34, RZ ;  /* 0x0000003402127824 */ /* 0x000fe200078e02ff */
[-C--:B------:R-:W-:Y:S02]  /*2ac90*/  LEA.HI.X.SX32 R127, R46, R13.reuse, 0x2, P5 ;  /* 0x0000000d2e7f7211 */ /* 0x080fe400028f16ff */
[CC--:B------:R-:W-:Y:S01]  /*2aca0*/  IADD3 R122, P5, R17.reuse, R12.reuse, RZ ;  /* 0x0000000c117a7210 */ /* 0x0c0fe20007fbe0ff */
[C---:B------:R-:W-:Y:S01]  /*2acb0*/  IMAD R44, R2.reuse, 0xd, RZ ;  /* 0x0000000d022c7824 */ /* 0x040fe200078e02ff */
        /* <DEDUP_REMOVED lines=11> */
[-C--:B------:R-:W-:Y:S01]  /*2ad70*/  LEA.HI.X.SX32 R119, R44, R13.reuse, 0x2, P5 ;  /* 0x0000000d2c777211 */ /* 0x080fe200028f16ff */
[----:B------:R-:W-:Y:S01]  /*2ad80*/  IMAD R110, R2, 0x1a0, RZ ;  /* 0x000001a0026e7824 */ /* 0x000fe200078e02ff */
        /* <DEDUP_REMOVED lines=14> */
[----:B------:R-:W-:Y:S02]  /*2ae70*/  IADD3 R106, P5, R106, R12, RZ ;  /* 0x0000000c6a6a7210 */ /* 0x000fe40007fbe0ff */
[-C--:B------:R-:W-:Y:S01]  /*2ae80*/  LEA.HI.X.SX32 R109, R107, R13.reuse, 0x2, P4 ;  /* 0x0000000d6b6d7211 */ /* 0x080fe200020f16ff */
[----:B------:R-:W-:Y:S01]  /*2ae90*/  IMAD R36, R2, 0xa8, RZ ;  /* 0x000000a802247824 */ /* 0x000fe200078e02ff */
[----:B------:R-:W-:-:S02]  /*2aea0*/  LEA.HI.X.SX32 R107, R105, R13, 0x2, P5 ;  /* 0x0000000d696b7211 */ /* 0x000fc400028f16ff */
[-C--:B------:R-:W-:Y:S01]  /*2aeb0*/  IADD3 R102, P5, R102, R12.reuse, RZ ;  /* 0x0000000c66667210 */ /* 0x080fe20007fbe0ff */
[C---:B------:R-:W-:Y:S02]  /*2aec0*/  IMAD R38, R2.reuse, 0x2a, RZ ;  /* 0x0000002a02267824 */ /* 0x040fe400078e02ff */
[----:B------:R-:W-:Y:S01]  /*2aed0*/  IMAD R104, R2, 0x124, RZ ;  /* 0x0000012402687824 */ /* 0x000fe200078e02ff */
[-C--:B------:R-:W-:Y:S01]  /*2aee0*/  LEA.HI.X.SX32 R103, R20, R13.reuse, 0x2, P5 ;  /* 0x0000000d14677211 */ /* 0x080fe200028f16ff */
[----:B------:R-:W-:Y:S01]  /*2aef0*/  IMAD R33, R2, 0xb0, RZ ;  /* 0x000000b002217824 */ /* 0x000fe200078e02ff */
[-C--:B------:R-:W-:Y:S01]  /*2af00*/  IADD3 R98, P5, R36, R12.reuse, RZ ;  /* 0x0000000c24627210 */ /* 0x080fe20007fbe0ff */
[----:B------:R-:W-:Y:S01]  /*2af10*/  IMAD R41, R2, 0x49, RZ ;  /* 0x0000004902297824 */ /* 0x000fe200078e02ff */
[-C--:B------:R-:W-:Y:S01]  /*2af20*/  IADD3 R104, P4, R104, R12.reuse, RZ ;  /* 0x0000000c68687210 */ /* 0x080fe20007f9e0ff */
[----:B------:R-:W-:Y:S01]  /*2af30*/  IMAD R4, R2, 0x2c, RZ ;  /* 0x0000002c02047824 */ /* 0x000fe200078e02ff */
[-C--:B------:R-:W-:Y:S01]  /*2af40*/  LEA.HI.X.SX32 R99, R38, R13.reuse, 0x2, P5 ;  /* 0x0000000d26637211 */ /* 0x080fe200028f16ff */
[C---:B------:R-:W-:Y:S01]  /*2af50*/  IMAD R101, R2.reuse, 0xac, RZ ;  /* 0x000000ac02657824 */ /* 0x040fe200078e02ff */
[-C--:B------:R-:W-:Y:S01]  /*2af60*/  IADD3 R94, P5, R33, R12.reuse, RZ ;  /* 0x0000000c215e7210 */ /* 0x080fe20007fbe0ff */
[C---:B------:R-:W-:Y:S01]  /*2af70*/  IMAD R90, R2.reuse, 0xa0, RZ ;  /* 0x000000a0025a7824 */ /* 0x040fe200078e02ff */
[-C--:B------:R-:W-:Y:S01]  /*2af80*/  LEA.HI.X.SX32 R105, R41, R13.reuse, 0x2, P4 ;  /* 0x0000000d29697211 */ /* 0x080fe200020f16ff */
[----:B------:R-:W-:Y:S01]  /*2af90*/  IMAD R39, R2, 0x2b, RZ ;  /* 0x0000002b02277824 */ /* 0x000fe200078e02ff */
[-C--:B------:R-:W-:Y:S01]  /*2afa0*/  LEA.HI.X.SX32 R95, R4, R13.reuse, 0x2, P5 ;  /* 0x0000000d045f7211 */ /* 0x080fe200028f16ff */
[C---:B------:R-:W-:Y:S01]  /*2afb0*/  IMAD R8, R2.reuse, 0x28, RZ ;  /* 0x0000002802087824 */ /* 0x040fe200078e02ff */
[-C--:B------:R-:W-:Y:S01]  /*2afc0*/  IADD3 R100, P4, R101, R12.reuse, RZ ;  /* 0x0000000c65647210 */ /* 0x080fe20007f9e0ff */
[----:B------:R-:W-:Y:S01]  /*2afd0*/  IMAD R34, R2, 0xa4, RZ ;  /* 0x000000a402227824 */ /* 0x000fe200078e02ff */
[-C--:B------:R-:W-:Y:S01]  /*2afe0*/  IADD3 R90, P5, R90, R12.reuse, RZ ;  /* 0x0000000c5a5a7210 */ /* 0x080fe20007fbe0ff */
[C---:B------:R-:W-:Y:S01]  /*2aff0*/  IMAD R10, R2.reuse, 0x24, RZ ;  /* 0x00000024020a7824 */ /* 0x040fe200078e02ff */
[-C--:B------:R-:W-:Y:S01]  /*2b000*/  LEA.HI.X.SX32 R101, R39, R13.reuse, 0x2, P4 ;  /* 0x0000000d27657211 */ /* 0x080fe200020f16ff */
[----:B------:R-:W-:Y:S01]  /*2b010*/  IMAD R37, R2, 0x29, RZ ;  /* 0x0000002902257824 */ /* 0x000fe200078e02ff */
[-C--:B------:R-:W-:Y:S01]  /*2b020*/  LEA.HI.X.SX32 R91, R8, R13.reuse, 0x2, P5 ;  /* 0x0000000d085b7211 */ /* 0x080fe200028f16ff */
[----:B------:R-:W-:Y:S01]  /*2b030*/  IMAD R31, R2, 0x9, RZ ;  /* 0x00000009021f7824 */ /* 0x000fe200078e02ff */
[-C--:B------:R-:W-:Y:S01]  /*2b040*/  IADD3 R96, P4, R34, R12.reuse, RZ ;  /* 0x0000000c22607210 */ /* 0x080fe20007f9e0ff */
[----:B------:R-:W-:Y:S01]  /*2b050*/  IMAD R82, R2, 0x19c, RZ ;  /* 0x0000019c02527824 */ /* 0x000fe200078e02ff */
[-C--:B------:R-:W-:Y:S01]  /*2b060*/  IADD3 R86, P5, R10, R12.reuse, RZ ;  /* 0x0000000c0a567210 */ /* 0x080fe20007fbe0ff */
[C---:B------:R-:W-:Y:S01]  /*2b070*/  IMAD R35, R2.reuse, 0xb, RZ ;  /* 0x0000000b02237824 */ /* 0x040fe200078e02ff */
[-C--:B------:R-:W-:Y:S01]  /*2b080*/  LEA.HI.X.SX32 R97, R37, R13.reuse, 0x2, P4 ;  /* 0x0000000d25617211 */ /* 0x080fe200020f16ff */
[C---:B------:R-:W-:Y:S01]  /*2b090*/  IMAD R29, R2.reuse, 0x67, RZ ;  /* 0x00000067021d7824 */ /* 0x040fe200078e02ff */
[----:B------:R-:W-:Y:S01]  /*2b0a0*/  LEA.HI.X.SX32 R87, R31, R13, 0x2, P5 ;  /* 0x0000000d1f577211 */ /* 0x000fe200028f16ff */
[----:B------:R-:W-:Y:S01]  /*2b0b0*/  IMAD R78, R2, 0x194, RZ ;  /* 0x00000194024e7824 */ /* 0x000fe200078e02ff */
[-C--:B------:R-:W-:Y:S01]  /*2b0c0*/  IADD3 R92, P4, R4, R12.reuse, RZ ;  /* 0x0000000c045c7210 */ /* 0x080fe20007f9e0ff */
[----:B------:R-:W-:Y:S01]  /*2b0d0*/  STL.64 [R1+0x900], R6 ;  /* 0x0009000601007387 */ /* 0x000fe20000100a00 */
[----:B------:R-:W-:Y:S01]  /*2b0e0*/  IADD3 R82, P5, R82, R12, RZ ;  /* 0x0000000c52527210 */ /* 0x000fe20007fbe0ff */
[----:B------:R-:W-:-:S02]  /*2b0f0*/  IMAD R32, R2, 0xa, RZ ;  /* 0x0000000a02207824 */ /* 0x000fc400078e02ff */
[----:B------:R1:W-:Y:S01]  /*2b100*/  STL.64 [R1+0x25e0], R6 ;  /* 0x0025e00601007387 */ /* 0x0003e20000100a00 */
[-C--:B------:R-:W-:Y:S01]  /*2b110*/  LEA.HI.X.SX32 R93, R35, R13.reuse, 0x2, P4 ;  /* 0x0000000d235d7211 */ /* 0x080fe200020f16ff */
[----:B------:R-:W-:Y:S01]  /*2b120*/  IMAD R74, R2, 0x11c, RZ ;  /* 0x0000011c024a7824 */ /* 0x000fe200078e02ff */
[-C--:B------:R-:W-:Y:S01]  /*2b130*/  LEA.HI.X.SX32 R83, R29, R13.reuse, 0x2, P5 ;  /* 0x0000000d1d537211 */ /* 0x080fe200028f16ff */
[----:B------:R2:W-:Y:S01]  /*2b140*/  STL.64 [R1+0x18], R26 ;  /* 0x0000181a01007387 */ /* 0x0005e20000100a00 */
[-C--:B------:R-:W-:Y:S02]  /*2b150*/  IADD3 R88, P4, R8, R12.reuse, RZ ;  /* 0x0000000c08587210 */ /* 0x080fe40007f9e0ff */
[----:B------:R-:W-:Y:S01]  /*2b160*/  IADD3 R78, P5, R78, R12, RZ ;  /* 0x0000000c4e4e7210 */ /* 0x000fe20007fbe0ff */
[----:B------:R-:W-:Y:S01]  /*2b170*/  IMAD.SHL.U32 R30, R2, 0x8, RZ ;  /* 0x00000008021e7824 */ /* 0x000fe200078e00ff */
[----:B------:R-:W-:Y:S01]  /*2b180*/  LEA.HI.X.SX32 R89, R32, R13, 0x2, P4 ;  /* 0x0000000d20597211 */ /* 0x000fe200020f16ff */
[----:B------:R-:W-:-:S02]  /*2b190*/  IMAD R80, R2, 0x198, RZ ;  /* 0x0000019802507824 */ /* 0x000fc400078e02ff */
[C---:B------:R-:W-:Y:S01]  /*2b1a0*/  IMAD R70, R2.reuse, 0x114, RZ ;  /* 0x0000011402467824 */ /* 0x040fe200078e02ff */
[----:B-1----:R-:W1:Y:S01]  /*2b1b0*/  LDC R7, c[0x0][0x230] ;  /* 0x00008c00ff077b82 */ /* 0x002e620000000800 */
[C---:B--2---:R-:W-:Y:S01]  /*2b1c0*/  IMAD R26, R2.reuse, 0x65, RZ ;  /* 0x00000065021a7824 */ /* 0x044fe200078e02ff */
[C---:B------:R-:W-:Y:S01]  /*2b1d0*/  LEA R84, P4, R2.reuse, R12, 0x5 ;  /* 0x0000000c02547211 */ /* 0x040fe200078828ff */
[----:B------:R-:W-:-:S03]  /*2b1e0*/  IMAD R27, R2, 0x47, RZ ;  /* 0x00000047021b7824 */ /* 0x000fc600078e02ff */
[-C--:B------:R-:W-:Y:S02]  /*2b1f0*/  LEA.HI.X.SX32 R79, R26, R13.reuse, 0x2, P5 ;  /* 0x0000000d1a4f7211 */ /* 0x080fe400028f16ff */
[-C--:B------:R-:W-:Y:S01]  /*2b200*/  IADD3 R74, P5, R74, R12.reuse, RZ ;  /* 0x0000000c4a4a7210 */ /* 0x080fe20007fbe0ff */
[----:B------:R-:W-:Y:S01]  /*2b210*/  IMAD R14, R2, 0x66, RZ ;  /* 0x00000066020e7824 */ /* 0x000fe200078e02ff */
[-C--:B------:R-:W-:Y:S01]  /*2b220*/  LEA.HI.X.SX32 R85, R30, R13.reuse, 0x2, P4 ;  /* 0x0000000d1e557211 */ /* 0x080fe200020f16ff */
[C---:B------:R-:W-:Y:S01]  /*2b230*/  IMAD R19, R2.reuse, 0x45, RZ ;  /* 0x0000004502137824 */ /* 0x040fe200078e02ff */
        /* <DEDUP_REMOVED lines=8> */
[----:B------:R-:W-:Y:S01]  /*2b2c0*/  LEA.HI.X.SX32 R71, R19, R13, 0x2, P5 ;  /* 0x0000000d13477211 */ /* 0x000fe200028f16ff */
[----:B------:R-:W-:Y:S01]  /*2b2d0*/  IMAD R62, R2, 0x94, RZ ;  /* 0x00000094023e7824 */ /* 0x000fe200078e02ff */
[----:B------:R-:W-:-:S02]  /*2b2e0*/  IADD3 R76, P4, R76, R12, RZ ;  /* 0x0000000c4c4c7210 */ /* 0x000fc40007f9e0ff */
[-C--:B------:R-:W-:Y:S01]  /*2b2f0*/  IADD3 R66, P5, R66, R12.reuse, RZ ;  /* 0x0000000c42427210 */ /* 0x080fe20007fbe0ff */
[C---:B------:R-:W-:Y:S01]  /*2b300*/  IMAD R28, R2.reuse, 0x46, RZ ;  /* 0x00000046021c7824 */ /* 0x040fe200078e02ff */
[-C--:B------:R-:W-:Y:S01]  /*2b310*/  LEA.HI.X.SX32 R77, R23, R13.reuse, 0x2, P4 ;  /* 0x0000000d174d7211 */ /* 0x080fe200020f16ff */
[----:B------:R-:W-:Y:S01]  /*2b320*/  IMAD R17, R2, 0x25, RZ ;  /* 0x0000002502117824 */ /* 0x000fe200078e02ff */
[-C--:B------:R-:W-:Y:S01]  /*2b330*/  LEA.HI.X.SX32 R67, R16, R13.reuse, 0x2, P5 ;  /* 0x0000000d10437211 */ /* 0x080fe200028f16ff */
[----:B------:R-:W-:Y:S01]  /*2b340*/  IMAD R68, R2, 0x110, RZ ;  /* 0x0000011002447824 */ /* 0x000fe200078e02ff */
[-C--:B------:R-:W-:Y:S02]  /*2b350*/  IADD3 R72, P4, R72, R12.reuse, RZ ;  /* 0x0000000c48487210 */ /* 0x080fe40007f9e0ff */
        /* <DEDUP_REMOVED lines=8> */
[----:B------:R-:W-:Y:S01]  /*2b3e0*/  IMAD R15, R2, 0x26, RZ ;  /* 0x00000026020f7824 */ /* 0x000fe200078e02ff */
[-C--:B------:R-:W-:Y:S01]  /*2b3f0*/  LEA.HI.X.SX32 R69, R22, R13.reuse, 0x2, P4 ;  /* 0x0000000d16457211 */ /* 0x080fe200020f16ff */
[C---:B------:R-:W-:Y:S01]  /*2b400*/  IMAD R4, R2.reuse, 0x18, RZ ;  /* 0x0000001802047824 */ /* 0x040fe200078e02ff */
[-C--:B------:R-:W-:Y:S01]  /*2b410*/  LEA.HI.X.SX32 R59, R3, R13.reuse, 0x2, P5 ;  /* 0x0000000d033b7211 */ /* 0x080fe200028f16ff */
[----:B------:R-:W-:Y:S01]  /*2b420*/  IMAD R60, R2, 0x90, RZ ;  /* 0x00000090023c7824 */ /* 0x000fe200078e02ff */
[-C--:B------:R-:W-:Y:S02]  /*2b430*/  IADD3 R64, P4, R64, R12.reuse, RZ ;  /* 0x0000000c40407210 */ /* 0x080fe40007f9e0ff */
[----:B------:R-:W-:Y:S01]  /*2b440*/  IADD3 R54, P5, R11, R12, RZ ;  /* 0x0000000c0b367210 */ /* 0x000fe20007fbe0ff */
[C---:B------:R-:W-:Y:S01]  /*2b450*/  IMAD R8, R2.reuse, 0x14, RZ ;  /* 0x0000001402087824 */ /* 0x040fe200078e02ff */
[-C--:B------:R-:W-:Y:S01]  /*2b460*/  LEA.HI.X.SX32 R65, R15, R13.reuse, 0x2, P4 ;  /* 0x0000000d0f417211 */ /* 0x080fe200020f16ff */
[----:B------:R-:W-:Y:S01]  /*2b470*/  IMAD R46, R2, 0x18c, RZ ;  /* 0x0000018c022e7824 */ /* 0x000fe200078e02ff */
[----:B------:R-:W-:-:S02]  /*2b480*/  LEA.HI.X.SX32 R55, R4, R13, 0x2, P5 ;  /* 0x0000000d04377211 */ /* 0x000fc400028f16ff */
[-C--:B------:R-:W-:Y:S02]  /*2b490*/  IADD3 R60, P4, R60, R12.reuse, RZ ;  /* 0x0000000c3c3c7210 */ /* 0x080fe40007f9e0ff */
[-C--:B------:R-:W-:Y:S01]  /*2b4a0*/  IADD3 R50, P5, R25, R12.reuse, RZ ;  /* 0x0000000c19327210 */ /* 0x080fe20007fbe0ff */
[----:B------:R-:W-:Y:S01]  /*2b4b0*/  IMAD R21, R2, 0x7, RZ ;  /* 0x0000000702157824 */ /* 0x000fe200078e02ff */
[-C--:B------:R-:W-:Y:S01]  /*2b4c0*/  LEA.HI.X.SX32 R61, R10, R13.reuse, 0x2, P4 ;  /* 0x0000000d0a3d7211 */ /* 0x080fe200020f16ff */
[----:B------:R-:W-:Y:S01]  /*2b4d0*/  IMAD R18, R2, 0x63, RZ ;  /* 0x0000006302127824 */ /* 0x000fe200078e02ff */
        /* <DEDUP_REMOVED lines=13> */
[----:B------:R-:W-:Y:S02]  /*2b5b0*/  LEA.HI.X.SX32 R43, R3, R13, 0x2, P5 ;  /* 0x0000000d032b7211 */ /* 0x000fe400028f16ff */
[----:B------:R-:W-:Y:S02]  /*2b5c0*/  IADD3 R48, P4, R8, R12, RZ ;  /* 0x0000000c08307210 */ /* 0x000fe40007f9e0ff */
[----:B------:R-:W-:-:S02]  /*2b5d0*/  SHF.L.U32 R4, R2, 0x2, RZ ;  /* 0x0000000202047819 */ /* 0x000fc400000006ff */
[CC--:B------:R-:W-:Y:S01]  /*2b5e0*/  LEA R38, P5, R2.reuse, R12.reuse, 0x4 ;  /* 0x0000000c02267211 */ /* 0x0c0fe200078a20ff */
[----:B------:R-:W-:Y:S01]  /*2b5f0*/  IMAD R14, R2, 0x62, RZ ;  /* 0x00000062020e7824 */ /* 0x000fe200078e02ff */
[-C--:B------:R-:W-:Y:S02]  /*2b600*/  LEA.HI.X.SX32 R49, R20, R13.reuse, 0x2, P4 ;  /* 0x0000000d14317211 */ /* 0x080fe400020f16ff */
[----:B------:R-:W-:Y:S02]  /*2b610*/  LEA.HI.X.SX32 R39, R4, R13, 0x2, P5 ;  /* 0x0000000d04277211 */ /* 0x000fe400028f16ff */
[----:B------:R-:W-:Y:S02]  /*2b620*/  IADD3 R44, P4, R44, R12, RZ ;  /* 0x0000000c2c2c7210 */ /* 0x000fe40007f9e0ff */
[----:B------:R-:W-:Y:S02]  /*2b630*/  LEA R248, P5, R0, R5, 0x2 ;  /* 0x0000000500f87211 */ /* 0x000fe400078a10ff */
[----:B------:R-:W-:Y:S01]  /*2b640*/  LOP3.LUT R244, R244, 0x70, RZ, 0xc0, !PT ;  /* 0x00000070f4f47812 */ /* 0x000fe200078ec0ff */
[----:B------:R-:W-:Y:S01]  /*2b650*/  IMAD R34, R2, 0xc, RZ ;  /* 0x0000000c02227824 */ /* 0x000fe200078e02ff */
[----:B------:R-:W-:-:S02]  /*2b660*/  LEA.HI.X.SX32 R45, R14, R13, 0x2, P4 ;  /* 0x0000000d0e2d7211 */ /* 0x000fc400020f16ff */
[----:B------:R-:W-:Y:S02]  /*2b670*/  LEA.HI.X.SX32 R249, R0, R245, 0x2, P5 ;  /* 0x000000f500f97211 */ /* 0x000fe400028f16ff */
[----:B------:R-:W-:Y:S02]  /*2b680*/  LEA R244, R252, R244, 0x7 ;  /* 0x000000f4fcf47211 */ /* 0x000fe400078e38ff */
[-C--:B------:R-:W-:Y:S02]  /*2b690*/  IADD3 R14, P5, R4, R12.reuse, RZ ;  /* 0x0000000c040e7210 */ /* 0x080fe40007fbe0ff */
[-C--:B------:R-:W-:Y:S01]  /*2b6a0*/  IADD3 R40, P4, R3, R12.reuse, RZ ;  /* 0x0000000c03287210 */ /* 0x080fe20007f9e0ff */
[C---:B------:R-:W-:Y:S01]  /*2b6b0*/  IMAD.SHL.U32 R3, R2.reuse, 0x2, RZ ;  /* 0x0000000202037824 */ /* 0x040fe200078e00ff */
[----:B----4-:R-:W-:Y:S01]  /*2b6c0*/  IADD3 R0, R9, 0x200000, R244 ;  /* 0x0020000009007810 */ /* 0x010fe20007ffe0f4 */
[----:B-1----:R-:W-:Y:S01]  /*2b6d0*/  VIADD R8, R7, 0xffffffdf ;  /* 0xffffffdf07087836 */ /* 0x002fe20000000000 */
[CC--:B------:R-:W-:Y:S01]  /*2b6e0*/  LEA.HI.X.SX32 R15, R2.reuse, R13.reuse, 0x2, P5 ;  /* 0x0000000d020f7211 */ /* 0x0c0fe200028f16ff */
[----:B------:R-:W-:Y:S01]  /*2b6f0*/  IMAD R30, R2, 0x84, RZ ;  /* 0x00000084021e7824 */ /* 0x000fe200078e02ff */
[-C--:B------:R-:W-:Y:S01]  /*2b700*/  LEA.HI.X.SX32 R41, R34, R13.reuse, 0x2, P4 ;  /* 0x0000000d22297211 */ /* 0x080fe200020f16ff */
[C---:B------:R-:W-:Y:S01]  /*2b710*/  IMAD R4, R2.reuse, 0x3, RZ ;  /* 0x0000000302047824 */ /* 0x040fe200078e02ff */
[CC--:B------:R-:W-:Y:S01]  /*2b720*/  LEA R36, P5, R2.reuse, R12.reuse, 0x3 ;  /* 0x0000000c02247211 */ /* 0x0c0fe200078a18ff */
[----:B------:R-:W-:Y:S01]  /*2b730*/  @!PT LDS RZ, [RZ] ;  /* 0x00000000fffff984 */ /* 0x000fe20000000800 */
[----:B------:R-:W-:Y:S01]  /*2b740*/  @!PT LDS RZ, [RZ] ;  /* 0x00000000fffff984 */ /* 0x000fe20000000800 */
[----:B------:R-:W-:Y:S01]  /*2b750*/  @!PT LDS RZ, [RZ] ;  /* 0x00000000fffff984 */ /* 0x000fe20000000800 */
[----:B------:R-:W-:Y:S01]  /*2b760*/  LDGSTS.E [R0], desc[UR60][R12.64], !P6 ;  /* 0x000000000c007fae */ /* 0x000fe2000f12187c */
[----:B------:R-:W-:Y:S01]  /*2b770*/  ISETP.GE.U32.AND P4, PT, R247, 0x7fffff7d, PT ;  /* 0x7fffff7df700780c */ /* 0x000fe20003f86070 */
[----:B------:R-:W-:Y:S01]  /*2b780*/  IMAD R28, R2, 0x88, RZ ;  /* 0x00000088021c7824 */ /* 0x000fe200078e02ff */
[-C--:B------:R-:W-:Y:S01]  /*2b790*/  LEA.HI.X.SX32 R37, R3, R13.reuse, 0x2, P5 ;  /* 0x0000000d03257211 */ /* 0x080fe200028f16ff */
[----:B------:R-:W-:Y:S01]  /*2b7a0*/  VIADD R3, R7, 0xffffffde ;  /* 0xffffffde07037836 */ /* 0x000fe20000000000 */
[-C--:B------:R-:W-:Y:S01]  /*2b7b0*/  IADD3 R34, P6, R34, R12.reuse, RZ ;  /* 0x0000000c22227210 */ /* 0x080fe20007fde0ff */
[----:B------:R1:W-:Y:S01]  /*2b7c0*/  LDGSTS.E [R0+0x4], desc[UR60][R14.64], !P3 ;  /* 0x000040000e007fae */ /* 0x0003e2000d92187c */
[----:B------:R-:W-:Y:S01]  /*2b7d0*/  ISETP.GE.U32.AND P5, PT, R8, 0x7fffff60, PT ;  /* 0x7fffff600800780c */ /* 0x000fe20003fa6070 */
[----:B------:R-:W-:Y:S01]  /*2b7e0*/  IMAD R26, R2, 0x8c, RZ ;  /* 0x0000008c021a7824 */ /* 0x000fe200078e02ff */
[-C--:B------:R-:W-:Y:S01]  /*2b7f0*/  LEA.HI.X.SX32 R35, R4, R13.reuse, 0x2, P6 ;  /* 0x0000000d04237211 */ /* 0x080fe200030f16ff */
[----:B------:R-:W-:Y:S01]  /*2b800*/  LDGSTS.E [R0+0x8], desc[UR60][R36.64], !P0 ;  /* 0x0000800024007fae */ /* 0x000fe2000c12187c */
[----:B------:R-:W-:Y:S01]  /*2b810*/  ISETP.GE.U32.AND P0, PT, R3, 0x7fffff5f, PT ;  /* 0x7fffff5f0300780c */ /* 0x000fe20003f06070 */
[C---:B------:R-:W-:Y:S01]  /*2b820*/  IMAD.SHL.U32 R4, R2.reuse, 0x20, RZ ;  /* 0x0000002002047824 */ /* 0x040fe200078e00ff */
[----:B------:R-:W-:Y:S01]  /*2b830*/  IADD3 R3, R7, -0x23, RZ ;  /* 0xffffffdd07037810 */ /* 0x000fe20007ffe0ff */
[----:B------:R-:W-:Y:S01]  /*2b840*/  LDGSTS.E [R0+0xc], desc[UR60][R34.64], !P4 ;  /* 0x0000c00022007fae */ /* 0x000fe2000e12187c */
[CC--:B------:R-:W-:Y:S01]  /*2b850*/  LEA R32, P6, R2.reuse, R12.reuse, 0x7 ;  /* 0x0000000c02207211 */ /* 0x0c0fe200078c38ff */
[C---:B------:R-:W-:Y:S01]  /*2b860*/  IMAD R22, R2.reuse, 0x104, RZ ;  /* 0x0000010402167824 */ /* 0x040fe200078e02ff */
[----:B------:R-:W-:Y:S01]  /*2b870*/  ISETP.GE.U32.AND P4, PT, R3, 0x7fffff5e, PT ;  /* 0x7fffff5e0300780c */ /* 0x000fe20003f86070 */
[----:B------:R-:W-:Y:S01]  /*2b880*/  IMAD R3, R2, 0x21, RZ ;  /* 0x0000002102037824 */ /* 0x000fe200078e02ff */
[----:B------:R-:W-:Y:S01]  /*2b890*/  LEA.HI.X.SX32 R33, R4, R13, 0x2, P6 ;  /* 0x0000000d04217211 */ /* 0x000fe200030f16ff */
[----:B------:R-:W-:Y:S01]  /*2b8a0*/  IMAD R20, R2, 0x108, RZ ;  /* 0x0000010802147824 */ /* 0x000fe200078e02ff */
[----:B------:R-:W-:Y:S01]  /*2b8b0*/  IADD3 R30, P6, R30, R12, RZ ;  /* 0x0000000c1e1e7210 */ /* 0x000fe20007fde0ff */
[----:B------:R-:W-:-:S02]  /*2b8c0*/  VIADD R8, R7, 0xffffffdc ;  /* 0xffffffdc07087836 */ /* 0x000fc40000000000 */
[C---:B------:R-:W-:Y:S01]  /*2b8d0*/  IMAD R18, R2.reuse, 0x10c, RZ ;  /* 0x0000010c02127824 */ /* 0x040fe200078e02ff */
[-C--:B------:R-:W-:Y:S01]  /*2b8e0*/  LEA.HI.X.SX32 R31, R3, R13.reuse, 0x2, P6 ;  /* 0x0000000d031f7211 */ /* 0x080fe200030f16ff */
[C---:B------:R-:W-:Y:S01]  /*2b8f0*/  IMAD R4, R2.reuse, 0x22, RZ ;  /* 0x0000002202047824 */ /* 0x040fe200078e02ff */
[----:B------:R-:W-:Y:S01]  /*2b900*/  LDGSTS.E [R0+0x4000], desc[UR60][R32.64], !P5 ;  /* 0x0400000020007fae */ /* 0x000fe2000e92187c */
[C---:B------:R-:W-:Y:S01]  /*2b910*/  IADD3 R3, R7.reuse, -0x41, RZ ;  /* 0xffffffbf07037810 */ /* 0x040fe20007ffe0ff */
[----:B------:R-:W-:Y:S01]  /*2b920*/  IMAD R16, R2, 0x180, RZ ;  /* 0x0000018002107824 */ /* 0x000fe200078e02ff */
[-C--:B------:R-:W-:Y:S01]  /*2b930*/  IADD3 R28, P5, R28, R12.reuse, RZ ;  /* 0x0000000c1c1c7210 */ /* 0x080fe20007fbe0ff */
[----:B------:R-:W-:Y:S01]  /*2b940*/  LDGSTS.E [R0+0x4004], desc[UR60][R30.64], !P0 ;  /* 0x040040001e007fae */ /* 0x000fe2000c12187c */
[----:B------:R-:W-:Y:S01]  /*2b950*/  ISETP.GE.U32.AND P6, PT, R8, 0x7fffff5d, PT ;  /* 0x7fffff5d0800780c */ /* 0x000fe20003fc6070 */
[----:B------:R-:W-:Y:S01]  /*2b960*/  VIADD R10, R7, 0xffffff9e ;  /* 0xffffff9e070a7836 */ /* 0x000fe20000000000 */
[----:B------:R-:W-:Y:S01]  /*2b970*/  ISETP.GE.U32.AND P0, PT, R3, 0x7fffff40, PT ;  /* 0x7fffff400300780c */ /* 0x000fe20003f06070 */
[----:B------:R-:W-:Y:S01]  /*2b980*/  IMAD R3, R2, 0x23, RZ ;  /* 0x0000002302037824 */ /* 0x000fe200078e02ff */
[-C--:B------:R-:W-:Y:S01]  /*2b990*/  LEA.HI.X.SX32 R29, R4, R13.reuse, 0x2, P5 ;  /* 0x0000000d041d7211 */ /* 0x080fe200028f16ff */
[----:B------:R2:W-:Y:S01]  /*2b9a0*/  STL.64 [R1+0xa70], R248 ;  /* 0x000a70f801007387 */ /* 0x0005e20000100a00 */
[----:B------:R-:W-:Y:S01]  /*2b9b0*/  IADD3 R26, P5, R26, R12, RZ ;  /* 0x0000000c1a1a7210 */ /* 0x000fe20007fbe0ff */
[----:B------:R-:W-:Y:S01]  /*2b9c0*/  VIADD R4, R7, 0xffffffbe ;  /* 0xffffffbe07047836 */ /* 0x000fe20000000000 */
[----:B------:R-:W3:Y:S01]  /*2b9d0*/  LDC R252, c[0x0][0x240] ;  /* 0x00009000fffc7b82 */ /* 0x000ee20000000800 */
[----:B------:R-:W-:Y:S01]  /*2b9e0*/  LDGSTS.E [R0+0x4008], desc[UR60][R28.64], !P4 ;  /* 0x040080001c007fae */ /* 0x000fe2000e12187c */
[----:B------:R-:W-:-:S02]  /*2b9f0*/  LEA.HI.X.SX32 R27, R3, R13, 0x2, P5 ;  /* 0x0000000d031b7211 */ /* 0x000fc400028f16ff */
[C---:B------:R-:W-:Y:S02]  /*2ba00*/  SHF.L.U32 R3, R2.reuse, 0x6, RZ ;  /* 0x0000000602037819 */ /* 0x040fe400000006ff */
[CC--:B------:R-:W-:Y:S01]  /*2ba10*/  LEA R24, P5, R2.reuse, R12.reuse, 0x8 ;  /* 0x0000000c02187211 */ /* 0x0c0fe200078a40ff */
[----:B------:R-:W-:Y:S01]  /*2ba20*/  IMAD R8, R2, 0x41, RZ ;  /* 0x0000004102087824 */ /* 0x000fe200078e02ff */
[----:B------:R-:W-:Y:S01]  /*2ba30*/  ISETP.GE.U32.AND P4, PT, R4, 0x7fffff3f, PT ;  /* 0x7fffff3f0400780c */ /* 0x000fe20003f86070 */
[----:B------:R-:W-:Y:S01]  /*2ba40*/  VIADD R4, R7, 0xffffffbd ;  /* 0xffffffbd07047836 */ /* 0x000fe20000000000 */
[-C--:B------:R-:W-:Y:S01]  /*2ba50*/  LEA.HI.X.SX32 R25, R3, R13.reuse, 0x2, P5 ;  /* 0x0000000d03197211 */ /* 0x080fe200028f16ff */
[----:B------:R-:W-:Y:S01]  /*2ba60*/  LDGSTS.E [R0+0x400c], desc[UR60][R26.64], !P6 ;  /* 0x0400c0001a007fae */ /* 0x000fe2000f12187c */
[----:B------:R-:W-:Y:S01]  /*2ba70*/  VIADD R3, R7, 0xffffffbc ;  /* 0xffffffbc07037836 */ /* 0x000fe20000000000 */
[----:B------:R-:W-:Y:S01]  /*2ba80*/  IADD3 R22, P6, R22, R12, RZ ;  /* 0x0000000c16167210 */ /* 0x000fe20007fde0ff */
[----:B--2---:R-:W2:Y:S01]  /*2ba90*/  LDC R249, c[0x0][0x240] ;  /* 0x00009000fff97b82 */ /* 0x004ea20000000800 */
[----:B------:R-:W-:Y:S01]  /*2baa0*/  ISETP.GE.U32.AND P5, PT, R4, 0x7fffff3e, PT ;  /* 0x7fffff3e0400780c */ /* 0x000fe20003fa6070 */
[----:B------:R-:W-:Y:S01]  /*2bab0*/  LDGSTS.E [R0+0x8000], desc[UR60][R24.64], !P0 ;  /* 0x0800000018007fae */ /* 0x000fe2000c12187c */
[----:B------:R-:W-:-:S02]  /*2bac0*/  LEA.HI.X.SX32 R23, R8, R13, 0x2, P6 ;  /* 0x0000000d08177211 */ /* 0x000fc400030f16ff */
[----:B------:R-:W-:Y:S01]  /*2bad0*/  ISETP.GE.U32.AND P0, PT, R3, 0x7fffff3d, PT ;  /* 0x7fffff3d0300780c */ /* 0x000fe20003f06070 */
[----:B------:R-:W-:Y:S01]  /*2bae0*/  VIADD R3, R7, 0xffffff9f ;  /* 0xffffff9f07037836 */ /* 0x000fe20000000000 */
[-C--:B------:R-:W-:Y:S01]  /*2baf0*/  IADD3 R20, P6, R20, R12.reuse, RZ ;  /* 0x0000000c14147210 */ /* 0x080fe20007fde0ff */
[C---:B------:R-:W-:Y:S01]  /*2bb00*/  IMAD R4, R2.reuse, 0x42, RZ ;  /* 0x0000004202047824 */ /* 0x040fe200078e02ff */
[----:B------:R-:W-:Y:S02]  /*2bb10*/  LDGSTS.E [R0+0x8004], desc[UR60][R22.64], !P4 ;  /* 0x0800400016007fae */ /* 0x000fe4000e12187c */
[----:B------:R-:W-:Y:S01]  /*2bb20*/  ISETP.GE.U32.AND P4, PT, R3, 0x7fffff20, PT ;  /* 0x7fffff200300780c */ /* 0x000fe20003f86070 */
[----:B------:R-:W-:Y:S01]  /*2bb30*/  IMAD R3, R2, 0x43, RZ ;  /* 0x0000004302037824 */ /* 0x000fe200078e02ff */
[----:B------:R1:W-:Y:S01]  /*2bb40*/  STL.64 [R1+0x960], R14 ;  /* 0x0009600e01007387 */ /* 0x0003e20000100a00 */
[----:B------:R-:W-:Y:S02]  /*2bb50*/  LEA.HI.X.SX32 R21, R4, R13, 0x2, P6 ;  /* 0x0000000d04157211 */ /* 0x000fe400030f16ff */
[----:B------:R-:W-:-:S03]  /*2bb60*/  IADD3 R18, P6, R18, R12, RZ ;  /* 0x0000000c12127210 */ /* 0x000fc60007fde0ff */
[----:B------:R-:W-:Y:S01]  /*2bb70*/  LDGSTS.E [R0+0x8008], desc[UR60][R20.64], !P5 ;  /* 0x0800800014007fae */ /* 0x000fe2000e92187c */
[-C--:B------:R-:W-:Y:S01]  /*2bb80*/  LEA.HI.X.SX32 R19, R3, R13.reuse, 0x2, P6 ;  /* 0x0000000d03137211 */ /* 0x080fe200030f16ff */
[----:B-1----:R-:W-:Y:S01]  /*2bb90*/  IMAD R14, R2, 0x184, RZ ;  /* 0x00000184020e7824 */ /* 0x002fe200078e02ff */
[-C--:B------:R-:W-:Y:S01]  /*2bba0*/  IADD3 R16, P5, R16, R12.reuse, RZ ;  /* 0x0000000c10107210 */ /* 0x080fe20007fbe0ff */
[----:B------:R-:W-:Y:S01]  /*2bbb0*/  IMAD R2, R2, 0x61, RZ ;  /* 0x0000006102027824 */ /* 0x000fe200078e02ff */
[----:B------:R-:W-:Y:S01]  /*2bbc0*/  ISETP.GE.U32.AND P3, PT, R10, 0x7fffff1f, PT ;  /* 0x7fffff1f0a00780c */ /* 0x000fe20003f66070 */
[----:B------:R-:W-:Y:S01]  /*2bbd0*/  VIADD R3, R7, 0xffffff9d ;  /* 0xffffff9d07037836 */ /* 0x000fe20000000000 */
[----:B------:R-:W-:Y:S01]  /*2bbe0*/  IADD3 R14, P6, R14, R12, RZ ;  /* 0x0000000c0e0e7210 */ /* 0x000fe20007fde0ff */
[----:B------:R1:W-:Y:S01]  /*2bbf0*/  LDGSTS.E [R0+0x800c], desc[UR60][R18.64], !P0 ;  /* 0x0800c00012007fae */ /* 0x0003e2000c12187c */
[-C--:B------:R-:W-:Y:S02]  /*2bc00*/  LEA.HI.X.SX32 R17, R11, R13.reuse, 0x2, P5 ;  /* 0x0000000d0b117211 */ /* 0x080fe400028f16ff */
[----:B------:R-:W-:Y:S01]  /*2bc10*/  LEA.HI.X.SX32 R15, R2, R13, 0x2, P6 ;  /* 0x0000000d020f7211 */ /* 0x000fe200030f16ff */
[----:B------:R-:W-:Y:S01]  /*2bc20*/  VIADD R2, R7, 0xffffff9c ;  /* 0xffffff9c07027836 */ /* 0x000fe20000000000 */
[----:B------:R-:W-:Y:S01]  /*2bc30*/  ISETP.GE.U32.AND P5, PT, R3, 0x7fffff1e, PT ;  /* 0x7fffff1e0300780c */ /* 0x000fe20003fa6070 */
[----:B------:R4:W-:Y:S01]  /*2bc40*/  LDGSTS.E [R0+0xc000], desc[UR60][R16.64], !P4 ;  /* 0x0c00000010007fae */ /* 0x0009e2000e12187c */
[----:B------:R-:W-:-:S02]  /*2bc50*/  IADD3 R3, R7, -0x6, RZ ;  /* 0xfffffffa07037810 */ /* 0x000fc40007ffe0ff */
[----:B------:R-:W-:Y:S01]  /*2bc60*/  ISETP.GE.U32.AND P6, PT, R2, 0x7fffff1d, PT ;  /* 0x7fffff1d0200780c */ /* 0x000fe20003fc6070 */
[----:B------:R-:W-:Y:S01]  /*2bc70*/  VIADD R2, R7, 0xfffffffb ;  /* 0xfffffffb07027836 */ /* 0x000fe20000000000 */
[----:B------:R-:W-:Y:S01]  /*2bc80*/  ISETP.GE.U32.AND P4, PT, R3, 0x7fffff7b, PT ;  /* 0x7fffff7b0300780c */ /* 0x000fe20003f86070 */
[----:B------:R-:W-:Y:S01]  /*2bc90*/  VIADD R3, R7, 0xfffffff9 ;  /* 0xfffffff907037836 */ /* 0x000fe20000000000 */
[----:B------:R3:W-:Y:S02]  /*2bca0*/  LDGSTS.E [R0+0xc004], desc[UR60][R14.64], !P3 ;  /* 0x0c0040000e007fae */ /* 0x0007e4000d92187c */
[----:B------:R-:W-:-:S03]  /*2bcb0*/  ISETP.GE.U32.AND P3, PT, R2, 0x7fffff7c, PT ;  /* 0x7fffff7c0200780c */ /* 0x000fc60003f66070 */
[----:B------:R-:W-:Y:S01]  /*2bcc0*/  LDGSTS.E [R0+0xc008], desc[UR60][R44.64], !P5 ;  /* 0x0c0080002c007fae */ /* 0x000fe2000e92187c */
[----:B------:R-:W-:Y:S02]  /*2bcd0*/  ISETP.GE.U32.AND P5, PT, R3, 0x7fffff7a, PT ;  /* 0x7fffff7a0300780c */ /* 0x000fe40003fa6070 */
[----:B------:R-:W-:Y:S01]  /*2bce0*/  LOP3.LUT R2, R244, 0x10, RZ, 0x3c, !PT ;  /* 0x00000010f4027812 */ /* 0x000fe200078e3cff */
[----:B------:R2:W-:Y:S01]  /*2bcf0*/  LDGSTS.E [R0+0xc00c], desc[UR60][R46.64], !P6 ;  /* 0x0c00c0002e007fae */ /* 0x0005e2000f12187c */
[C---:B------:R-:W-:Y:S02]  /*2bd00*/  IADD3 R3, R7.reuse, -0x8, RZ ;  /* 0xfffffff807037810 */ /* 0x040fe40007ffe0ff */
[----:B------:R-:W-:Y:S02]  /*2bd10*/  IADD3 R4, R7, -0x7d, RZ ;  /* 0xffffff8307047810 */ /* 0x000fe40007ffe0ff */
[----:B------:R-:W-:Y:S02]  /*2bd20*/  IADD3 R2, R9, 0x200000, R2 ;  /* 0x0020000009027810 */ /* 0x000fe40007ffe002 */
[----:B------:R-:W-:Y:S01]  /*2bd30*/  ISETP.GE.U32.AND P6, PT, R3, 0x7fffff79, PT ;  /* 0x7fffff790300780c */ /* 0x000fe20003fc6070 */
[C---:B------:R-:W-:Y:S01]  /*2bd40*/  VIADD R3, R7.reuse, 0xffffffdb ;  /* 0xffffffdb07037836 */ /* 0x040fe20000000000 */
[----:B------:R-:W-:Y:S01]  /*2bd50*/  ISETP.GE.U32.AND P0, PT, R4, 0x7fffff04, PT ;  /* 0x7fffff040400780c */ /* 0x000fe20003f06070 */
[----:B------:R-:W-:Y:S01]  /*2bd60*/  VIADD R4, R7, 0xffffffda ;  /* 0xffffffda07047836 */ /* 0x000fe20000000000 */
[----:B------:R2:W-:Y:S02]  /*2bd70*/  LDGSTS.E [R2], desc[UR60][R38.64], !P3 ;  /* 0x0000000026027fae */ /* 0x0005e4000d92187c */
[----:B------:R-:W-:-:S02]  /*2bd80*/  ISETP.GE.U32.AND P3, PT, R3, 0x7fffff5c, PT ;  /* 0x7fffff5c0300780c */ /* 0x000fc40003f66070 */
[----:B------:R-:W-:Y:S01]  /*2bd90*/  LDGSTS.E [R2+0x4], desc[UR60][R48.64], !P4 ;  /* 0x0000400030027fae */ /* 0x000fe2000e12187c */
[C---:B------:R-:W-:Y:S02]  /*2bda0*/  IADD3 R3, R7.reuse, -0x27, RZ ;  /* 0xffffffd907037810 */ /* 0x040fe40007ffe0ff */
[----:B------:R-:W-:Y:S01]  /*2bdb0*/  ISETP.GE.U32.AND P4, PT, R4, 0x7fffff5b, PT ;  /* 0x7fffff5b0400780c */ /* 0x000fe20003f86070 */
[----:B------:R-:W-:Y:S01]  /*2bdc0*/  VIADD R4, R7, 0xffffffd8 ;  /* 0xffffffd807047836 */ /* 0x000fe20000000000 */
[----:B------:R-:W-:Y:S01]  /*2bdd0*/  LDGSTS.E [R2+0x8], desc[UR60][R52.64], !P5 ;  /* 0x0000800034027fae */ /* 0x000fe2000e92187c */
[----:B------:R-:W-:Y:S01]  /*2bde0*/  ISETP.GE.U32.AND P5, PT, R3, 0x7fffff5a, PT ;  /* 0x7fffff5a0300780c */ /* 0x000fe20003fa6070 */
[----:B------:R-:W-:Y:S02]  /*2bdf0*/  VIADD R3, R7, 0xffffffbb ;  /* 0xffffffbb07037836 */ /* 0x000fe40000000000 */
[----:B------:R-:W-:Y:S01]  /*2be00*/  LDGSTS.E [R2+0xc], desc[UR60][R56.64], !P6 ;  /* 0x0000c00038027fae */ /* 0x000fe2000f12187c */
[----:B------:R-:W-:-:S02]  /*2be10*/  ISETP.GE.U32.AND P6, PT, R4, 0x7fffff59, PT ;  /* 0x7fffff590400780c */ /* 0x000fc40003fc6070 */
[----:B------:R-:W-:Y:S01]  /*2be20*/  IADD3 R4, R7, -0x46, RZ ;  /* 0xffffffba07047810 */ /* 0x000fe20007ffe0ff */
[----:B------:R-:W-:Y:S01]  /*2be30*/  LDGSTS.E [R2+0x4000], desc[UR60][R60.64], !P3 ;  /* 0x040000003c027fae */ /* 0x000fe2000d92187c */
[----:B------:R-:W-:Y:S01]  /*2be40*/  ISETP.GE.U32.AND P3, PT, R3, 0x7fffff3c, PT ;  /* 0x7fffff3c0300780c */ /* 0x000fe20003f66070 */
[C---:B------:R-:W-:Y:S02]  /*2be50*/  VIADD R3, R7.reuse, 0xffffffb9 ;  /* 0xffffffb907037836 */ /* 0x040fe40000000000 */
[----:B------:R2:W-:Y:S01]  /*2be60*/  LDGSTS.E [R2+0x4004], desc[UR60][R62.64], !P4 ;  /* 0x040040003e027fae */ /* 0x0005e2000e12187c */
[----:B------:R-:W-:Y:S01]  /*2be70*/  ISETP.GE.U32.AND P4, PT, R4, 0x7fffff3b, PT ;  /* 0x7fffff3b0400780c */ /* 0x000fe20003f86070 */
[----:B------:R-:W-:Y:S02]  /*2be80*/  VIADD R4, R7, 0xffffffb8 ;  /* 0xffffffb807047836 */ /* 0x000fe40000000000 */
[----:B------:R-:W-:Y:S01]  /*2be90*/  LDGSTS.E [R2+0x4008], desc[UR60][R64.64], !P5 ;  /* 0x0400800040027fae */ /* 0x000fe2000e92187c */
[----:B------:R-:W-:-:S03]  /*2bea0*/  ISETP.GE.U32.AND P5, PT, R3, 0x7fffff3a, PT ;  /* 0x7fffff3a0300780c */ /* 0x000fc60003fa6070 */
[----:B------:R-:W-:Y:S01]  /*2beb0*/  LDGSTS.E [R2+0x400c], desc[UR60][R66.64], !P6 ;  /* 0x0400c00042027fae */ /* 0x000fe2000f12187c */
[----:B------:R-:W-:Y:S02]  /*2bec0*/  ISETP.GE.U32.AND P6, PT, R4, 0x7fffff39, PT ;  /* 0x7fffff390400780c */ /* 0x000fe40003fc6070 */
[C---:B------:R-:W-:Y:S01]  /*2bed0*/  IADD3 R3, R7.reuse, -0x65, RZ ;  /* 0xffffff9b07037810 */ /* 0x040fe20007ffe0ff */
[----:B------:R-:W-:Y:S01]  /*2bee0*/  VIADD R4, R7, 0xffffff9a ;  /* 0xffffff9a07047836 */ /* 0x000fe20000000000 */
[----:B------:R-:W-:Y:S02]  /*2bef0*/  LDGSTS.E [R2+0x8000], desc[UR60][R68.64], !P3 ;  /* 0x0800000044027fae */ /* 0x000fe4000d92187c */
[----:B------:R-:W-:Y:S01]  /*2bf00*/  ISETP.GE.U32.AND P3, PT, R3, 0x7fffff1c, PT ;  /* 0x7fffff1c0300780c */ /* 0x000fe20003f66070 */
[----:B------:R-:W-:Y:S01]  /*2bf10*/  VIADD R3, R7, 0xffffff99 ;  /* 0xffffff9907037836 */ /* 0x000fe20000000000 */
[----:B------:R-:W-:Y:S01]  /*2bf20*/  LDGSTS.E [R2+0x8004], desc[UR60][R70.64], !P4 ;  /* 0x0800400046027fae */ /* 0x000fe2000e12187c */
[----:B------:R-:W-:-:S02]  /*2bf30*/  ISETP.GE.U32.AND P4, PT, R4, 0x7fffff1b, PT ;  /* 0x7fffff1b0400780c */ /* 0x000fc40003f86070 */
[----:B------:R-:W-:Y:S01]  /*2bf40*/  IADD3 R4, R7, -0x68, RZ ;  /* 0xffffff9807047810 */ /* 0x000fe20007ffe0ff */
[----:B------:R-:W-:Y:S01]  /*2bf50*/  LDGSTS.E [R2+0x8008], desc[UR60][R72.64], !P5 ;  /* 0x0800800048027fae */ /* 0x000fe2000e92187c */
[----:B------:R-:W-:-:S03]  /*2bf60*/  ISETP.GE.U32.AND P5, PT, R3, 0x7fffff1a, PT ;  /* 0x7fffff1a0300780c */ /* 0x000fc60003fa6070 */
[----:B------:R-:W-:Y:S01]  /*2bf70*/  LDGSTS.E [R2+0x800c], desc[UR60][R74.64], !P6 ;  /* 0x0800c0004a027fae */ /* 0x000fe2000f12187c */
[----:B------:R-:W-:Y:S01]  /*2bf80*/  ISETP.GE.U32.AND P6, PT, R4, 0x7fffff19, PT ;  /* 0x7fffff190400780c */ /* 0x000fe20003fc6070 */
[C---:B------:R-:W-:Y:S02]  /*2bf90*/  VIADD R4, R7.reuse, 0xfffffff6 ;  /* 0xfffffff607047836 */ /* 0x040fe40000000000 */
[C---:B------:R-:W-:Y:S01]  /*2bfa0*/  VIADD R3, R7.reuse, 0xfffffff7 ;  /* 0xfffffff707037836 */ /* 0x040fe20000000000 */
[----:B------:R-:W-:Y:S02]  /*2bfb0*/  LDGSTS.E [R2+0xc000], desc[UR60][R76.64], !P3 ;  /* 0x0c0000004c027fae */ /* 0x000fe4000d92187c */
[----:B------:R-:W-:Y:S02]  /*2bfc0*/  ISETP.GE.U32.AND P3, PT, R4, 0x7fffff77, PT ;  /* 0x7fffff770400780c */ /* 0x000fe40003f66070 */
[----:B------:R-:W-:Y:S01]  /*2bfd0*/  IADD3 R4, R7, -0xb, RZ ;  /* 0xfffffff507047810 */ /* 0x000fe20007ffe0ff */
[----:B------:R-:W-:Y:S01]  /*2bfe0*/  LDGSTS.E [R2+0xc004], desc[UR60][R78.64], !P4 ;  /* 0x0c0040004e027fae */ /* 0x000fe2000e12187c */
[----:B------:R-:W-:-:S03]  /*2bff0*/  ISETP.GE.U32.AND P4, PT, R3, 0x7fffff78, PT ;  /* 0x7fffff780300780c */ /* 0x000fc60003f86070 */
[----:B------:R-:W-:Y:S01]  /*2c000*/  LDGSTS.E [R2+0xc008], desc[UR60][R80.64], !P5 ;  /* 0x0c00800050027fae */ /* 0x000fe2000e92187c */
[----:B------:R-:W-:Y:S01]  /*2c010*/  ISETP.GE.U32.AND P5, PT, R4, 0x7fffff76, PT ;  /* 0x7fffff760400780c */ /* 0x000fe20003fa6070 */
[----:B------:R-:W-:Y:S01]  /*2c020*/  VIADD R4, R7, 0xfffffff4 ;  /* 0xfffffff407047836 */ /* 0x000fe20000000000 */
[----:B------:R-:W-:Y:S01]  /*2c030*/  LOP3.LUT R3, R244, 0x20, RZ, 0x3c, !PT ;  /* 0x00000020f4037812 */ /* 0x000fe200078e3cff */
[----:B------:R2:W-:Y:S03]  /*2c040*/  LDGSTS.E [R2+0xc00c], desc[UR60][R82.64], !P6 ;  /* 0x0c00c00052027fae */ /* 0x0005e6000f12187c */
[----:B------:R-:W-:Y:S02]  /*2c050*/  IADD3 R3, R9, 0x200000, R3 ;  /* 0x0020000009037810 */ /* 0x000fe40007ffe003 */
[----:B------:R-:W-:Y:S01]  /*2c060*/  ISETP.GE.U32.AND P6, PT, R4, 0x7fffff75, PT ;  /* 0x7fffff750400780c */ /* 0x000fe20003fc6070 */
[C---:B------:R-:W-:Y:S01]  /*2c070*/  VIADD R4, R7.reuse, 0xffffffd7 ;  /* 0xffffffd707047836 */ /* 0x040fe20000000000 */
[C---:B------:R-:W-:Y:S01]  /*2c080*/  IADD3 R8, R7.reuse, -0x2a, RZ ;  /* 0xffffffd607087810 */ /* 0x040fe20007ffe0ff */
[----:B------:R-:W-:Y:S03]  /*2c090*/  LDGSTS.E [R3], desc[UR60][R84.64], !P4 ;  /* 0x0000000054037fae */ /* 0x000fe6000e12187c */
[----:B------:R-:W-:Y:S01]  /*2c0a0*/  ISETP.GE.U32.AND P4, PT, R4, 0x7fffff58, PT ;  /* 0x7fffff580400780c */ /* 0x000fe20003f86070 */
[----:B------:R-:W-:Y:S01]  /*2c0b0*/  LDGSTS.E [R3+0x4], desc[UR60][R86.64], !P3 ;  /* 0x0000400056037fae */ /* 0x000fe2000d92187c */
[C---:B------:R-:W-:Y:S01]  /*2c0c0*/  VIADD R4, R7.reuse, 0xffffffd5 ;  /* 0xffffffd507047836 */ /* 0x040fe20000000000 */
[----:B------:R-:W-:Y:S01]  /*2c0d0*/  ISETP.GE.U32.AND P3, PT, R8, 0x7fffff57, PT ;  /* 0x7fffff570800780c */ /* 0x000fe20003f66070 */
[----:B------:R-:W-:Y:S01]  /*2c0e0*/  VIADD R8, R7, 0xffffffd4 ;  /* 0xffffffd407087836 */ /* 0x000fe20000000000 */
[----:B------:R-:W-:Y:S02]  /*2c0f0*/  LDGSTS.E [R3+0x8], desc[UR60][R88.64], !P5 ;  /* 0x0000800058037fae */ /* 0x000fe4000e92187c */
[----:B------:R-:W-:-:S02]  /*2c100*/  ISETP.GE.U32.AND P5, PT, R4, 0x7fffff56, PT ;  /* 0x7fffff560400780c */ /* 0x000fc40003fa6070 */
[----:B------:R-:W-:Y:S01]  /*2c110*/  LDGSTS.E [R3+0xc], desc[UR60][R92.64], !P6 ;  /* 0x0000c0005c037fae */ /* 0x000fe2000f12187c */
[----:B------:R-:W-:-:S03]  /*2c120*/  ISETP.GE.U32.AND P6, PT, R8, 0x7fffff55, PT ;  /* 0x7fffff550800780c */ /* 0x000fc60003fc6070 */
[----:B------:R-:W-:Y:S01]  /*2c130*/  STL [R1+0x2600], R36 ;  /* 0x0026002401007387 */ /* 0x000fe20000100800 */
[C---:B------:R-:W-:Y:S01]  /*2c140*/  IADD3 R4, R7.reuse, -0x49, RZ ;  /* 0xffffffb707047810 */ /* 0x040fe20007ffe0ff */
[----:B------:R-:W-:Y:S02]  /*2c150*/  VIADD R8, R7, 0xffffffb6 ;  /* 0xffffffb607087836 */ /* 0x000fe40000000000 */
[----:B------:R1:W-:Y:S04]  /*2c160*/  STL [R1+0x25e8], R37 ;  /* 0x0025e82501007387 */ /* 0x0003e80000100800 */
[----:B------:R-:W-:Y:S01]  /*2c170*/  LDGSTS.E [R3+0x4000], desc[UR60][R90.64], !P4 ;  /* 0x040000005a037fae */ /* 0x000fe2000e12187c */
[----:B------:R-:W-:-:S03]  /*2c180*/  ISETP.GE.U32.AND P4, PT, R4, 0x7fffff38, PT ;  /* 0x7fffff380400780c */ /* 0x000fc60003f86070 */
[----:B-1----:R-:W2:Y:S04]  /*2c190*/  LDL.64 R36, [R1+0x10] ;  /* 0x0000100001247983 */ /* 0x002ea80000100a00 */
[----:B------:R1:W-:Y:S01]  /*2c1a0*/  STL.64 [R1+0x25f0], R34 ;  /* 0x0025f02201007387 */ /* 0x0003e20000100a00 */
[----:B------:R-:W-:-:S03]  /*2c1b0*/  VIADD R4, R7, 0xffffffb5 ;  /* 0xffffffb507047836 */ /* 0x000fc60000000000 */
[----:B------:R-:W-:Y:S01]  /*2c1c0*/  LDGSTS.E [R3+0x4004], desc[UR60][R96.64], !P3 ;  /* 0x0400400060037fae */ /* 0x000fe2000d92187c */
[----:B------:R-:W-:-:S03]  /*2c1d0*/  ISETP.GE.U32.AND P3, PT, R8, 0x7fffff37, PT ;  /* 0x7fffff370800780c */ /* 0x000fc60003f66070 */
[----:B-1----:R-:W2:Y:S04]  /*2c1e0*/  LDL.64 R34, [R1+0x8] ;  /* 0x0000080001227983 */ /* 0x002ea80000100a00 */
[----:B------:R1:W-:Y:S01]  /*2c1f0*/  STL.64 [R1+0x25f8], R32 ;  /* 0x0025f82001007387 */ /* 0x0003e20000100a00 */
[----:B------:R-:W-:-:S03]  /*2c200*/  IADD3 R8, R7, -0x4c, RZ ;  /* 0xffffffb407087810 */ /* 0x000fc60007ffe0ff */
[----:B------:R-:W-:Y:S01]  /*2c210*/  LDGSTS.E [R3+0x4008], desc[UR60][R98.64], !P5 ;  /* 0x0400800062037fae */ /* 0x000fe2000e92187c */
[----:B------:R-:W-:-:S03]  /*2c220*/  ISETP.GE.U32.AND P5, PT, R4, 0x7fffff36, PT ;  /* 0x7fffff360400780c */ /* 0x000fc60003fa6070 */
[----:B-1----:R-:W2:Y:S01]  /*2c230*/  LDL.64 R32, [R1] ;  /* 0x0000000001207983 */ /* 0x002ea20000100a00 */
[----:B------:R-:W-:-:S03]  /*2c240*/  VIADD R4, R7, 0xffffff97 ;  /* 0xffffff9707047836 */ /* 0x000fc60000000000 */
[----:B------:R-:W-:Y:S01]  /*2c250*/  LDGSTS.E [R3+0x400c], desc[UR60][R100.64], !P6 ;  /* 0x0400c00064037fae */ /* 0x000fe2000f12187c */
[----:B------:R-:W-:Y:S01]  /*2c260*/  ISETP.GE.U32.AND P6, PT, R8, 0x7fffff35, PT ;  /* 0x7fffff350800780c */ /* 0x000fe20003fc6070 */
[C---:B------:R-:W-:Y:S02]  /*2c270*/  VIADD R8, R7.reuse, 0xffffff96 ;  /* 0xffffff9607087836 */ /* 0x040fe40000000000 */
[----:B------:R-:W-:Y:S01]  /*2c280*/  LDGSTS.E [R3+0x8000], desc[UR60][R102.64], !P4 ;  /* 0x0800000066037fae */ /* 0x000fe2000e12187c */
[----:B------:R-:W-:Y:S02]  /*2c290*/  ISETP.GE.U32.AND P4, PT, R4, 0x7fffff18, PT ;  /* 0x7fffff180400780c */ /* 0x000fe40003f86070 */
[C---:B------:R-:W-:Y:S01]  /*2c2a0*/  IADD3 R4, R7.reuse, -0x6b, RZ ;  /* 0xffffff9507047810 */ /* 0x040fe20007ffe0ff */
[----:B------:R-:W-:Y:S01]  /*2c2b0*/  LDGSTS.E [R3+0x8004], desc[UR60][R104.64], !P3 ;  /* 0x0800400068037fae */ /* 0x000fe2000d92187c */
[----:B------:R-:W-:Y:S01]  /*2c2c0*/  ISETP.GE.U32.AND P3, PT, R8, 0x7fffff17, PT ;  /* 0x7fffff170800780c */ /* 0x000fe20003f66070 */
[----:B------:R-:W-:-:S02]  /*2c2d0*/  VIADD R8, R7, 0xffffff94 ;  /* 0xffffff9407087836 */ /* 0x000fc40000000000 */
[----:B------:R-:W-:Y:S01]  /*2c2e0*/  LDGSTS.E [R3+0x8008], desc[UR60][R106.64], !P5 ;  /* 0x080080006a037fae */ /* 0x000fe2000e92187c */
[----:B------:R-:W-:-:S03]  /*2c2f0*/  ISETP.GE.U32.AND P5, PT, R4, 0x7fffff16, PT ;  /* 0x7fffff160400780c */ /* 0x000fc60003fa6070 */
[----:B------:R-:W-:Y:S01]  /*2c300*/  LDGSTS.E [R3+0x800c], desc[UR60][R108.64], !P6 ;  /* 0x0800c0006c037fae */ /* 0x000fe2000f12187c */
[----:B------:R-:W-:Y:S01]  /*2c310*/  ISETP.GE.U32.AND P6, PT, R8, 0x7fffff15, PT ;  /* 0x7fffff150800780c */ /* 0x000fe20003fc6070 */
[C---:B------:R-:W-:Y:S01]  /*2c320*/  VIADD R8, R7.reuse, 0xfffffff2 ;  /* 0xfffffff207087836 */ /* 0x040fe20000000000 */
[C---:B------:R-:W-:Y:S01]  /*2c330*/  IADD3 R4, R7.reuse, -0xd, RZ ;  /* 0xfffffff307047810 */ /* 0x040fe20007ffe0ff */
[----:B------:R-:W-:Y:S03]  /*2c340*/  LDGSTS.E [R3+0xc000], desc[UR60][R110.64], !P4 ;  /* 0x0c0000006e037fae */ /* 0x000fe6000e12187c */
[----:B------:R-:W-:Y:S01]  /*2c350*/  ISETP.GE.U32.AND P4, PT, R8, 0x7fffff73, PT ;  /* 0x7fffff730800780c */ /* 0x000fe20003f86070 */
[----:B------:R-:W-:Y:S01]  /*2c360*/  VIADD R8, R7, 0xfffffff1 ;  /* 0xfffffff107087836 */ /* 0x000fe20000000000 */
        /* <DEDUP_REMOVED lines=8> */
[----:B------:R-:W-:Y:S02]  /*2c3f0*/  ISETP.GE.U32.AND P6, PT, R8, 0x7fffff71, PT ;  /* 0x7fffff710800780c */ /* 0x000fe40003fc6070 */
[C---:B------:R-:W-:Y:S01]  /*2c400*/  IADD3 R8, R7.reuse, -0x2d, RZ ;  /* 0xffffffd307087810 */ /* 0x040fe20007ffe0ff */
[C---:B------:R-:W-:Y:S01]  /*2c410*/  VIADD R10, R7.reuse, 0xffffffd2 ;  /* 0xffffffd2070a7836 */ /* 0x040fe20000000000 */
[----:B------:R1:W-:Y:S02]  /*2c420*/  LDGSTS.E [R4], desc[UR60][R40.64], !P3 ;  /* 0x0000000028047fae */ /* 0x0003e4000d92187c */
[----:B------:R-:W-:Y:S01]  /*2c430*/  ISETP.GE.U32.AND P3, PT, R8, 0x7fffff54, PT ;  /* 0x7fffff540800780c */ /* 0x000fe20003f66070 */
[----:B------:R-:W-:Y:S01]  /*2c440*/  VIADD R8, R7, 0xffffffd1 ;  /* 0xffffffd107087836 */ /* 0x000fe20000000000 */
[----:B------:R-:W-:Y:S01]  /*2c450*/  LDGSTS.E [R4+0x4], desc[UR60][R118.64], !P4 ;  /* 0x0000400076047fae */ /* 0x000fe2000e12187c */
[----:B------:R-:W-:-:S02]  /*2c460*/  ISETP.GE.U32.AND P4, PT, R10, 0x7fffff53, PT ;  /* 0x7fffff530a00780c */ /* 0x000fc40003f86070 */
[C---:B------:R-:W-:Y:S01]  /*2c470*/  IADD3 R10, R7.reuse, -0x30, RZ ;  /* 0xffffffd0070a7810 */ /* 0x040fe20007ffe0ff */
[----:B------:R-:W-:Y:S01]  /*2c480*/  LDGSTS.E [R4+0x8], desc[UR60][R122.64], !P5 ;  /* 0x000080007a047fae */ /* 0x000fe2000e92187c */
[----:B------:R-:W-:Y:S01]  /*2c490*/  ISETP.GE.U32.AND P5, PT, R8, 0x7fffff52, PT ;  /* 0x7fffff520800780c */ /* 0x000fe20003fa6070 */
[C---:B------:R-:W-:Y:S02]  /*2c4a0*/  VIADD R8, R7.reuse, 0xffffffb3 ;  /* 0xffffffb307087836 */ /* 0x040fe40000000000 */
[----:B------:R-:W-:Y:S01]  /*2c4b0*/  LDGSTS.E [R4+0xc], desc[UR60][R126.64], !P6 ;  /* 0x0000c0007e047fae */ /* 0x000fe2000f12187c */
[----:B------:R-:W-:Y:S01]  /*2c4c0*/  ISETP.GE.U32.AND P6, PT, R10, 0x7fffff51, PT ;  /* 0x7fffff510a00780c */ /* 0x000fe20003fc6070 */
[----:B------:R-:W-:Y:S02]  /*2c4d0*/  VIADD R10, R7, 0xffffffb2 ;  /* 0xffffffb2070a7836 */ /* 0x000fe40000000000 */
        /* <DEDUP_REMOVED lines=19> */
[----:B------:R-:W-:-:S03]  /*2c610*/  ISETP.GE.U32.AND P5, PT, R8, 0x7fffff12, PT ;  /* 0x7fffff120800780c */ /* 0x000fc60003fa6070 */
[----:B------:R-:W-:Y:S01]  /*2c620*/  LDGSTS.E [R4+0x800c], desc[UR60][R142.64], !P6 ;  /* 0x0800c0008e047fae */ /* 0x000fe2000f12187c */
[----:B------:R-:W-:Y:S02]  /*2c630*/  ISETP.GE.U32.AND P6, PT, R10, 0x7fffff11, PT ;  /* 0x7fffff110a00780c */ /* 0x000fe40003fc6070 */
[C---:B------:R-:W-:Y:S01]  /*2c640*/  IADD3 R10, R7.reuse, -0x12, RZ ;  /* 0xffffffee070a7810 */ /* 0x040fe20007ffe0ff */
[C---:B------:R-:W-:Y:S01]  /*2c650*/  VIADD R8, R7.reuse, 0xffffffef ;  /* 0xffffffef07087836 */ /* 0x040fe20000000000 */
[----:B------:R-:W-:Y:S02]  /*2c660*/  LDGSTS.E [R4+0xc000], desc[UR60][R144.64], !P3 ;  /* 0x0c00000090047fae */ /* 0x000fe4000d92187c */
[----:B------:R-:W-:Y:S01]  /*2c670*/  ISETP.GE.U32.AND P3, PT, R10, 0x7fffff6f, PT ;  /* 0x7fffff6f0a00780c */ /* 0x000fe20003f66070 */
[----:B------:R-:W-:Y:S01]  /*2c680*/  VIADD R10, R7, 0xffffffed ;  /* 0xffffffed070a7836 */ /* 0x000fe20000000000 */
[----:B------:R-:W-:Y:S01]  /*2c690*/  LDGSTS.E [R4+0xc004], desc[UR60][R146.64], !P4 ;  /* 0x0c00400092047fae */ /* 0x000fe2000e12187c */
[----:B------:R-:W-:-:S03]  /*2c6a0*/  ISETP.GE.U32.AND P4, PT, R8, 0x7fffff70, PT ;  /* 0x7fffff700800780c */ /* 0x000fc60003f86070 */
[----:B------:R-:W-:Y:S01]  /*2c6b0*/  LDGSTS.E [R4+0xc008], desc[UR60][R148.64], !P5 ;  /* 0x0c00800094047fae */ /* 0x000fe2000e92187c */
[----:B------:R-:W-:Y:S02]  /*2c6c0*/  ISETP.GE.U32.AND P5, PT, R10, 0x7fffff6e, PT ;  /* 0x7fffff6e0a00780c */ /* 0x000fe40003fa6070 */
[----:B------:R-:W-:Y:S01]  /*2c6d0*/  LOP3.LUT R8, R244, 0x40, RZ, 0x3c, !PT ;  /* 0x00000040f4087812 */ /* 0x000fe200078e3cff */
[----:B------:R1:W-:Y:S01]  /*2c6e0*/  LDGSTS.E [R4+0xc00c], desc[UR60][R150.64], !P6 ;  /* 0x0c00c00096047fae */ /* 0x0003e2000f12187c */
[----:B------:R-:W-:Y:S02]  /*2c6f0*/  IADD3 R10, R7, -0x14, RZ ;  /* 0xffffffec070a7810 */ /* 0x000fe40007ffe0ff */
[----:B------:R-:W-:Y:S02]  /*2c700*/  IADD3 R8, R9, 0x200000, R8 ;  /* 0x0020000009087810 */ /* 0x000fe40007ffe008 */
[----:B------:R-:W-:Y:S01]  /*2c710*/  ISETP.GE.U32.AND P6, PT, R10, 0x7fffff6d, PT ;  /* 0x7fffff6d0a00780c */ /* 0x000fe20003fc6070 */
[----:B------:R-:W-:-:S02]  /*2c720*/  VIADD R10, R7, 0xffffffcf ;  /* 0xffffffcf070a7836 */ /* 0x000fc40000000000 */
[C---:B------:R-:W-:Y:S01]  /*2c730*/  VIADD R11, R7.reuse, 0xffffffce ;  /* 0xffffffce070b7836 */ /* 0x040fe20000000000 */
[----:B------:R-:W-:Y:S02]  /*2c740*/  LDGSTS.E [R8], desc[UR60][R152.64], !P4 ;  /* 0x0000000098087fae */ /* 0x000fe4000e12187c */
[----:B------:R-:W-:Y:S02]  /*2c750*/  ISETP.GE.U32.AND P4, PT, R10, 0x7fffff50, PT ;  /* 0x7fffff500a00780c */ /* 0x000fe40003f86070 */
[----:B------:R-:W-:Y:S01]  /*2c760*/  LDGSTS.E [R8+0x4], desc[UR60][R154.64], !P3 ;  /* 0x000040009a087fae */ /* 0x000fe2000d92187c */
[----:B------:R-:W-:Y:S02]  /*2c770*/  IADD3 R10, R7, -0x33, RZ ;  /* 0xffffffcd070a7810 */ /* 0x000fe40007ffe0ff */
[----:B------:R-:W-:Y:S01]  /*2c780*/  ISETP.GE.U32.AND P3, PT, R11, 0x7fffff4f, PT ;  /* 0x7fffff4f0b00780c */ /* 0x000fe20003f66070 */
[C---:B------:R-:W-:Y:S01]  /*2c790*/  VIADD R11, R7.reuse, 0xffffffcc ;  /* 0xffffffcc070b7836 */ /* 0x040fe20000000000 */
[----:B------:R-:W-:Y:S01]  /*2c7a0*/  LDGSTS.E [R8+0x8], desc[UR60][R156.64], !P5 ;  /* 0x000080009c087fae */ /* 0x000fe2000e92187c */
[----:B------:R-:W-:Y:S01]  /*2c7b0*/  ISETP.GE.U32.AND P5, PT, R10, 0x7fffff4e, PT ;  /* 0x7fffff4e0a00780c */ /* 0x000fe20003fa6070 */
[----:B------:R-:W-:-:S02]  /*2c7c0*/  VIADD R10, R7, 0xffffffaf ;  /* 0xffffffaf070a7836 */ /* 0x000fc40000000000 */
[----:B------:R-:W-:Y:S01]  /*2c7d0*/  LDGSTS.E [R8+0xc], desc[UR60][R158.64], !P6 ;  /* 0x0000c0009e087fae */ /* 0x000fe2000f12187c */
[----:B------:R-:W-:Y:S02]  /*2c7e0*/  ISETP.GE.U32.AND P6, PT, R11, 0x7fffff4d, PT ;  /* 0x7fffff4d0b00780c */ /* 0x000fe40003fc6070 */
[C---:B------:R-:W-:Y:S01]  /*2c7f0*/  IADD3 R11, R7.reuse, -0x52, RZ ;  /* 0xffffffae070b7810 */ /* 0x040fe20007ffe0ff */
[----:B------:R-:W-:Y:S01]  /*2c800*/  LDGSTS.E [R8+0x4000], desc[UR60][R42.64], !P4 ;  /* 0x040000002a087fae */ /* 0x000fe2000e12187c */
[----:B------:R-:W-:Y:S01]  /*2c810*/  ISETP.GE.U32.AND P4, PT, R10, 0x7fffff30, PT ;  /* 0x7fffff300a00780c */ /* 0x000fe20003f86070 */
[----:B------:R-:W-:Y:S02]  /*2c820*/  VIADD R10, R7, 0xffffffad ;  /* 0xffffffad070a7836 */ /* 0x000fe40000000000 */
[----:B------:R-:W-:Y:S01]  /*2c830*/  LDGSTS.E [R8+0x4004], desc[UR60][R160.64], !P3 ;  /* 0x04004000a0087fae */ /* 0x000fe2000d92187c */
[----:B------:R-:W-:Y:S01]  /*2c840*/  ISETP.GE.U32.AND P3, PT, R11, 0x7fffff2f, PT ;  /* 0x7fffff2f0b00780c */ /* 0x000fe20003f66070 */
[----:B------:R-:W-:-:S02]  /*2c850*/  VIADD R11, R7, 0xffffffac ;  /* 0xffffffac070b7836 */ /* 0x000fc40000000000 */
        /* <DEDUP_REMOVED lines=17> */
[----:B------:R-:W-:Y:S01]  /*2c970*/  VIADD R10, R7, 0xffffffeb ;  /* 0xffffffeb070a7836 */ /* 0x000fe20000000000 */
[----:B------:R-:W-:Y:S02]  /*2c980*/  LDGSTS.E [R8+0xc000], desc[UR60][R174.64], !P4 ;  /* 0x0c000000ae087fae */ /* 0x000fe4000e12187c */
[----:B------:R-:W-:Y:S02]  /*2c990*/  ISETP.GE.U32.AND P4, PT, R11, 0x7fffff6b, PT ;  /* 0x7fffff6b0b00780c */ /* 0x000fe40003f86070 */
[----:B------:R-:W-:Y:S01]  /*2c9a0*/  IADD3 R11, R7, -0x17, RZ ;  /* 0xffffffe9070b7810 */ /* 0x000fe20007ffe0ff */
[----:B------:R-:W-:Y:S01]  /*2c9b0*/  LDGSTS.E [R8+0xc004], desc[UR60][R176.64], !P3 ;  /* 0x0c004000b0087fae */ /* 0x000fe2000d92187c */
[----:B------:R-:W-:-:S03]  /*2c9c0*/  ISETP.GE.U32.AND P3, PT, R10, 0x7fffff6c, PT ;  /* 0x7fffff6c0a00780c */ /* 0x000fc60003f66070 */
[----:B------:R1:W-:Y:S01]  /*2c9d0*/  LDGSTS.E [R8+0xc008], desc[UR60][R178.64], !P5 ;  /* 0x0c008000b2087fae */ /* 0x0003e2000e92187c */
[----:B------:R-:W-:Y:S01]  /*2c9e0*/  ISETP.GE.U32.AND P5, PT, R11, 0x7fffff6a, PT ;  /* 0x7fffff6a0b00780c */ /* 0x000fe20003fa6070 */
[----:B------:R-:W-:Y:S01]  /*2c9f0*/  VIADD R11, R7, 0xffffffe8 ;  /* 0xffffffe8070b7836 */ /* 0x000fe20000000000 */
[----:B------:R-:W-:Y:S01]  /*2ca00*/  LOP3.LUT R10, R244, 0x50, RZ, 0x3c, !PT ;  /* 0x00000050f40a7812 */ /* 0x000fe200078e3cff */
[----:B------:R-:W-:Y:S03]  /*2ca10*/  LDGSTS.E [R8+0xc00c], desc[UR60][R180.64], !P6 ;  /* 0x0c00c000b4087fae */ /* 0x000fe6000f12187c */
[----:B------:R-:W-:Y:S02]  /*2ca20*/  IADD3 R10, R9, 0x200000, R10 ;  /* 0x00200000090a7810 */ /* 0x000fe40007ffe00a */
[----:B------:R-:W-:Y:S01]  /*2ca30*/  ISETP.GE.U32.AND P6, PT, R11, 0x7fffff69, PT ;  /* 0x7fffff690b00780c */ /* 0x000fe20003fc6070 */
[C---:B------:R-:W-:Y:S01]  /*2ca40*/  VIADD R11, R7.reuse, 0xffffffcb ;  /* 0xffffffcb070b7836 */ /* 0x040fe20000000000 */
[----:B------:R-:W-:Y:S01]  /*2ca50*/  STL [R1+0x2608], R30 ;  /* 0x0026081e01007387 */ /* 0x000fe20000100800 */
[----:B------:R-:W-:-:S03]  /*2ca60*/  IADD3 R247, R7, -0x36, RZ ;  /* 0xffffffca07f77810 */ /* 0x000fc60007ffe0ff */
[----:B------:R-:W-:Y:S04]  /*2ca70*/  STL [R1+0x2604], R31 ;  /* 0x0026041f01007387 */ /* 0x000fe80000100800 */
[----:B------:R-:W-:Y:S04]  /*2ca80*/  STL [R1+0x2610], R28 ;  /* 0x0026101c01007387 */ /* 0x000fe80000100800 */
[----:B------:R-:W-:Y:S04]  /*2ca90*/  STL [R1+0x260c], R29 ;  /* 0x00260c1d01007387 */ /* 0x000fe80000100800 */
[----:B------:R-:W-:Y:S01]  /*2caa0*/  LDGSTS.E [R10], desc[UR60][R50.64], !P3 ;  /* 0x00000000320a7fae */ /* 0x000fe2000d92187c */
[----:B------:R-:W-:Y:S01]  /*2cab0*/  ISETP.GE.U32.AND P3, PT, R11, 0x7fffff4c, PT ;  /* 0x7fffff4c0b00780c */ /* 0x000fe20003f66070 */
[----:B------:R-:W-:-:S02]  /*2cac0*/  VIADD R11, R7, 0xffffffc9 ;  /* 0xffffffc9070b7836 */ /* 0x000fc40000000000 */
[----:B------:R-:W-:Y:S04]  /*2cad0*/  STL [R1+0x2618], R26 ;  /* 0x0026181a01007387 */ /* 0x000fe80000100800 */
[----:B------:R-:W-:Y:S04]  /*2cae0*/  STL [R1+0x2614], R27 ;  /* 0x0026141b01007387 */ /* 0x000fe80000100800 */
[----:B------:R-:W-:Y:S01]  /*2caf0*/  LDGSTS.E [R10+0x4], desc[UR60][R182.64], !P4 ;  /* 0x00004000b60a7fae */ /* 0x000fe2000e12187c */
[----:B------:R-:W-:Y:S01]  /*2cb00*/  ISETP.GE.U32.AND P4, PT, R247, 0x7fffff4b, PT ;  /* 0x7fffff4bf700780c */ /* 0x000fe20003f86070 */
[----:B------:R-:W-:-:S02]  /*2cb10*/  VIADD R247, R7, 0xffffffc8 ;  /* 0xffffffc807f77836 */ /* 0x000fc40000000000 */
[----:B------:R-:W-:Y:S04]  /*2cb20*/  STL [R1+0x2620], R24 ;  /* 0x0026201801007387 */ /* 0x000fe80000100800 */
[----:B------:R-:W-:Y:S04]  /*2cb30*/  STL [R1+0x261c], R25 ;  /* 0x00261c1901007387 */ /* 0x000fe80000100800 */
[----:B------:R-:W-:Y:S04]  /*2cb40*/  STL [R1+0x2628], R22 ;  /* 0x0026281601007387 */ /* 0x000fe80000100800 */
[----:B------:R-:W-:Y:S04]  /*2cb50*/  STL [R1+0x2624], R23 ;  /* 0x0026241701007387 */ /* 0x000fe80000100800 */
[----:B------:R-:W-:Y:S01]  /*2cb60*/  LDGSTS.E [R10+0x8], desc[UR60][R186.64], !P5 ;  /* 0x00008000ba0a7fae */ /* 0x000fe2000e92187c */
[----:B------:R-:W-:-:S03]  /*2cb70*/  ISETP.GE.U32.AND P5, PT, R11, 0x7fffff4a, PT ;  /* 0x7fffff4a0b00780c */ /* 0x000fc60003fa6070 */
[----:B------:R-:W-:Y:S01]  /*2cb80*/  STL [R1+0x2630], R20 ;  /* 0x0026301401007387 */ /* 0x000fe20000100800 */
[----:B------:R-:W-:-:S03]  /*2cb90*/  IADD3 R11, R7, -0x55, RZ ;  /* 0xffffffab070b7810 */ /* 0x000fc60007ffe0ff */
[----:B------:R-:W-:Y:S04]  /*2cba0*/  STL [R1+0x262c], R21 ;  /* 0x00262c1501007387 */ /* 0x000fe80000100800 */
[----:B------:R-:W-:Y:S01]  /*2cbb0*/  LDGSTS.E [R10+0xc], desc[UR60][R190.64], !P6 ;  /* 0x0000c000be0a7fae */ /* 0x000fe2000f12187c */
[----:B------:R-:W-:-:S03]  /*2cbc0*/  ISETP.GE.U32.AND P6, PT, R247, 0x7fffff49, PT ;  /* 0x7fffff49f700780c */ /* 0x000fc60003fc6070 */
[----:B------:R4:W-:Y:S01]  /*2cbd0*/  STL [R1+0x2638], R18 ;  /* 0x0026381201007387 */ /* 0x0009e20000100800 */
[----:B------:R-:W-:-:S03]  /*2cbe0*/  VIADD R247, R7, 0xffffffaa ;  /* 0xffffffaa07f77836 */ /* 0x000fc60000000000 */
[----:B------:R3:W-:Y:S04]  /*2cbf0*/  STL [R1+0x2634], R19 ;  /* 0x0026341301007387 */ /* 0x0007e80000100800 */
[----:B------:R-:W-:Y:S01]  /*2cc00*/  STL [R1+0x2640], R12 ;  /* 0x0026400c01007387 */ /* 0x000fe20000100800 */
[----:B------:R-:W-:Y:S01]  /*2cc10*/  VIADD R248, R7, 0xffffffc6 ;  /* 0xffffffc607f87836 */ /* 0x000fe20000000000 */
[----:B----4-:R-:W4:Y:S02]  /*2cc20*/  LDC R18, c[0x0][0x240] ;  /* 0x00009000ff127b82 */ /* 0x010f240000000800 */
[----:B------:R-:W-:Y:S04]  /*2cc30*/  STL [R1+0x263c], R13 ;  /* 0x00263c0d01007387 */ /* 0x000fe80000100800 */
[----:B------:R1:W-:Y:S02]  /*2cc40*/  STL [R1+0x2648], R16 ;  /* 0x0026481001007387 */ /* 0x0003e40000100800 */
[----:B---3--:R-:W3:Y:S02]  /*2cc50*/  LDC R19, c[0x0][0x240] ;  /* 0x00009000ff137b82 */ /* 0x008ee40000000800 */
[----:B------:R1:W-:Y:S04]  /*2cc60*/  STL [R1+0x2644], R17 ;  /* 0x0026441101007387 */ /* 0x0003e80000100800 */
[----:B------:R-:W-:Y:S01]  /*2cc70*/  LDGSTS.E [R10+0x4000], desc[UR60][R120.64], !P3 ;  /* 0x04000000780a7fae */ /* 0x000fe2000d92187c */
[----:B------:R-:W-:Y:S01]  /*2cc80*/  ISETP.GE.U32.AND P3, PT, R11, 0x7fffff2c, PT ;  /* 0x7fffff2c0b00780c */ /* 0x000fe20003f66070 */
[----:B------:R-:W-:Y:S01]  /*2cc90*/  VIADD R11, R7, 0xffffffa9 ;  /* 0xffffffa9070b7836 */ /* 0x000fe20000000000 */
[----:B-1----:R-:W1:Y:S01]  /*2cca0*/  LDC R16, c[0x0][0x240] ;  /* 0x00009000ff107b82 */ /* 0x002e620000000800 */
[----:B------:R-:W-:Y:S04]  /*2ccb0*/  STL [R1+0x2650], R14 ;  /* 0x0026500e01007387 */ /* 0x000fe80000100800 */
[----:B------:R2:W-:Y:S03]  /*2ccc0*/  STL [R1+0x264c], R15 ;  /* 0x00264c0f01007387 */ /* 0x0005e60000100800 */
[----:B------:R-:W1:Y:S01]  /*2ccd0*/  LDC R17, c[0x0][0x240] ;  /* 0x00009000ff117b82 */ /* 0x000e620000000800 */
[----:B------:R-:W-:Y:S01]  /*2cce0*/  LDGSTS.E [R10+0x4004], desc[UR60][R192.64], !P4 ;  /* 0x04004000c00a7fae */ /* 0x000fe2000e12187c */
[----:B------:R-:W-:-:S03]  /*2ccf0*/  ISETP.GE.U32.AND P4, PT, R247, 0x7fffff2b, PT ;  /* 0x7fffff2bf700780c */ /* 0x000fc60003f86070 */
[----:B------:R-:W-:Y:S01]  /*2cd00*/  STL [R1+0x2658], R44 ;  /* 0x0026582c01007387 */ /* 0x000fe20000100800 */
[----:B------:R-:W-:Y:S02]  /*2cd10*/  IADD3 R247, R7, -0x58, RZ ;  /* 0xffffffa807f77810 */ /* 0x000fe40007ffe0ff */
[----:B--2---:R-:W2:Y:S01]  /*2cd20*/  LDC R15, c[0x0][0x240] ;  /* 0x00009000ff0f7b82 */ /* 0x004ea20000000800 */
[----:B------:R-:W-:Y:S04]  /*2cd30*/  STL [R1+0x2654], R45 ;  /* 0x0026542d01007387 */ /* 0x000fe80000100800 */
[----:B------:R4:W-:Y:S03]  /*2cd40*/  STL [R1+0x2678], R0 ;  /* 0x0026780001007387 */ /* 0x0009e60000100800 */
[----:B------:R-:W2:Y:S01]  /*2cd50*/  LDC R14, c[0x0][0x240] ;  /* 0x00009000ff0e7b82 */ /* 0x000ea20000000800 */
[----:B------:R-:W-:Y:S04]  /*2cd60*/  STL [R1+0x2668], R46 ;  /* 0x0026682e01007387 */ /* 0x000fe80000100800 */
[----:B------:R-:W-:Y:S01]  /*2cd70*/  LDGSTS.E [R10+0x4008], desc[UR60][R194.64], !P5 ;  /* 0x04008000c20a7fae */ /* 0x000fe2000e92187c */
[----:B------:R-:W-:-:S02]  /*2cd80*/  ISETP.GE.U32.AND P5, PT, R11, 0x7fffff2a, PT ;  /* 0x7fffff2a0b00780c */ /* 0x000fc40003fa6070 */
[----:B------:R-:W2:Y:S01]  /*2cd90*/  LDC R13, c[0x0][0x240] ;  /* 0x00009000ff0d7b82 */ /* 0x000ea20000000800 */
[----:B------:R-:W-:Y:S01]  /*2cda0*/  STL [R1+0x265c], R47 ;  /* 0x00265c2f01007387 */ /* 0x000fe20000100800 */
[----:B------:R-:W-:-:S03]  /*2cdb0*/  VIADD R11, R7, 0xffffff8b ;  /* 0xffffff8b070b7836 */ /* 0x000fc60000000000 */
[----:B------:R3:W-:Y:S03]  /*2cdc0*/  STL.64 [R1+0x2660], R38 ;  /* 0x0026602601007387 */ /* 0x0007e60000100a00 */
[----:B----4-:R-:W4:Y:S01]  /*2cdd0*/  LDC R0, c[0x0][0x240] ;  /* 0x00009000ff007b82 */ /* 0x010f220000000800 */
[----:B------:R-:W-:Y:S01]  /*2cde0*/  LDGSTS.E [R10+0x400c], desc[UR60][R196.64], !P6 ;  /* 0x0400c000c40a7fae */ /* 0x000fe2000f12187c */
[----:B------:R-:W-:-:S03]  /*2cdf0*/  ISETP.GE.U32.AND P6, PT, R247, 0x7fffff29, PT ;  /* 0x7fffff29f700780c */ /* 0x000fc60003fc6070 */
[----:B------:R-:W-:Y:S01]  /*2ce00*/  STL.64 [R1+0x2670], R48 ;  /* 0x0026703001007387 */ /* 0x000fe20000100a00 */
[----:B------:R-:W-:Y:S02]  /*2ce10*/  VIADD R247, R7, 0xffffff8a ;  /* 0xffffff8a07f77836 */ /* 0x000fe40000000000 */
[----:B------:R-:W4:Y:S01]  /*2ce20*/  LDC R12, c[0x0][0x240] ;  /* 0x00009000ff0c7b82 */ /* 0x000f220000000800 */
[----:B------:R-:W-:Y:S04]  /*2ce30*/  STL [R1+0x2680], R52 ;  /* 0x0026803401007387 */ /* 0x000fe80000100800 */
[----:B------:R-:W-:Y:S03]  /*2ce40*/  STL [R1+0x267c], R53 ;  /* 0x00267c3501007387 */ /* 0x000fe60000100800 */
[----:B---3--:R-:W3:Y:S01]  /*2ce50*/  LDC R38, c[0x0][0x240] ;  /* 0x00009000ff267b82 */ /* 0x008ee20000000800 */
[----:B------:R-:W-:Y:S04]  /*2ce60*/  STL [R1+0x2688], R56 ;  /* 0x0026883801007387 */ /* 0x000fe80000100800 */
[----:B------:R-:W-:Y:S04]  /*2ce70*/  STL [R1+0x2684], R57 ;  /* 0x0026843901007387 */ /* 0x000fe80000100800 */
[----:B------:R-:W-:Y:S04]  /*2ce80*/  STL [R1+0x2690], R60 ;  /* 0x0026903c01007387 */ /* 0x000fe80000100800 */
[----:B------:R-:W-:Y:S01]  /*2ce90*/  LDGSTS.E [R10+0x8000], desc[UR60][R184.64], !P3 ;  /* 0x08000000b80a7fae */ /* 0x000fe2000d92187c */
[----:B------:R-:W-:-:S03]  /*2cea0*/  ISETP.GE.U32.AND P3, PT, R11, 0x7fffff0c, PT ;  /* 0x7fffff0c0b00780c */ /* 0x000fc60003f66070 */
[----:B------:R-:W-:Y:S01]  /*2ceb0*/  STL [R1+0x268c], R61 ;  /* 0x00268c3d01007387 */ /* 0x000fe20000100800 */
[----:B------:R-:W-:-:S03]  /*2cec0*/  IADD3 R11, R7, -0x77, RZ ;  /* 0xffffff89070b7810 */ /* 0x000fc60007ffe0ff */
[----:B------:R1:W-:Y:S04]  /*2ced0*/  STL [R1+0x2698], R62 ;  /* 0x0026983e01007387 */ /* 0x0003e80000100800 */
[----:B------:R-:W-:Y:S01]  /*2cee0*/  LDGSTS.E [R10+0x8004], desc[UR60][R198.64], !P4 ;  /* 0x08004000c60a7fae */ /* 0x000fe2000e12187c */
[----:B------:R-:W-:Y:S01]  /*2cef0*/  ISETP.GE.U32.AND P4, PT, R247, 0x7fffff0b, PT ;  /* 0x7fffff0bf700780c */ /* 0x000fe20003f86070 */
[----:B------:R-:W-:Y:S02]  /*2cf00*/  VIADD R247, R7, 0xffffff88 ;  /* 0xffffff8807f77836 */ /* 0x000fe40000000000 */
[----:B------:R2:W-:Y:S01]  /*2cf10*/  STL [R1+0x2694], R63 ;  /* 0x0026943f01007387 */ /* 0x0005e20000100800 */
[----:B-1----:R-:W1:Y:S03]  /*2cf20*/  LDC R62, c[0x0][0x240] ;  /* 0x00009000ff3e7b82 */ /* 0x002e660000000800 */
[----:B------:R-:W-:Y:S04]  /*2cf30*/  STL [R1+0x26a0], R64 ;  /* 0x0026a04001007387 */ /* 0x000fe80000100800 */
[----:B------:R-:W-:Y:S01]  /*2cf40*/  STL [R1+0x269c], R65 ;  /* 0x00269c4101007387 */ /* 0x000fe20000100800 */
[----:B--2---:R-:W2:Y:S03]  /*2cf50*/  LDC R63, c[0x0][0x240] ;  /* 0x00009000ff3f7b82 */ /* 0x004ea60000000800 */
[----:B------:R-:W-:Y:S04]  /*2cf60*/  STL [R1+0x26a8], R66 ;  /* 0x0026a84201007387 */ /* 0x000fe80000100800 */
[----:B------:R-:W-:Y:S01]  /*2cf70*/  LDGSTS.E [R10+0x8008], desc[UR60][R200.64], !P5 ;  /* 0x08008000c80a7fae */ /* 0x000fe2000e92187c */
[----:B------:R-:W-:-:S03]  /*2cf80*/  ISETP.GE.U32.AND P5, PT, R11, 0x7fffff0a, PT ;  /* 0x7fffff0a0b00780c */ /* 0x000fc60003fa6070 */
[----:B------:R-:W-:Y:S04]  /*2cf90*/  STL [R1+0x26a4], R67 ;  /* 0x0026a44301007387 */ /* 0x000fe80000100800 */
[----:B------:R-:W-:Y:S04]  /*2cfa0*/  STL [R1+0x26b0], R68 ;  /* 0x0026b04401007387 */ /* 0x000fe80000100800 */
[----:B------:R-:W-:Y:S01]  /*2cfb0*/  LDGSTS.E [R10+0x800c], desc[UR60][R202.64], !P6 ;  /* 0x0800c000ca0a7fae */ /* 0x000fe2000f12187c */
[----:B------:R-:W-:Y:S01]  /*2cfc0*/  ISETP.GE.U32.AND P6, PT, R247, 0x7fffff09, PT ;  /* 0x7fffff09f700780c */ /* 0x000fe20003fc6070 */
[----:B------:R-:W-:-:S02]  /*2cfd0*/  VIADD R247, R7, 0xffffffe6 ;  /* 0xffffffe607f77836 */ /* 0x000fc40000000000 */
[----:B------:R-:W-:Y:S04]  /*2cfe0*/  STL [R1+0x26ac], R69 ;  /* 0x0026ac4501007387 */ /* 0x000fe80000100800 */
[----:B------:R-:W-:Y:S01]  /*2cff0*/  STL [R1+0x26b8], R70 ;  /* 0x0026b84601007387 */ /* 0x000fe20000100800 */
[----:B------:R-:W-:-:S03]  /*2d000*/  IADD3 R11, R7, -0x19, RZ ;  /* 0xffffffe7070b7810 */ /* 0x000fc60007ffe0ff */
[----:B------:R-:W-:Y:S04]  /*2d010*/  STL [R1+0x26b4], R71 ;  /* 0x0026b44701007387 */ /* 0x000fe80000100800 */
[----:B------:R-:W-:Y:S04]  /*2d020*/  STL [R1+0x26c0], R72 ;  /* 0x0026c04801007387 */ /* 0x000fe80000100800 */
        /* <DEDUP_REMOVED lines=8> */
[----:B------:R-:W-:Y:S01]  /*2d0b0*/  LDGSTS.E [R10+0xc004], desc[UR60][R206.64], !P4 ;  /* 0x0c004000ce0a7fae */ /* 0x000fe2000e12187c */
[----:B------:R-:W-:-:S03]  /*2d0c0*/  ISETP.GE.U32.AND P4, PT, R11, 0x7fffff68, PT ;  /* 0x7fffff680b00780c */ /* 0x000fc60003f86070 */
[----:B------:R-:W-:Y:S01]  /*2d0d0*/  STL [R1+0x26d8], R78 ;  /* 0x0026d84e01007387 */ /* 0x000fe20000100800 */
[----:B------:R-:W-:-:S03]  /*2d0e0*/  LOP3.LUT R11, R244, 0x60, RZ, 0x3c, !PT ;  /* 0x00000060f40b7812 */ /* 0x000fc600078e3cff */
[----:B------:R-:W-:Y:S04]  /*2d0f0*/  STL [R1+0x26d4], R79 ;  /* 0x0026d44f01007387 */ /* 0x000fe80000100800 */
[----:B------:R-:W-:Y:S04]  /*2d100*/  STL [R1+0x26e0], R80 ;  /* 0x0026e05001007387 */ /* 0x000fe80000100800 */
[----:B------:R-:W-:Y:S01]  /*2d110*/  LDGSTS.E [R10+0xc008], desc[UR60][R208.64], !P5 ;  /* 0x0c008000d00a7fae */ /* 0x000fe2000e92187c */
[----:B------:R-:W-:Y:S01]  /*2d120*/  ISETP.GE.U32.AND P5, PT, R247, 0x7fffff66, PT ;  /* 0x7fffff66f700780c */ /* 0x000fe20003fa6070 */
[----:B------:R-:W-:-:S02]  /*2d130*/  VIADD R247, R7, 0xffffffe4 ;  /* 0xffffffe407f77836 */ /* 0x000fc40000000000 */
[----:B------:R-:W-:Y:S04]  /*2d140*/  STL [R1+0x26dc], R81 ;  /* 0x0026dc5101007387 */ /* 0x000fe80000100800 */
[----:B------:R4:W-:Y:S01]  /*2d150*/  STL [R1+0x26ec], R2 ;  /* 0x0026ec0201007387 */ /* 0x0009e20000100800 */
[----:B------:R-:W-:-:S03]  /*2d160*/  IADD3 R11, R9, 0x200000, R11 ;  /* 0x00200000090b7810 */ /* 0x000fc60007ffe00b */
[----:B------:R-:W-:Y:S04]  /*2d170*/  STL [R1+0x26e8], R82 ;  /* 0x0026e85201007387 */ /* 0x000fe80000100800 */
[----:B------:R-:W-:Y:S01]  /*2d180*/  STL [R1+0x26e4], R83 ;  /* 0x0026e45301007387 */ /* 0x000fe20000100800 */
[----:B------:R-:W-:Y:S01]  /*2d190*/  LOP3.LUT R244, R244, 0x70, RZ, 0x3c, !PT ;  /* 0x00000070f4f47812 */ /* 0x000fe200078e3cff */
[----:B----4-:R-:W4:Y:S02]  /*2d1a0*/  LDC R2, c[0x0][0x240] ;  /* 0x00009000ff027b82 */ /* 0x010f240000000800 */
[----:B------:R-:W-:Y:S04]  /*2d1b0*/  STL [R1+0x26f4], R84 ;  /* 0x0026f45401007387 */ /* 0x000fe80000100800 */
[----:B------:R-:W-:Y:S04]  /*2d1c0*/  STL [R1+0x26f0], R85 ;  /* 0x0026f05501007387 */ /* 0x000fe80000100800 */
[----:B------:R-:W-:Y:S01]  /*2d1d0*/  LDGSTS.E [R10+0xc00c], desc[UR60][R210.64], !P6 ;  /* 0x0c00c000d20a7fae */ /* 0x000fe2000f12187c */
[----:B------:R-:W-:-:S02]  /*2d1e0*/  ISETP.GE.U32.AND P6, PT, R247, 0x7fffff65, PT ;  /* 0x7fffff65f700780c */ /* 0x000fc40003fc6070 */
[----:B------:R-:W-:Y:S01]  /*2d1f0*/  IADD3 R247, R7, -0x39, RZ ;  /* 0xffffffc707f77810 */ /* 0x000fe20007ffe0ff */
[----:B------:R-:W-:Y:S04]  /*2d200*/  STL [R1+0x26fc], R86 ;  /* 0x0026fc5601007387 */ /* 0x000fe80000100800 */
[----:B------:R-:W-:Y:S04]  /*2d210*/  STL [R1+0x26f8], R87 ;  /* 0x0026f85701007387 */ /* 0x000fe80000100800 */
[----:B------:R-:W-:Y:S04]  /*2d220*/  STL [R1+0x2704], R88 ;  /* 0x0027045801007387 */ /* 0x000fe80000100800 */
[----:B------:R-:W-:Y:S04]  /*2d230*/  STL [R1+0x2700], R89 ;  /* 0x0027005901007387 */ /* 0x000fe80000100800 */
[----:B------:R-:W-:Y:S04]  /*2d240*/  STL [R1+0x270c], R92 ;  /* 0x00270c5c01007387 */ /* 0x000fe80000100800 */
[----:B------:R-:W-:Y:S01]  /*2d250*/  LDGSTS.E [R11], desc[UR60][R54.64], !P4 ;  /* 0x00000000360b7fae */ /* 0x000fe2000e12187c */
[----:B------:R-:W-:-:S03]  /*2d260*/  ISETP.GE.U32.AND P4, PT, R247, 0x7fffff48, PT ;  /* 0x7fffff48f700780c */ /* 0x000fc60003f86070 */
[----:B------:R-:W-:Y:S01]  /*2d270*/  STL [R1+0x2708], R93 ;  /* 0x0027085d01007387 */ /* 0x000fe20000100800 */
[----:B------:R-:W-:-:S03]  /*2d280*/  VIADD R247, R7, 0xffffffc5 ;  /* 0xffffffc507f77836 */ /* 0x000fc60000000000 */
[----:B------:R-:W-:Y:S01]  /*2d290*/  LDGSTS.E [R11+0x4], desc[UR60][R212.64], !P3 ;  /* 0x00004000d40b7fae */ /* 0x000fe2000d92187c */
[----:B------:R-:W-:-:S03]  /*2d2a0*/  ISETP.GE.U32.AND P3, PT, R248, 0x7fffff47, PT ;  /* 0x7fffff47f800780c */ /* 0x000fc60003f66070 */
[----:B------:R-:W-:Y:S01]  /*2d2b0*/  STL [R1+0x2714], R90 ;  /* 0x0027145a01007387 */ /* 0x000fe20000100800 */
[----:B------:R-:W-:-:S03]  /*2d2c0*/  IADD3 R248, R7, -0x3c, RZ ;  /* 0xffffffc407f87810 */ /* 0x000fc60007ffe0ff */
[----:B------:R-:W-:Y:S04]  /*2d2d0*/  STL [R1+0x2710], R91 ;  /* 0x0027105b01007387 */ /* 0x000fe80000100800 */
[----:B------:R-:W-:Y:S04]  /*2d2e0*/  STL [R1+0x271c], R96 ;  /* 0x00271c6001007387 */ /* 0x000fe80000100800 */
        /* <DEDUP_REMOVED lines=8> */
[----:B------:R-:W-:Y:S01]  /*2d370*/  LDGSTS.E [R11+0xc], desc[UR60][R216.64], !P6 ;  /* 0x0000c000d80b7fae */ /* 0x000fe2000f12187c */
[----:B------:R-:W-:Y:S01]  /*2d380*/  ISETP.GE.U32.AND P6, PT, R248, 0x7fffff45, PT ;  /* 0x7fffff45f800780c */ /* 0x000fe20003fc6070 */
[----:B------:R-:W-:Y:S02]  /*2d390*/  VIADD R248, R7, 0xffffffa6 ;  /* 0xffffffa607f87836 */ /* 0x000fe40000000000 */
[----:B------:R-:W-:Y:S04]  /*2d3a0*/  STL [R1+0x2734], R102 ;  /* 0x0027346601007387 */ /* 0x000fe80000100800 */
[----:B------:R-:W-:Y:S04]  /*2d3b0*/  STL [R1+0x2730], R103 ;  /* 0x0027306701007387 */ /* 0x000fe80000100800 */
[----:B------:R-:W-:Y:S04]  /*2d3c0*/  STL [R1+0x273c], R104 ;  /* 0x00273c6801007387 */ /* 0x000fe80000100800 */
[----:B------:R-:W-:Y:S04]  /*2d3d0*/  STL [R1+0x2738], R105 ;  /* 0x0027386901007387 */ /* 0x000fe80000100800 */
[----:B------:R-:W-:Y:S04]  /*2d3e0*/  STL [R1+0x2744], R106 ;  /* 0x0027446a01007387 */ /* 0x000fe80000100800 */
[----:B------:R-:W-:Y:S01]  /*2d3f0*/  LDGSTS.E [R11+0x4000], desc[UR60][R124.64], !P4 ;  /* 0x040000007c0b7fae */ /* 0x000fe2000e12187c */
[----:B------:R-:W-:-:S03]  /*2d400*/  ISETP.GE.U32.AND P4, PT, R247, 0x7fffff28, PT ;  /* 0x7fffff28f700780c */ /* 0x000fc60003f86070 */
[----:B------:R-:W-:Y:S04]  /*2d410*/  STL [R1+0x2740], R107 ;  /* 0x0027406b01007387 */ /* 0x000fe80000100800 */
[----:B------:R-:W-:Y:S01]  /*2d420*/  LDGSTS.E [R11+0x4004], desc[UR60][R218.64], !P3 ;  /* 0x04004000da0b7fae */ /* 0x000fe2000d92187c */
[----:B------:R-:W-:-:S03]  /*2d430*/  ISETP.GE.U32.AND P3, PT, R248, 0x7fffff27, PT ;  /* 0x7fffff27f800780c */ /* 0x000fc60003f66070 */
[----:B------:R-:W-:Y:S01]  /*2d440*/  STL [R1+0x274c], R108 ;  /* 0x00274c6c01007387 */ /* 0x000fe20000100800 */
[C---:B------:R-:W-:Y:S01]  /*2d450*/  IADD3 R247, R7.reuse, -0x5b, RZ ;  /* 0xffffffa507f77810 */ /* 0x040fe20007ffe0ff */
[----:B------:R-:W-:Y:S02]  /*2d460*/  VIADD R248, R7, 0xffffffa4 ;  /* 0xffffffa407f87836 */ /* 0x000fe40000000000 */
        /* <DEDUP_REMOVED lines=11> */
[----:B------:R-:W-:-:S03]  /*2d520*/  ISETP.GE.U32.AND P6, PT, R248, 0x7fffff25, PT ;  /* 0x7fffff25f800780c */ /* 0x000fc60003fc6070 */
[----:B------:R3:W-:Y:S01]  /*2d530*/  STL [R1+0x2770], R3 ;  /* 0x0027700301007387 */ /* 0x0007e20000100800 */
[----:B------:R-:W-:-:S03]  /*2d540*/  IADD3 R248, R7, -0x7a, RZ ;  /* 0xffffff8607f87810 */ /* 0x000fc60007ffe0ff */
[----:B------:R-:W-:Y:S04]  /*2d550*/  STL [R1+0x276c], R116 ;  /* 0x00276c7401007387 */ /* 0x000fe80000100800 */
[----:B------:R-:W-:Y:S01]  /*2d560*/  STL [R1+0x2768], R117 ;  /* 0x0027687501007387 */ /* 0x000fe20000100800 */
[----:B------:R-:W-:Y:S01]  /*2d570*/  IADD3 R244, R9, 0x200000, R244 ;  /* 0x0020000009f47810 */ /* 0x000fe20007ffe0f4 */
[----:B---3--:R-:W3:Y:S02]  /*2d580*/  LDC R3, c[0x0][0x240] ;  /* 0x00009000ff037b82 */ /* 0x008ee40000000800 */
[----:B------:R1:W-:Y:S04]  /*2d590*/  STL [R1+0x2778], R40 ;  /* 0x0027782801007387 */ /* 0x0003e80000100800 */
[----:B------:R2:W-:Y:S04]  /*2d5a0*/  STL [R1+0x2774], R41 ;  /* 0x0027742901007387 */ /* 0x0005e80000100800 */
[----:B------:R-:W-:Y:S01]  /*2d5b0*/  LDGSTS.E [R11+0x8000], desc[UR60][R188.64], !P4 ;  /* 0x08000000bc0b7fae */ /* 0x000fe2000e12187c */
[----:B------:R-:W-:Y:S01]  /*2d5c0*/  ISETP.GE.U32.AND P4, PT, R247, 0x7fffff08, PT ;  /* 0x7fffff08f700780c */ /* 0x000fe20003f86070 */
[----:B-1----:R-:W1:Y:S02]  /*2d5d0*/  LDC R40, c[0x0][0x240] ;  /* 0x00009000ff287b82 */ /* 0x002e640000000800 */
[----:B------:R-:W-:Y:S01]  /*2d5e0*/  STL [R1+0x2780], R118 ;  /* 0x0027807601007387 */ /* 0x000fe20000100800 */
[----:B------:R-:W-:-:S03]  /*2d5f0*/  VIADD R247, R7, 0xffffff85 ;  /* 0xffffff8507f77836 */ /* 0x000fc60000000000 */
[----:B------:R-:W-:Y:S01]  /*2d600*/  LDGSTS.E [R11+0x8004], desc[UR60][R224.64], !P3 ;  /* 0x08004000e00b7fae */ /* 0x000fe2000d92187c */
[----:B------:R-:W-:Y:S01]  /*2d610*/  ISETP.GE.U32.AND P3, PT, R248, 0x7fffff07, PT ;  /* 0x7fffff07f800780c */ /* 0x000fe20003f66070 */
[----:B--2---:R-:W2:Y:S02]  /*2d620*/  LDC R41, c[0x0][0x240] ;  /* 0x00009000ff297b82 */ /* 0x004ea40000000800 */
[----:B------:R-:W-:Y:S01]  /*2d630*/  STL [R1+0x277c], R119 ;  /* 0x00277c7701007387 */ /* 0x000fe20000100800 */
[----:B------:R-:W-:-:S03]  /*2d640*/  VIADD R248, R7, 0xffffffe1 ;  /* 0xffffffe107f87836 */ /* 0x000fc60000000000 */
[----:B------:R-:W-:Y:S04]  /*2d650*/  STL [R1+0x2788], R122 ;  /* 0x0027887a01007387 */ /* 0x000fe80000100800 */
[----:B------:R-:W-:Y:S04]  /*2d660*/  STL [R1+0x2784], R123 ;  /* 0x0027847b01007387 */ /* 0x000fe80000100800 */
        /* <DEDUP_REMOVED lines=19> */
[----:B------:R-:W-:-:S03]  /*2d7a0*/  VIADD R247, R7, 0xffffffe2 ;  /* 0xffffffe207f77836 */ /* 0x000fc60000000000 */
[----:B------:R-:W-:Y:S01]  /*2d7b0*/  LDGSTS.E [R11+0xc004], desc[UR60][R232.64], !P3 ;  /* 0x0c004000e80b7fae */ /* 0x000fe2000d92187c */
[----:B------:R-:W-:-:S03]  /*2d7c0*/  ISETP.GE.U32.AND P3, PT, R248, 0x7fffff64, PT ;  /* 0x7fffff64f800780c */ /* 0x000fc60003f66070 */
[----:B------:R-:W-:Y:S04]  /*2d7d0*/  STL [R1+0x27b4], R137 ;  /* 0x0027b48901007387 */ /* 0x000fe80000100800 */
        /* <DEDUP_REMOVED lines=9> */
[----:B------:R-:W-:Y:S01]  /*2d870*/  STL [R1+0x27d8], R144 ;  /* 0x0027d89001007387 */ /* 0x000fe20000100800 */
[----:B------:R-:W-:-:S03]  /*2d880*/  IADD3 R248, R7, -0x3d, RZ ;  /* 0xffffffc307f87810 */ /* 0x000fc60007ffe0ff */
[----:B------:R-:W-:Y:S04]  /*2d890*/  STL [R1+0x27d4], R145 ;  /* 0x0027d49101007387 */ /* 0x000fe80000100800 */
[----:B------:R-:W-:Y:S04]  /*2d8a0*/  STL [R1+0x27e0], R146 ;  /* 0x0027e09201007387 */ /* 0x000fe80000100800 */
[----:B------:R-:W-:Y:S04]  /*2d8b0*/  STL [R1+0x27dc], R147 ;  /* 0x0027dc9301007387 */ /* 0x000fe80000100800 */
[----:B------:R-:W-:Y:S04]  /*2d8c0*/  STL [R1+0x27e8], R148 ;  /* 0x0027e89401007387 */ /* 0x000fe80000100800 */
[----:B------:R-:W-:Y:S04]  /*2d8d0*/  STL [R1+0x27e4], R149 ;  /* 0x0027e49501007387 */ /* 0x000fe80000100800 */
[----:B------:R-:W-:Y:S01]  /*2d8e0*/  LDGSTS.E [R11+0xc00c], desc[UR60][R236.64], !P4 ;  /* 0x0c00c000ec0b7fae */ /* 0x000fe2000e12187c */
[----:B------:R-:W-:-:S03]  /*2d8f0*/  ISETP.GE.U32.AND P4, PT, R247, 0x7fffff61, PT ;  /* 0x7fffff61f700780c */ /* 0x000fc60003f86070 */
[----:B------:R4:W-:Y:S01]  /*2d900*/  STL [R1+0x27f4], R4 ;  /* 0x0027f40401007387 */ /* 0x0009e20000100800 */
[----:B------:R-:W-:-:S03]  /*2d910*/  VIADD R247, R7, 0xffffffc2 ;  /* 0xffffffc207f77836 */ /* 0x000fc60000000000 */
[----:B------:R-:W-:Y:S01]  /*2d920*/  LDGSTS.E [R244], desc[UR60][R58.64], !P3 ;  /* 0x000000003af47fae */ /* 0x000fe2000d92187c */
[----:B------:R-:W-:-:S03]  /*2d930*/  ISETP.GE.U32.AND P3, PT, R248, 0x7fffff44, PT ;  /* 0x7fffff44f800780c */ /* 0x000fc60003f66070 */
[----:B------:R-:W-:Y:S01]  /*2d940*/  STL [R1+0x27f0], R150 ;  /* 0x0027f09601007387 */ /* 0x000fe20000100800 */
[----:B------:R-:W-:Y:S01]  /*2d950*/  IADD3 R248, R7, -0x3f, RZ ;  /* 0xffffffc107f87810 */ /* 0x000fe20007ffe0ff */
[----:B----4-:R-:W4:Y:S02]  /*2d960*/  LDC R4, c[0x0][0x240] ;  /* 0x00009000ff047b82 */ /* 0x010f240000000800 */
        /* <DEDUP_REMOVED lines=12> */
[----:B------:R-:W-:Y:S04]  /*2da30*/  STL [R1+0x2814], R158 ;  /* 0x0028149e01007387 */ /* 0x000fe80000100800 */
[----:B------:R-:W-:Y:S04]  /*2da40*/  STL [R1+0x2810], R159 ;  /* 0x0028109f01007387 */ /* 0x000fe80000100800 */
[----:B------:R-:W-:Y:S04]  /*2da50*/  STL [R1+0x281c], R42 ;  /* 0x00281c2a01007387 */ /* 0x000fe80000100800 */
[----:B------:R-:W-:Y:S04]  /*2da60*/  STL [R1+0x2818], R43 ;  /* 0x0028182b01007387 */ /* 0x000fe80000100800 */
[----:B------:R-:W-:Y:S04]  /*2da70*/  STL [R1+0x2824], R160 ;  /* 0x002824a001007387 */ /* 0x000fe80000100800 */
[----:B------:R-:W-:Y:S04]  /*2da80*/  LDGSTS.E [R244+0xc], desc[UR60][R242.64], !P4 ;  /* 0x0000c000f2f47fae */ /* 0x000fe8000e12187c */
[----:B------:R-:W-:Y:S04]  /*2da90*/  STL [R1+0x2820], R161 ;  /* 0x002820a101007387 */ /* 0x000fe80000100800 */
[----:B------:R-:W-:Y:S01]  /*2daa0*/  LDGSTS.E [R244+0x4000], desc[UR60][R128.64], !P3 ;  /* 0x0400000080f47fae */ /* 0x000fe2000d92187c */
[----:B------:R-:W-:-:S03]  /*2dab0*/  ISETP.GE.U32.AND P3, PT, R247, 0x7fffff41, PT ;  /* 0x7fffff41f700780c */ /* 0x000fc60003f66070 */
[----:B------:R-:W-:Y:S01]  /*2dac0*/  STL [R1+0x282c], R162 ;  /* 0x00282ca201007387 */ /* 0x000fe20000100800 */
[----:B------:R-:W-:-:S03]  /*2dad0*/  VIADD R247, R7, 0xffffffa2 ;  /* 0xffffffa207f77836 */ /* 0x000fc60000000000 */
[----:B------:R-:W-:Y:S04]  /*2dae0*/  STL [R1+0x2828], R163 ;  /* 0x002828a301007387 */ /* 0x000fe80000100800 */
[----:B------:R-:W-:Y:S04]  /*2daf0*/  STL [R1+0x2834], R164 ;  /* 0x002834a401007387 */ /* 0x000fe80000100800 */
[----:B------:R-:W-:Y:S04]  /*2db00*/  STL [R1+0x2830], R165 ;  /* 0x002830a501007387 */ /* 0x000fe80000100800 */
[----:B------:R-:W-:Y:S04]  /*2db10*/  STL [R1+0x283c], R166 ;  /* 0x00283ca601007387 */ /* 0x000fe80000100800 */
[----:B------:R-:W-:Y:S01]  /*2db20*/  STL [R1+0x2838], R167 ;  /* 0x002838a701007387 */ /* 0x000fe20000100800 */
[----:B------:R-:W-:-:S03]  /*2db30*/  VIADD R248, R7, 0xffffffa0 ;  /* 0xffffffa007f87836 */ /* 0x000fc60000000000 */
[----:B------:R-:W-:Y:S04]  /*2db40*/  STL [R1+0x2844], R168 ;  /* 0x002844a801007387 */ /* 0x000fe80000100800 */
[----:B------:R-:W-:Y:S04]  /*2db50*/  LDGSTS.E [R244+0x4004], desc[UR60][R32.64], !P5 ;  /* 0x0400400020f47fae */ /* 0x000fe8000e92187c */
[----:B------:R-:W-:Y:S04]  /*2db60*/  STL [R1+0x2840], R169 ;  /* 0x002840a901007387 */ /* 0x000fe80000100800 */
[----:B------:R-:W-:Y:S01]  /*2db70*/  LDGSTS.E [R244+0x4008], desc[UR60][R34.64], !P6 ;  /* 0x0400800022f47fae */ /* 0x000fe2000f12187c */
[----:B------:R-:W-:Y:S01]  /*2db80*/  ISETP.GE.U32.AND P6, PT, R247, 0x7fffff23, PT ;  /* 0x7fffff23f700780c */ /* 0x000fe20003fc6070 */
[----:B------:R-:W-:-:S02]  /*2db90*/  VIADD R247, R7, 0xffffffa3 ;  /* 0xffffffa307f77836 */ /* 0x000fc40000000000 */
[----:B------:R-:W-:Y:S04]  /*2dba0*/  STL [R1+0x284c], R170 ;  /* 0x00284caa01007387 */ /* 0x000fe80000100800 */
[----:B------:R-:W-:Y:S04]  /*2dbb0*/  STL [R1+0x2848], R171 ;  /* 0x002848ab01007387 */ /* 0x000fe80000100800 */
[----:B------:R-:W-:Y:S01]  /*2dbc0*/  STL [R1+0x2854], R172 ;  /* 0x002854ac01007387 */ /* 0x000fe20000100800 */
[----:B------:R-:W-:-:S03]  /*2dbd0*/  ISETP.GE.U32.AND P4, PT, R248, 0x7fffff21, PT ;  /* 0x7fffff21f800780c */ /* 0x000fc60003f86070 */
[----:B------:R-:W-:Y:S01]  /*2dbe0*/  STL [R1+0x2850], R173 ;  /* 0x002850ad01007387 */ /* 0x000fe20000100800 */
[----:B------:R-:W-:-:S03]  /*2dbf0*/  IADD3 R248, R7, -0x5f, RZ ;  /* 0xffffffa107f87810 */ /* 0x000fc60007ffe0ff */
[----:B------:R-:W-:Y:S04]  /*2dc00*/  STL [R1+0x285c], R174 ;  /* 0x00285cae01007387 */ /* 0x000fe80000100800 */
[----:B------:R-:W-:Y:S04]  /*2dc10*/  STL [R1+0x2858], R175 ;  /* 0x002858af01007387 */ /* 0x000fe80000100800 */
[----:B------:R-:W-:Y:S01]  /*2dc20*/  LDGSTS.E [R244+0x400c], desc[UR60][R36.64], !P3 ;  /* 0x0400c00024f47fae */ /* 0x000fe2000d92187c */
[----:B------:R-:W-:Y:S02]  /*2dc30*/  ISETP.GE.U32.AND P3, PT, R247, 0x7fffff24, PT ;  /* 0x7fffff24f700780c */ /* 0x000fe40003f66070 */
[----:B------:R-:W-:Y:S01]  /*2dc40*/  IADD3 R247, R7, -0x80, RZ ;  /* 0xffffff8007f77810 */ /* 0x000fe20007ffe0ff */
[----:B------:R-:W-:Y:S04]  /*2dc50*/  STL [R1+0x2864], R176 ;  /* 0x002864b001007387 */ /* 0x000fe80000100800 */
[----:B------:R-:W-:Y:S04]  /*2dc60*/  STL [R1+0x2860], R177 ;  /* 0x002860b101007387 */ /* 0x000fe80000100800 */
[----:B------:R3:W-:Y:S01]  /*2dc70*/  STL [R1+0x286c], R178 ;  /* 0x00286cb201007387 */ /* 0x0007e20000100800 */
[----:B------:R-:W1:Y:S03]  /*2dc80*/  S2R R7, SR_TID.X ;  /* 0x0000000000077919 */ /* 0x000e660000002100 */
[----:B------:R-:W-:Y:S01]  /*2dc90*/  STL [R1+0x2868], R179 ;  /* 0x002868b301007387 */ /* 0x000fe20000100800 */
[----:B------:R-:W-:Y:S01]  /*2dca0*/  ISETP.GE.U32.AND P5, PT, R248, 0x7fffff22, PT ;  /* 0x7fffff22f800780c */ /* 0x000fe20003fa6070 */
[----:B---3--:R-:W3:Y:S02]  /*2dcb0*/  LDC R178, c[0x0][0x240] ;  /* 0x00009000ffb27b82 */ /* 0x008ee40000000800 */
[----:B------:R-:W-:Y:S04]  /*2dcc0*/  STL [R1+0x2874], R180 ;  /* 0x002874b401007387 */ /* 0x000fe80000100800 */
[----:B------:R-:W-:Y:S02]  /*2dcd0*/  STL [R1+0x2870], R181 ;  /* 0x002870b501007387 */ /* 0x000fe40000100800 */
[----:B------:R-:W2:Y:S02]  /*2dce0*/  LDC R248, c[0x0][0x240] ;  /* 0x00009000fff87b82 */ /* 0x000ea40000000800 */
[----:B------:R-:W4:Y:S04]  /*2dcf0*/  LDL.64 R44, [R1+0x18] ;  /* 0x00001800012c7983 */ /* 0x000f280000100a00 */
[----:B------:R-:W3:Y:S04]  /*2dd00*/  LDL.64 R20, [R1+0x20] ;  /* 0x0000200001147983 */ /* 0x000ee80000100a00 */
        /* <DEDUP_REMOVED lines=13> */
[----:B------:R-:W2:Y:S01]  /*2dde0*/  LDL.LU R37, [R1+0x5f0] ;  /* 0x0005f00001257983 */ /* 0x000ea20000300800 */
[----:B-1----:R-:W-:-:S03]  /*2ddf0*/  LOP3.LUT R23, R7, 0x7f, RZ, 0xc0, !PT ;  /* 0x0000007f07177812 */ /* 0x002fc600078ec0ff */
[----:B------:R-:W2:Y:S04]  /*2de00*/  LDL.LU R36, [R1+0x5ec] ;  /* 0x0005ec0001247983 */ /* 0x000ea80000300800 */
[----:B------:R-:W2:Y:S04]  /*2de10*/  LDL.LU R6, [R1+0x5e4] ;  /* 0x0005e40001067983 */ /* 0x000ea80000300800 */
[----:B------:R-:W2:Y:S04]  /*2de20*/  LDL.LU R7, [R1+0x5e0] ;  /* 0x0005e00001077983 */ /* 0x000ea80000300800 */
[----:B------:R-:W2:Y:S04]  /*2de30*/  LDL.LU R53, [R1+0x5dc] ;  /* 0x0005dc0001357983 */ /* 0x000ea80000300800 */
[----:B------:R-:W2:Y:S04]  /*2de40*/  LDL.LU R52, [R1+0x5d4] ;  /* 0x0005d40001347983 */ /* 0x000ea80000300800 */
[----:B----4-:R-:W-:Y:S04]  /*2de50*/  LDGSTS.E [R244+0x8000], desc[UR60][R44.64], !P3 ;  /* 0x080000002cf47fae */ /* 0x010fe8000d92187c */
[----:B---3--:R1:W-:Y:S01]  /*2de60*/  LDGSTS.E [R244+0x8004], desc[UR60][R20.64], !P6 ;  /* 0x0800400014f47fae */ /* 0x0083e2000f12187c */
[----:B--2---:R-:W-:-:S02]  /*2de70*/  IMAD R175, R22, R248, RZ ;  /* 0x000000f816af7224 */ /* 0x004fc400078e02ff */
[----:B------:R-:W2:Y:S01]  /*2de80*/  LDC R248, c[0x0][0x240] ;  /* 0x00009000fff87b82 */ /* 0x000ea20000000800 */
[----:B------:R-:W-:Y:S02]  /*2de90*/  IMAD R172, R25, R249, RZ ;  /* 0x000000f919ac7224 */ /* 0x000fe400078e02ff */
[----:B------:R-:W-:-:S05]  /*2dea0*/  IMAD R173, R24, R251, RZ ;  /* 0x000000fb18ad7224 */ /* 0x000fca00078e02ff */
[----:B------:R-:W3:Y:S01]  /*2deb0*/  LDC R251, c[0x0][0x240] ;  /* 0x00009000fffb7b82 */ /* 0x000ee20000000800 */
[----:B------:R-:W-:-:S07]  /*2dec0*/  IMAD R170, R27, R2, RZ ;  /* 0x000000021baa7224 */ /* 0x000fce00078e02ff */
[----:B------:R-:W4:Y:S01]  /*2ded0*/  LDC R2, c[0x0][0x240] ;  /* 0x00009000ff027b82 */ /* 0x000f220000000800 */
[----:B------:R-:W-:Y:S02]  /*2dee0*/  IMAD R171, R26, R252, RZ ;  /* 0x000000fc1aab7224 */ /* 0x000fe400078e02ff */
[----:B------:R-:W-:Y:S02]  /*2def0*/  IMAD R168, R29, R19, RZ ;  /* 0x000000131da87224 */ /* 0x000fe400078e02ff */
[----:B------:R-:W-:-:S03]  /*2df00*/  IMAD R169, R28, R18, RZ ;  /* 0x000000121ca97224 */ /* 0x000fc600078e02ff */
[----:B------:R-:W3:Y:S01]  /*2df10*/  LDC R249, c[0x0][0x240] ;  /* 0x00009000fff97b82 */ /* 0x000ee20000000800 */
[----:B------:R-:W-:Y:S02]  /*2df20*/  IMAD R166, R31, R17, RZ ;  /* 0x000000111fa67224 */ /* 0x000fe400078e02ff */
[----:B------:R-:W-:-:S05]  /*2df30*/  IMAD R167, R30, R16, RZ ;  /* 0x000000101ea77224 */ /* 0x000fca00078e02ff */
[----:B------:R-:W3:Y:S01]  /*2df40*/  LDC R252, c[0x0][0x240] ;  /* 0x00009000fffc7b82 */ /* 0x000ee20000000800 */
[----:B------:R-:W-:Y:S02]  /*2df50*/  IMAD R39, R32, R15, RZ ;  /* 0x0000000f20277224 */ /* 0x000fe400078e02ff */
[----:B------:R-:W-:-:S05]  /*2df60*/  IMAD R165, R33, R14, RZ ;  /* 0x0000000e21a57224 */ /* 0x000fca00078e02ff */
[----:B------:R-:W3:Y:S01]  /*2df70*/  LDC R16, c[0x0][0x240] ;  /* 0x00009000ff107b82 */ /* 0x000ee20000000800 */
[----:B------:R-:W-:-:S07]  /*2df80*/  IMAD R46, R34, R13, RZ ;  /* 0x0000000d222e7224 */ /* 0x000fce00078e02ff */
[----:B------:R-:W3:Y:S01]  /*2df90*/  LDC R17, c[0x0][0x240] ;  /* 0x00009000ff117b82 */ /* 0x000ee20000000800 */
[----:B------:R-:W-:Y:S02]  /*2dfa0*/  IMAD R162, R37, R4, RZ ;  /* 0x0000000425a27224 */ /* 0x000fe400078e02ff */
[----:B------:R-:W-:-:S05]  /*2dfb0*/  IMAD R163, R36, R0, RZ ;  /* 0x0000000024a37224 */ /* 0x000fca00078e02ff */
[----:B------:R-:W3:Y:S01]  /*2dfc0*/  LDC R0, c[0x0][0x240] ;  /* 0x00009000ff007b82 */ /* 0x000ee20000000800 */
[----:B------:R-:W-:Y:S02]  /*2dfd0*/  IMAD R160, R6, R3, RZ ;  /* 0x0000000306a07224 */ /* 0x000fe400078e02ff */
[----:B------:R-:W3:Y:S01]  /*2dfe0*/  LDL.LU R6, [R1+0x5d0] ;  /* 0x0005d00001067983 */ /* 0x000ee20000300800 */
[----:B----4-:R-:W-:-:S03]  /*2dff0*/  IMAD R47, R7, R2, RZ ;  /* 0x00000002072f7224 */ /* 0x010fc600078e02ff */
[----:B------:R-:W4:Y:S01]  /*2e000*/  LDL.LU R48, [R1+0x5cc] ;  /* 0x0005cc0001307983 */ /* 0x000f220000300800 */
[----:B------:R-:W3:Y:S03]  /*2e010*/  LDC R3, c[0x0][0x240] ;  /* 0x00009000ff037b82 */ /* 0x000ee60000000800 */
[----:B------:R-:W4:Y:S04]  /*2e020*/  LDL.LU R49, [R1+0x5c4] ;  /* 0x0005c40001317983 */ /* 0x000f280000300800 */
[----:B------:R-:W4:Y:S01]  /*2e030*/  LDL.LU R7, [R1+0x5c0] ;  /* 0x0005c00001077983 */ /* 0x000f220000300800 */
[----:B------:R-:W4:Y:S03]  /*2e040*/  LDC R2, c[0x0][0x240] ;  /* 0x00009000ff027b82 */ /* 0x000f260000000800 */
[----:B------:R-:W4:Y:S04]  /*2e050*/  LDL.LU R45, [R1+0x5bc] ;  /* 0x0005bc00012d7983 */ /* 0x000f280000300800 */
[----:B------:R-:W4:Y:S01]  /*2e060*/  LDL.LU R44, [R1+0x5b8] ;  /* 0x0005b800012c7983 */ /* 0x000f220000300800 */
[----:B--2---:R-:W-:Y:S01]  /*2e070*/  IMAD R161, R52, R248, RZ ;  /* 0x000000f834a17224 */ /* 0x004fe200078e02ff */
[----:B-1----:R-:W1:Y:S02]  /*2e080*/  LDC R20, c[0x0][0x240] ;  /* 0x00009000ff147b82 */ /* 0x002e640000000800 */
[----:B------:R-:W2:Y:S04]  /*2e090*/  LDL.LU R22, [R1+0x5b4] ;  /* 0x0005b40001167983 */ /* 0x000ea80000300800 */
[----:B------:R-:W2:Y:S02]  /*2e0a0*/  LDL.LU R25, [R1+0x5b0] ;  /* 0x0005b00001197983 */ /* 0x000ea40000300800 */
[----:B------:R-:W2:Y:S02]  /*2e0b0*/  LDC R19, c[0x0][0x240] ;  /* 0x00009000ff137b82 */ /* 0x000ea40000000800 */
[----:B------:R-:W2:Y:S04]  /*2e0c0*/  LDL.LU R24, [R1+0x5ac] ;  /* 0x0005ac0001187983 */ /* 0x000ea80000300800 */
[----:B------:R-:W1:Y:S02]  /*2e0d0*/  LDL.LU R27, [R1+0x5a8] ;  /* 0x0005a800011b7983 */ /* 0x000e640000300800 */
[----:B------:R-:W1:Y:S02]  /*2e0e0*/  LDC R18, c[0x0][0x240] ;  /* 0x00009000ff127b82 */ /* 0x000e640000000800 */
[----:B------:R-:W2:Y:S04]  /*2e0f0*/  LDL.LU R26, [R1+0x5a4] ;  /* 0x0005a400011a7983 */ /* 0x000ea80000300800 */
[----:B------:R-:W2:Y:S02]  /*2e100*/  LDL.LU R29, [R1+0x5a0] ;  /* 0x0005a000011d7983 */ /* 0x000ea40000300800 */
[----:B------:R-:W1:Y:S02]  /*2e110*/  LDC R14, c[0x0][0x240] ;  /* 0x00009000ff0e7b82 */ /* 0x000e640000000800 */
[----:B------:R-:W2:Y:S04]  /*2e120*/  LDL.LU R28, [R1+0x59c] ;  /* 0x00059c00011c7983 */ /* 0x000ea80000300800 */
[----:B------:R-:W2:Y:S02]  /*2e130*/  LDL.LU R31, [R1+0x598] ;  /* 0x00059800011f7983 */ /* 0x000ea40000300800 */
[----:B------:R-:W1:Y:S02]  /*2e140*/  LDC R15, c[0x0][0x240] ;  /* 0x00009000ff0f7b82 */ /* 0x000e640000000800 */
[----:B------:R-:W2:Y:S04]  /*2e150*/  LDL.LU R30, [R1+0x594] ;  /* 0x00059400011e7983 */ /* 0x000ea80000300800 */
[----:B------:R-:W2:Y:S01]  /*2e160*/  LDL.LU R32, [R1+0x590] ;  /* 0x0005900001207983 */ /* 0x000ea20000300800 */
[----:B------:R-:W-:Y:S01]  /*2e170*/  IMAD R35, R35, R12, RZ ;  /* 0x0000000c23237224 */ /* 0x000fe200078e02ff */
[----:B------:R-:W1:Y:S02]  /*2e180*/  LDC R13, c[0x0][0x240] ;  /* 0x00009000ff0d7b82 */ /* 0x000e640000000800 */
[----:B------:R-:W2:Y:S04]  /*2e190*/  LDL.LU R33, [R1+0x58c] ;  /* 0x00058c0001217983 */ /* 0x000ea80000300800 */
[----:B------:R-:W2:Y:S02]  /*2e1a0*/  LDL.LU R34, [R1+0x588] ;  /* 0x0005880001227983 */ /* 0x000ea40000300800 */
[----:B------:R-:W1:Y:S02]  /*2e1b0*/  LDC R12, c[0x0][0x240] ;  /* 0x00009000ff0c7b82 */ /* 0x000e640000000800 */
[----:B------:R-:W2:Y:S04]  /*2e1c0*/  LDL.LU R37, [R1+0x584] ;  /* 0x0005840001257983 */ /* 0x000ea80000300800 */
[----:B------:R-:W2:Y:S02]  /*2e1d0*/  LDL.LU R36, [R1+0x580] ;  /* 0x0005800001247983 */ /* 0x000ea40000300800 */
[----:B------:R-:W1:Y:S08]  /*2e1e0*/  LDC R4, c[0x0][0x240] ;  /* 0x00009000ff047b82 */ /* 0x000e700000000800 */
[----:B------:R-:W1:Y:S01]  /*2e1f0*/  LDC R21, c[0x0][0x240] ;  /* 0x00009000ff157b82 */ /* 0x000e620000000800 */
[----:B------:R-:W-:-:S02]  /*2e200*/  ISETP.GE.U32.AND P3, PT, R247, 0x7fffff01, PT ;  /* 0x7fffff01f700780c */ /* 0x000fc40003f66070 */
[----:B------:R-:W-:-:S05]  /*2e210*/  ISETP.GE.AND P6, PT, R23, R247, PT ;  /* 0x000000f71700720c */ /* 0x000fca0003fc6270 */
[----:B------:R-:W1:Y:S08]  /*2e220*/  LDC R247, c[0x0][0x240] ;  /* 0x00009000fff77b82 */ /* 0x000e700000000800 */
[----:B------:R-:W1:Y:S08]  /*2e230*/  LDC R23, c[0x0][0x240] ;  /* 0x00009000ff177b82 */ /* 0x000e700000000800 */
[----:B------:R-:W1:Y:S01]  /*2e240*/  LDC R248, c[0x0][0x240] ;  /* 0x00009000fff87b82 */ /* 0x000e620000000800 */
[----:B---3--:R-:W-:-:S02]  /*2e250*/  IMAD R42, R6, R251, RZ ;  /* 0x000000fb062a7224 */ /* 0x008fc400078e02ff */
[----:B------:R-:W3:Y:S01]  /*2e260*/  LDL.LU R6, [R1+0x57c] ;  /* 0x00057c0001067983 */ /* 0x000ee20000300800 */
[----:B----4-:R-:W-:-:S04]  /*2e270*/  IMAD R159, R7, R40, RZ ;  /* 0x00000028079f7224 */ /* 0x010fc800078e02ff */
[----:B------:R-:W4:Y:S01]  /*2e280*/  LDC R251, c[0x0][0x240] ;  /* 0x00009000fffb7b82 */ /* 0x000f220000000800 */
[----:B------:R-:W4:Y:S04]  /*2e290*/  LDL.LU R7, [R1+0x578] ;  /* 0x0005780001077983 */ /* 0x000f280000300800 */
[----:B------:R-:W3:Y:S01]  /*2e2a0*/  LDL.LU R61, [R1+0x574] ;  /* 0x00057400013d7983 */ /* 0x000ee20000300800 */
[----:B--2---:R-:W-:-:S03]  /*2e2b0*/  IMAD R152, R24, R3, RZ ;  /* 0x0000000318987224 */ /* 0x004fc600078e02ff */
[----:B------:R-:W2:Y:S01]  /*2e2c0*/  LDL.LU R60, [R1+0x570] ;  /* 0x00057000013c7983 */ /* 0x000ea20000300800 */
[----:B------:R-:W4:Y:S03]  /*2e2d0*/  LDC R3, c[0x0][0x240] ;  /* 0x00009000ff037b82 */ /* 0x000f260000000800 */
[----:B------:R-:W2:Y:S01]  /*2e2e0*/  LDL.LU R57, [R1+0x56c] ;  /* 0x00056c0001397983 */ /* 0x000ea20000300800 */
[----:B------:R-:W-:Y:S02]  /*2e2f0*/  IMAD R43, R48, R249, RZ ;  /* 0x000000f9302b7224 */ /* 0x000fe400078e02ff */
[----:B------:R-:W-:Y:S02]  /*2e300*/  IMAD R158, R49, R252, RZ ;  /* 0x000000fc319e7224 */ /* 0x000fe400078e02ff */
[----:B------:R-:W-:Y:S01]  /*2e310*/  IMAD R156, R45, R0, RZ ;  /* 0x000000002d9c7224 */ /* 0x000fe200078e02ff */
[----:B------:R-:W2:Y:S01]  /*2e320*/  LDC R249, c[0x0][0x240] ;  /* 0x00009000fff97b82 */ /* 0x000ea20000000800 */
[----:B------:R-:W-:-:S07]  /*2e330*/  IMAD R137, R36, R2, RZ ;  /* 0x0000000224897224 */ /* 0x000fce00078e02ff */
[----:B------:R-:W3:Y:S01]  /*2e340*/  LDC R0, c[0x0][0x240] ;  /* 0x00009000ff007b82 */ /* 0x000ee20000000800 */
[----:B------:R-:W-:Y:S02]  /*2e350*/  IMAD R151, R30, R16, RZ ;  /* 0x000000101e977224 */ /* 0x000fe400078e02ff */
[----:B------:R-:W-:Y:S02]  /*2e360*/  IMAD R157, R44, R38, RZ ;  /* 0x000000262c9d7224 */ /* 0x000fe400078e02ff */
[----:B-1----:R-:W-:Y:S02]  /*2e370*/  IMAD R153, R27, R20, RZ ;  /* 0x000000141b997224 */ /* 0x002fe400078e02ff */
[----:B------:R-:W-:Y:S01]  /*2e380*/  IMAD R150, R29, R18, RZ ;  /* 0x000000121d967224 */ /* 0x000fe200078e02ff */
[----:B------:R-:W1:Y:S01]  /*2e390*/  LDC R2, c[0x0][0x240] ;  /* 0x00009000ff027b82 */ /* 0x000e620000000800 */
[----:B------:R-:W-:Y:S02]  /*2e3a0*/  IMAD R14, R31, R14, RZ ;  /* 0x0000000e1f0e7224 */ /* 0x000fe400078e02ff */
[----:B------:R-:W-:-:S02]  /*2e3b0*/  IMAD R15, R32, R15, RZ ;  /* 0x0000000f200f7224 */ /* 0x000fc400078e02ff */
[----:B------:R-:W-:Y:S02]  /*2e3c0*/  IMAD R148, R33, R13, RZ ;  /* 0x0000000d21947224 */ /* 0x000fe400078e02ff */
[----:B------:R-:W-:Y:S01]  /*2e3d0*/  IMAD R149, R34, R12, RZ ;  /* 0x0000000c22957224 */ /* 0x000fe200078e02ff */
[----:B------:R-:W1:Y:S01]  /*2e3e0*/  LDC R18, c[0x0][0x240] ;  /* 0x00009000ff127b82 */ /* 0x000e620000000800 */
[----:B------:R-:W-:Y:S02]  /*2e3f0*/  IMAD R146, R37, R4, RZ ;  /* 0x0000000425927224 */ /* 0x000fe400078e02ff */
[----:B------:R-:W-:Y:S02]  /*2e400*/  IMAD R155, R25, R21, RZ ;  /* 0x00000015199b7224 */ /* 0x000fe400078e02ff */
[----:B------:R-:W-:-:S03]  /*2e410*/  IMAD R164, R53, R247, RZ ;  /* 0x000000f735a47224 */ /* 0x000fc600078e02ff */
[----:B------:R-:W1:Y:S01]  /*2e420*/  LDC R24, c[0x0][0x240] ;  /* 0x00009000ff187b82 */ /* 0x000e620000000800 */
[----:B------:R-:W-:-:S07]  /*2e430*/  IMAD R154, R22, R23, RZ ;  /* 0x00000017169a7224 */ /* 0x000fce00078e02ff */
[----:B------:R-:W1:Y:S01]  /*2e440*/  LDC R40, c[0x0][0x240] ;  /* 0x00009000ff287b82 */ /* 0x000e620000000800 */
[----:B----4-:R-:W-:-:S07]  /*2e450*/  IMAD R147, R7, R3, RZ ;  /* 0x0000000307937224 */ /* 0x010fce00078e02ff */
[----:B------:R-:W4:Y:S01]  /*2e460*/  LDC R21, c[0x0][0x240] ;  /* 0x00009000ff157b82 */ /* 0x000f220000000800 */
[----:B------:R-:W2:Y:S04]  /*2e470*/  LDL.LU R7, [R1+0x564] ;  /* 0x0005640001077983 */ /* 0x000ea80000300800 */
[----:B------:R-:W4:Y:S01]  /*2e480*/  LDL.LU R56, [R1+0x560] ;  /* 0x0005600001387983 */ /* 0x000f220000300800 */
[----:B------:R-:W-:Y:S02]  /*2e490*/  IMAD R45, R28, R17, RZ ;  /* 0x000000111c2d7224 */ /* 0x000fe400078e02ff */
[----:B------:R-:W-:Y:S01]  /*2e4a0*/  IMAD R44, R26, R19, RZ ;  /* 0x000000131a2c7224 */ /* 0x000fe200078e02ff */
[----:B------:R-:W4:Y:S01]  /*2e4b0*/  LDL.LU R52, [R1+0x55c] ;  /* 0x00055c0001347983 */ /* 0x000f220000300800 */
[----:B---3--:R-:W-:Y:S01]  /*2e4c0*/  IMAD R4, R6, R0, RZ ;  /* 0x0000000006047224 */ /* 0x008fe200078e02ff */
[----:B------:R-:W3:Y:S02]  /*2e4d0*/  LDC R3, c[0x0][0x240] ;  /* 0x00009000ff037b82 */ /* 0x000ee40000000800 */
[----:B------:R-:W1:Y:S04]  /*2e4e0*/  LDL.LU R48, [R1+0x554] ;  /* 0x0005540001307983 */ /* 0x000e680000300800 */
[----:B------:R-:W3:Y:S02]  /*2e4f0*/  LDL.LU R36, [R1+0x550] ;  /* 0x0005500001247983 */ /* 0x000ee40000300800 */
[----:B------:R-:W4:Y:S02]  /*2e500*/  LDC R0, c[0x0][0x240] ;  /* 0x00009000ff007b82 */ /* 0x000f240000000800 */
[----:B------:R-:W4:Y:S04]  /*2e510*/  LDL.LU R49, [R1+0x54c] ;  /* 0x00054c0001317983 */ /* 0x000f280000300800 */
[----:B------:R-:W4:Y:S02]  /*2e520*/  LDL.LU R16, [R1+0x544] ;  /* 0x0005440001107983 */ /* 0x000f240000300800 */
        /* <DEDUP_REMOVED lines=18> */
[----:B------:R-:W4:Y:S08]  /*2e650*/  LDC R13, c[0x0][0x240] ;  /* 0x00009000ff0d7b82 */ /* 0x000f300000000800 */
[----:B------:R-:W4:Y:S08]  /*2e660*/  LDC R252, c[0x0][0x240] ;  /* 0x00009000fffc7b82 */ /* 0x000f300000000800 */
[----:B------:R-:W4:Y:S08]  /*2e670*/  LDC R53, c[0x0][0x240] ;  /* 0x00009000ff357b82 */ /* 0x000f300000000800 */
[----:B------:R-:W4:Y:S08]  /*2e680*/  LDC R23, c[0x0][0x240] ;  /* 0x00009000ff177b82 */ /* 0x000f300000000800 */
[----:B------:R-:W4:Y:S01]  /*2e690*/  LDC R22, c[0x0][0x240] ;  /* 0x00009000ff167b82 */ /* 0x000f220000000800 */
[----:B--2---:R-:W-:-:S02]  /*2e6a0*/  IMAD R143, R7, R249, RZ ;  /* 0x000000f9078f7224 */ /* 0x004fc400078e02ff */
[----:B------:R-:W2:Y:S01]  /*2e6b0*/  LDL.LU R7, [R1+0x508] ;  /* 0x0005080001077983 */ /* 0x000ea20000300800 */
[----:B---3--:R-:W-:-:S04]  /*2e6c0*/  IMAD R139, R36, R41, RZ ;  /* 0x00000029248b7224 */ /* 0x008fc800078e02ff */
[----:B------:R-:W3:Y:S01]  /*2e6d0*/  LDC R249, c[0x0][0x240] ;  /* 0x00009000fff97b82 */ /* 0x000ee20000000800 */
[----:B------:R-:W3:Y:S01]  /*2e6e0*/  LDL.LU R36, [R1+0x504] ;  /* 0x0005040001247983 */ /* 0x000ee20000300800 */
[----:B-1----:R-:W-:-:S06]  /*2e6f0*/  IMAD R138, R48, R2, RZ ;  /* 0x00000002308a7224 */ /* 0x002fcc00078e02ff */
[----:B------:R-:W2:Y:S01]  /*2e700*/  LDC R2, c[0x0][0x240] ;  /* 0x00009000ff027b82 */ /* 0x000ea20000000800 */
[----:B----4-:R-:W-:-:S07]  /*2e710*/  IMAD R133, R32, R21, RZ ;  /* 0x0000001520857224 */ /* 0x010fce00078e02ff */
[----:B------:R-:W1:Y:S01]  /*2e720*/  LDC R48, c[0x0][0x240] ;  /* 0x00009000ff307b82 */ /* 0x000e620000000800 */
[----:B------:R-:W4:Y:S01]  /*2e730*/  LDL.LU R32, [R1+0x500] ;  /* 0x0005000001207983 */ /* 0x000f220000300800 */
[----:B------:R-:W-:-:S06]  /*2e740*/  IMAD R17, R17, R0, RZ ;  /* 0x0000000011117224 */ /* 0x000fcc00078e02ff */
[----:B------:R-:W3:Y:S01]  /*2e750*/  LDC R0, c[0x0][0x240] ;  /* 0x00009000ff007b82 */ /* 0x000ee20000000800 */
[----:B------:R-:W-:-:S07]  /*2e760*/  IMAD R95, R6, R3, RZ ;  /* 0x00000003065f7224 */ /* 0x000fce00078e02ff */
[----:B------:R-:W1:Y:S01]  /*2e770*/  LDC R21, c[0x0][0x240] ;  /* 0x00009000ff157b82 */ /* 0x000e620000000800 */
[----:B------:R-:W4:Y:S01]  /*2e780*/  LDL.LU R6, [R1+0x4fc] ;  /* 0x0004fc0001067983 */ /* 0x000f220000300800 */
[----:B------:R-:W-:Y:S02]  /*2e790*/  IMAD R94, R37, R18, RZ ;  /* 0x00000012255e7224 */ /* 0x000fe400078e02ff */
[----:B------:R-:W-:Y:S02]  /*2e7a0*/  IMAD R131, R34, R19, RZ ;  /* 0x0000001322837224 */ /* 0x000fe400078e02ff */
[----:B------:R-:W-:Y:S02]  /*2e7b0*/  IMAD R135, R27, R25, RZ ;  /* 0x000000191b877224 */ /* 0x000fe400078e02ff */
[----:B------:R-:W-:Y:S01]  /*2e7c0*/  IMAD R12, R26, R12, RZ ;  /* 0x0000000c1a0c7224 */ /* 0x000fe200078e02ff */
[----:B------:R-:W1:Y:S01]  /*2e7d0*/  LDC R18, c[0x0][0x240] ;  /* 0x00009000ff127b82 */ /* 0x000e620000000800 */
[----:B------:R-:W-:-:S02]  /*2e7e0*/  IMAD R16, R16, R38, RZ ;  /* 0x0000002610107224 */ /* 0x000fc400078e02ff */
[----:B--2---:R-:W-:-:S05]  /*2e7f0*/  IMAD R126, R7, R2, RZ ;  /* 0x00000002077e7224 */ /* 0x004fca00078e02ff */
[----:B------:R-:W2:Y:S01]  /*2e800*/  LDC R3, c[0x0][0x240] ;  /* 0x00009000ff037b82 */ /* 0x000ea20000000800 */
[----:B------:R-:W2:Y:S04]  /*2e810*/  LDL.LU R7, [R1+0x4f8] ;  /* 0x0004f80001077983 */ /* 0x000ea80000300800 */
[----:B------:R-:W2:Y:S01]  /*2e820*/  LDL.LU R64, [R1+0x4f4] ;  /* 0x0004f40001407983 */ /* 0x000ea20000300800 */
[----:B---3--:R-:W-:-:S03]  /*2e830*/  IMAD R127, R36, R0, RZ ;  /* 0x00000000247f7224 */ /* 0x008fc600078e02ff */
[----:B------:R-:W3:Y:S01]  /*2e840*/  LDL.LU R37, [R1+0x4f0] ;  /* 0x0004f00001257983 */ /* 0x000ee20000300800 */
[----:B------:R-:W-:Y:S01]  /*2e850*/  IMAD R130, R33, R20, RZ ;  /* 0x0000001421827224 */ /* 0x000fe200078e02ff */
[----:B------:R-:W1:Y:S02]  /*2e860*/  LDC R19, c[0x0][0x240] ;  /* 0x00009000ff137b82 */ /* 0x000e640000000800 */
[----:B------:R-:W3:Y:S04]  /*2e870*/  LDL.LU R34, [R1+0x4ec] ;  /* 0x0004ec0001227983 */ /* 0x000ee80000300800 */
[----:B------:R-:W1:Y:S01]  /*2e880*/  LDL.LU R27, [R1+0x4e8] ;  /* 0x0004e800011b7983 */ /* 0x000e620000300800 */
[----:B------:R-:W-:Y:S01]  /*2e890*/  IMAD R144, R61, R247, RZ ;  /* 0x000000f73d907224 */ /* 0x000fe200078e02ff */
[----:B------:R-:W1:Y:S02]  /*2e8a0*/  LDC R25, c[0x0][0x240] ;  /* 0x00009000ff197b82 */ /* 0x000e640000000800 */
[----:B------:R-:W3:Y:S01]  /*2e8b0*/  LDL.LU R36, [R1+0x4e4] ;  /* 0x0004e40001247983 */ /* 0x000ee20000300800 */
[----:B------:R-:W-:-:S03]  /*2e8c0*/  IMAD R38, R29, R24, RZ ;  /* 0x000000181d267224 */ /* 0x000fc600078e02ff */
[----:B------:R-:W3:Y:S02]  /*2e8d0*/  LDL.LU R26, [R1+0x4e0] ;  /* 0x0004e000011a7983 */ /* 0x000ee40000300800 */
[----:B------:R-:W4:Y:S02]  /*2e8e0*/  LDC R247, c[0x0][0x240] ;  /* 0x00009000fff77b82 */ /* 0x000f240000000800 */
[----:B------:R-:W3:Y:S04]  /*2e8f0*/  LDL.LU R20, [R1+0x4dc] ;  /* 0x0004dc0001147983 */ /* 0x000ee80000300800 */
[----:B------:R-:W3:Y:S01]  /*2e900*/  LDL.LU R29, [R1+0x4d8] ;  /* 0x0004d800011d7983 */ /* 0x000ee20000300800 */
[----:B------:R-:W-:Y:S01]  /*2e910*/  IMAD R13, R31, R13, RZ ;  /* 0x0000000d1f0d7224 */ /* 0x000fe200078e02ff */
[----:B------:R-:W1:Y:S02]  /*2e920*/  LDC R0, c[0x0][0x240] ;  /* 0x00009000ff007b82 */ /* 0x000e640000000800 */
[----:B------:R-:W3:Y:S04]  /*2e930*/  LDL.LU R33, [R1+0x4d4] ;  /* 0x0004d40001217983 */ /* 0x000ee80000300800 */
[----:B------:R-:W3:Y:S01]  /*2e940*/  LDL.LU R61, [R1+0x4d0] ;  /* 0x0004d000013d7983 */ /* 0x000ee20000300800 */
[----:B------:R-:W-:Y:S01]  /*2e950*/  IMAD R140, R56, R252, RZ ;  /* 0x000000fc388c7224 */ /* 0x000fe200078e02ff */
[----:B------:R-:W1:Y:S02]  /*2e960*/  LDC R2, c[0x0][0x240] ;  /* 0x00009000ff027b82 */ /* 0x000e640000000800 */
[----:B------:R-:W3:Y:S01]  /*2e970*/  LDL.LU R31, [R1+0x4cc] ;  /* 0x0004cc00011f7983 */ /* 0x000ee20000300800 */
[----:B------:R-:W-:-:S03]  /*2e980*/  IMAD R141, R52, R53, RZ ;  /* 0x00000035348d7224 */ /* 0x000fc600078e02ff */
[----:B------:R-:W3:Y:S01]  /*2e990*/  LDL.LU R56, [R1+0x4c4] ;  /* 0x0004c40001387983 */ /* 0x000ee20000300800 */
[----:B----4-:R-:W-:Y:S01]  /*2e9a0*/  IMAD R122, R32, R247, RZ ;  /* 0x000000f7207a7224 */ /* 0x010fe200078e02ff */
[----:B------:R-:W3:Y:S02]  /*2e9b0*/  LDC R252, c[0x0][0x240] ;  /* 0x00009000fffc7b82 */ /* 0x000ee40000000800 */
[----:B------:R-:W4:Y:S04]  /*2e9c0*/  LDL.LU R52, [R1+0x4c0] ;  /* 0x0004c00001347983 */ /* 0x000f280000300800 */
[----:B------:R-:W4:Y:S01]  /*2e9d0*/  LDL.LU R32, [R1+0x4bc] ;  /* 0x0004bc0001207983 */ /* 0x000f220000300800 */
[----:B------:R-:W-:Y:S02]  /*2e9e0*/  IMAD R145, R60, R248, RZ ;  /* 0x000000f83c917224 */ /* 0x000fe400078e02ff */
[----:B------:R-:W-:Y:S01]  /*2e9f0*/  IMAD R142, R57, R251, RZ ;  /* 0x000000fb398e7224 */ /* 0x000fe200078e02ff */
[----:B------:R-:W2:Y:S08]  /*2ea00*/  LDC R248, c[0x0][0x240] ;  /* 0x00009000fff87b82 */ /* 0x000eb00000000800 */
[----:B------:R-:W2:Y:S01]  /*2ea10*/  LDC R251, c[0x0][0x240] ;  /* 0x00009000fffb7b82 */ /* 0x000ea20000000800 */
[----:B------:R-:W-:-:S02]  /*2ea20*/  IMAD R132, R28, R23, RZ ;  /* 0x000000171c847224 */ /* 0x000fc400078e02ff */
[----:B------:R-:W-:Y:S01]  /*2ea30*/  IMAD R136, R30, R22, RZ ;  /* 0x000000161e887224 */ /* 0x000fe200078e02ff */
[----:B------:R-:W4:Y:S04]  /*2ea40*/  LDL.LU R23, [R1+0x4b4] ;  /* 0x0004b40001177983 */ /* 0x000f280000300800 */
[----:B------:R-:W4:Y:S01]  /*2ea50*/  LDL.LU R30, [R1+0x4b0] ;  /* 0x0004b000011e7983 */ /* 0x000f220000300800 */
[----:B------:R-:W1:Y:S03]  /*2ea60*/  LDC R60, c[0x0][0x240] ;  /* 0x00009000ff3c7b82 */ /* 0x000e660000000800 */
[----:B------:R-:W4:Y:S04]  /*2ea70*/  LDL.LU R24, [R1+0x4ac] ;  /* 0x0004ac0001187983 */ /* 0x000f280000300800 */
[----:B------:R-:W4:Y:S01]  /*2ea80*/  LDL.LU R28, [R1+0x4a4] ;  /* 0x0004a400011c7983 */ /* 0x000f220000300800 */
[----:B--2---:R-:W-:Y:S01]  /*2ea90*/  IMAD R123, R6, R248, RZ ;  /* 0x000000f8067b7224 */ /* 0x004fe200078e02ff */
[----:B------:R-:W2:Y:S01]  /*2eaa0*/  LDC R22, c[0x0][0x240] ;  /* 0x00009000ff167b82 */ /* 0x000ea20000000800 */
[----:B------:R-:W-:-:S07]  /*2eab0*/  IMAD R134, R49, R40, RZ ;  /* 0x0000002831867224 */ /* 0x000fce00078e02ff */
[----:B------:R-:W4:Y:S08]  /*2eac0*/  LDC R49, c[0x0][0x240] ;  /* 0x00009000ff317b82 */ /* 0x000f300000000800 */
[----:B------:R-:W2:Y:S08]  /*2ead0*/  LDC R248, c[0x0][0x240] ;  /* 0x00009000fff87b82 */ /* 0x000eb00000000800 */
[----:B------:R-:W2:Y:S08]  /*2eae0*/  LDC R57, c[0x0][0x240] ;  /* 0x00009000ff397b82 */ /* 0x000eb00000000800 */
[----:B------:R-:W2:Y:S08]  /*2eaf0*/  LDC R53, c[0x0][0x240] ;  /* 0x00009000ff357b82 */ /* 0x000eb00000000800 */
[----:B------:R-:W2:Y:S08]  /*2eb00*/  LDC R247, c[0x0][0x240] ;  /* 0x00009000fff77b82 */ /* 0x000eb00000000800 */
[----:B------:R-:W2:Y:S01]  /*2eb10*/  LDC R40, c[0x0][0x240] ;  /* 0x00009000ff287b82 */ /* 0x000ea20000000800 */
[----:B------:R-:W-:-:S02]  /*2eb20*/  IMAD R118, R7, R251, RZ ;  /* 0x000000fb07767224 */ /* 0x000fc400078e02ff */
[----:B------:R-:W2:Y:S05]  /*2eb30*/  LDL.64 R6, [R1+0x8f0] ;  /* 0x0008f00001067983 */ /* 0x000eaa0000100a00 */
[----:B------:R-:W2:Y:S01]  /*2eb40*/  LDC R251, c[0x0][0x240] ;  /* 0x00009000fffb7b82 */ /* 0x000ea20000000800 */
[----:B---3--:R-:W-:Y:S02]  /*2eb50*/  IMAD R41, R37, R252, RZ ;  /* 0x000000fc25297224 */ /* 0x008fe400078e02ff */
[----:B------:R-:W3:Y:S01]  /*2eb60*/  LDL.LU R37, [R1+0x4a8] ;  /* 0x0004a80001257983 */ /* 0x000ee20000300800 */
[----:B------:R-:W-:-:S04]  /*2eb70*/  IMAD R119, R64, R249, RZ ;  /* 0x000000f940777224 */ /* 0x000fc800078e02ff */
[----:B------:R-:W3:Y:S01]  /*2eb80*/  LDC R252, c[0x0][0x240] ;  /* 0x00009000fffc7b82 */ /* 0x000ee20000000800 */
[----:B-1----:R-:W-:Y:S02]  /*2eb90*/  IMAD R18, R27, R18, RZ ;  /* 0x000000121b127224 */ /* 0x002fe400078e02ff */
[----:B------:R-:W3:Y:S01]  /*2eba0*/  LDL.LU R27, [R1+0x30] ;  /* 0x00003000011b7983 */ /* 0x000ee20000300800 */
[----:B------:R-:W-:-:S04]  /*2ebb0*/  IMAD R3, R36, R3, RZ ;  /* 0x0000000324037224 */ /* 0x000fc800078e02ff */
[----:B------:R-:W1:Y:S01]  /*2ebc0*/  LDC R249, c[0x0][0x240] ;  /* 0x00009000fff97b82 */ /* 0x000e620000000800 */
[----:B------:R-:W3:Y:S01]  /*2ebd0*/  LDL.LU R36, [R1+0x4b8] ;  /* 0x0004b80001247983 */ /* 0x000ee20000300800 */
[----:B------:R-:W-:-:S03]  /*2ebe0*/  IMAD R19, R26, R19, RZ ;  /* 0x000000131a137224 */ /* 0x000fc600078e02ff */
[----:B------:R-:W3:Y:S01]  /*2ebf0*/  LDL.LU R26, [R1+0x50] ;  /* 0x00005000011a7983 */ /* 0x000ee20000300800 */
[----:B------:R-:W-:-:S03]  /*2ec00*/  IMAD R116, R29, R25, RZ ;  /* 0x000000191d747224 */ /* 0x000fc600078e02ff */
[----:B------:R-:W3:Y:S04]  /*2ec10*/  LDL.LU R25, [R1+0x4c8] ;  /* 0x0004c80001197983 */ /* 0x000ee80000300800 */
[----:B------:R-:W3:Y:S01]  /*2ec20*/  LDL.LU R29, [R1+0x90] ;  /* 0x00009000011d7983 */ /* 0x000ee20000300800 */
[----:B------:R-:W-:-:S03]  /*2ec30*/  IMAD R21, R33, R21, RZ ;  /* 0x0000001521157224 */ /* 0x000fc600078e02ff */
[----:B------:R-:W3:Y:S01]  /*2ec40*/  LDL.LU R33, [R1+0xb0] ;  /* 0x0000b00001217983 */ /* 0x000ee20000300800 */
[----:B------:R-:W-:-:S03]  /*2ec50*/  IMAD R117, R31, R60, RZ ;  /* 0x0000003c1f757224 */ /* 0x000fc600078e02ff */
[----:B------:R-:W3:Y:S01]  /*2ec60*/  LDL.LU R31, [R1+0xd0] ;  /* 0x0000d000011f7983 */ /* 0x000ee20000300800 */
[----:B----4-:R-:W-:-:S03]  /*2ec70*/  IMAD R112, R32, R49, RZ ;  /* 0x0000003120707224 */ /* 0x010fc600078e02ff */
[----:B------:R-:W4:Y:S01]  /*2ec80*/  LDL.LU R32, [R1+0xf0] ;  /* 0x0000f00001207983 */ /* 0x000f220000300800 */
[----:B--2---:R-:W-:-:S03]  /*2ec90*/  IMAD R110, R30, R22, RZ ;  /* 0x000000161e6e7224 */ /* 0x004fc600078e02ff */
[----:B------:R-:W2:Y:S01]  /*2eca0*/  LDL.LU R30, [R1+0x110] ;  /* 0x00011000011e7983 */ /* 0x000ea20000300800 */
[----:B------:R-:W-:-:S03]  /*2ecb0*/  IMAD R108, R28, R0, RZ ;  /* 0x000000001c6c7224 */ /* 0x000fc600078e02ff */
[----:B------:R-:W2:Y:S01]  /*2ecc0*/  LDL.LU R28, [R1+0x130] ;  /* 0x00013000011c7983 */ /* 0x000ea20000300800 */
[----:B------:R-:W-:-:S03]  /*2ecd0*/  IMAD R111, R24, R2, RZ ;  /* 0x00000002186f7224 */ /* 0x000fc600078e02ff */
[----:B------:R-:W2:Y:S04]  /*2ece0*/  LDL.LU R24, [R1+0x150] ;  /* 0x0001500001187983 */ /* 0x000ea80000300800 */
[----:B------:R1:W-:Y:S02]  /*2ecf0*/  LDGSTS.E [R244+0x8008], desc[UR60][R6.64], !P5 ;  /* 0x0800800006f47fae */ /* 0x0003e4000e92187c */
[----:B-1----:R-:W-:-:S04]  /*2ed00*/  LEA R6, P5, R246, R5, 0x2 ;  /* 0x00000005f6067211 */ /* 0x002fc800078a10ff */
[----:B------:R-:W-:Y:S01]  /*2ed10*/  LEA.HI.X.SX32 R7, R246, R245, 0x2, P5 ;  /* 0x000000f5f6077211 */ /* 0x000fe200028f16ff */
[----:B---3--:R-:W-:Y:S01]  /*2ed20*/  IMAD R109, R37, R251, RZ ;  /* 0x000000fb256d7224 */ /* 0x008fe200078e02ff */
[----:B------:R-:W1:Y:S03]  /*2ed30*/  LDC R246, c[0x0][0x240] ;  /* 0x00009000fff67b82 */ /* 0x000e660000000800 */
[----:B------:R3:W-:Y:S01]  /*2ed40*/  STL.64 [R1+0x8e8], R6 ;  /* 0x0008e80601007387 */ /* 0x0007e20000100a00 */
[----:B------:R-:W-:Y:S01]  /*2ed50*/  IMAD R106, R36, R248, RZ ;  /* 0x000000f8246a7224 */ /* 0x000fe200078e02ff */
[----:B------:R-:W-:Y:S02]  /*2ed60*/  SEL R37, RZ, 0x4, P6 ;  /* 0x00000004ff257807 */ /* 0x000fe40003000000 */
[----:B------:R-:W2:Y:S01]  /*2ed70*/  LDL.LU R36, [R1+0x170] ;  /* 0x0001700001247983 */ /* 0x000ea20000300800 */
[-C--:B------:R-:W-:Y:S01]  /*2ed80*/  LEA R22, P6, R250, R5.reuse, 0x2 ;  /* 0x00000005fa167211 */ /* 0x080fe200078c10ff */
[----:B------:R-:W-:Y:S01]  /*2ed90*/  IMAD R113, R23, R48, RZ ;  /* 0x0000003017717224 */ /* 0x000fe200078e02ff */
[----:B------:R-:W1:Y:S01]  /*2eda0*/  LDC R248, c[0x0][0x240] ;  /* 0x00009000fff87b82 */ /* 0x000e620000000800 */
[----:B---3--:R-:W-:-:S02]  /*2edb0*/  LEA R6, P5, R27, R5, 0x2 ;  /* 0x000000051b067211 */ /* 0x008fc400078a10ff */
[-C--:B------:R-:W-:Y:S02]  /*2edc0*/  LEA.HI.X.SX32 R23, R250, R245.reuse, 0x2, P6 ;  /* 0x000000f5fa177211 */ /* 0x080fe400030f16ff */
[----:B------:R-:W-:-:S03]  /*2edd0*/  LEA.HI.X.SX32 R7, R27, R245, 0x2, P5 ;  /* 0x000000f51b077211 */ /* 0x000fc600028f16ff */
[----:B------:R3:W-:Y:S01]  /*2ede0*/  STL.64 [R1+0x8e0], R22 ;  /* 0x0008e01601007387 */ /* 0x0007e20000100a00 */
[----:B------:R-:W-:Y:S01]  /*2edf0*/  IMAD R114, R56, R57, RZ ;  /* 0x0000003938727224 */ /* 0x000fe200078e02ff */
[----:B------:R-:W1:Y:S02]  /*2ee00*/  LDC R250, c[0x0][0x240] ;  /* 0x00009000fffa7b82 */ /* 0x000e640000000800 */
[----:B------:R-:W2:Y:S04]  /*2ee10*/  LDL.LU R27, [R1+0x190] ;  /* 0x00019000011b7983 */ /* 0x000ea80000300800 */
[----:B------:R3:W-:Y:S01]  /*2ee20*/  STL.64 [R1+0x8d8], R6 ;  /* 0x0008d80601007387 */ /* 0x0007e20000100a00 */
[----:B------:R-:W-:Y:S01]  /*2ee30*/  IMAD R115, R52, R53, RZ ;  /* 0x0000003534737224 */ /* 0x000fe200078e02ff */
[----:B------:R-:W1:Y:S01]  /*2ee40*/  LDC R251, c[0x0][0x240] ;  /* 0x00009000fffb7b82 */ /* 0x000e620000000800 */
[----:B---3--:R-:W-:-:S04]  /*2ee50*/  LEA R22, P6, R26, R5, 0x2 ;  /* 0x000000051a167211 */ /* 0x008fc800078c10ff */
[----:B------:R-:W-:Y:S02]  /*2ee60*/  LEA.HI.X.SX32 R23, R26, R245, 0x2, P6 ;  /* 0x000000f51a177211 */ /* 0x000fe400030f16ff */
[----:B------:R-:W-:-:S03]  /*2ee70*/  LEA R6, P5, R29, R5, 0x2 ;  /* 0x000000051d067211 */ /* 0x000fc600078a10ff */
[----:B------:R3:W-:Y:S01]  /*2ee80*/  STL.64 [R1+0x8d0], R22 ;  /* 0x0008d01601007387 */ /* 0x0007e20000100a00 */
[----:B------:R-:W-:-:S03]  /*2ee90*/  LEA.HI.X.SX32 R7, R29, R245, 0x2, P5 ;  /* 0x000000f51d077211 */ /* 0x000fc600028f16ff */
[----:B------:R-:W2:Y:S04]  /*2eea0*/  LDL.LU R29, [R1+0x1b0] ;  /* 0x0001b000011d7983 */ /* 0x000ea80000300800 */
[----:B------:R4:W-:Y:S01]  /*2eeb0*/  STL.64 [R1+0x8c8], R6 ;  /* 0x0008c80601007387 */ /* 0x0009e20000100a00 */
[----:B---3--:R-:W-:-:S04]  /*2eec0*/  LEA R22, P6, R33, R5, 0x2 ;  /* 0x0000000521167211 */ /* 0x008fc800078c10ff */
[----:B------:R-:W-:Y:S02]  /*2eed0*/  LEA.HI.X.SX32 R23, R33, R245, 0x2, P6 ;  /* 0x000000f521177211 */ /* 0x000fe400030f16ff */
[----:B------:R-:W3:Y:S01]  /*2eee0*/  LDL.LU R33, [R1+0x1d0] ;  /* 0x0001d00001217983 */ /* 0x000ee20000300800 */
[----:B----4-:R-:W-:-:S03]  /*2eef0*/  LEA R6, P5, R31, R5, 0x2 ;  /* 0x000000051f067211 */ /* 0x010fc600078a10ff */
[----:B------:R4:W-:Y:S01]  /*2ef00*/  STL.64 [R1+0x8c0], R22 ;  /* 0x0008c01601007387 */ /* 0x0009e20000100a00 */
[----:B------:R-:W-:-:S03]  /*2ef10*/  LEA.HI.X.SX32 R7, R31, R245, 0x2, P5 ;  /* 0x000000f51f077211 */ /* 0x000fc600028f16ff */
[----:B------:R-:W3:Y:S04]  /*2ef20*/  LDL.LU R56, [R1+0x1f0] ;  /* 0x0001f00001387983 */ /* 0x000ee80000300800 */
[----:B------:R2:W-:Y:S04]  /*2ef30*/  STL.64 [R1+0x8b8], R6 ;  /* 0x0008b80601007387 */ /* 0x0005e80000100a00 */
[----:B------:R-:W1:Y:S01]  /*2ef40*/  LDL.LU R31, [R1+0x528] ;  /* 0x00052800011f7983 */ /* 0x000e620000300800 */
[----:B----4-:R-:W-:-:S04]  /*2ef50*/  LEA R22, P6, R32, R5, 0x2 ;  /* 0x0000000520167211 */ /* 0x010fc800078c10ff */
[----:B------:R-:W-:Y:S02]  /*2ef60*/  LEA.HI.X.SX32 R23, R32, R245, 0x2, P6 ;  /* 0x000000f520177211 */ /* 0x000fe400030f16ff */
[----:B------:R-:W4:Y:S01]  /*2ef70*/  LDL.LU R32, [R1+0x1f8] ;  /* 0x0001f80001207983 */ /* 0x000f220000300800 */
[----:B--2---:R-:W-:-:S03]  /*2ef80*/  LEA R6, P5, R30, R5, 0x2 ;  /* 0x000000051e067211 */ /* 0x004fc600078a10ff */
[----:B------:R2:W-:Y:S01]  /*2ef90*/  STL.64 [R1+0x8b0], R22 ;  /* 0x0008b01601007387 */ /* 0x0005e20000100a00 */
[----:B------:R-:W-:-:S03]  /*2efa0*/  LEA.HI.X.SX32 R7, R30, R245, 0x2, P5 ;  /* 0x000000f51e077211 */ /* 0x000fc600028f16ff */
[----:B------:R-:W4:Y:S04]  /*2efb0*/  LDL.LU R53, [R1+0x208] ;  /* 0x0002080001357983 */ /* 0x000f280000300800 */
        /* <DEDUP_REMOVED lines=10> */
[----:B------:R-:W4:Y:S04]  /*2f060*/  LDL.LU R0, [R1+0x224] ;  /* 0x0002240001007983 */ /* 0x000f280000300800 */
[----:B------:R2:W-:Y:S02]  /*2f070*/  STL.64 [R1+0x898], R6 ;  /* 0x0008980601007387 */ /* 0x0005e40000100a00 */
[----:B--2---:R-:W-:-:S04]  /*2f080*/  LEA R22, P6, R36, R5, 0x2 ;  /* 0x0000000524167211 */ /* 0x004fc800078c10ff */
[----:B------:R-:W-:Y:S02]  /*2f090*/  LEA.HI.X.SX32 R23, R36, R245, 0x2, P6 ;  /* 0x000000f524177211 */ /* 0x000fe400030f16ff */
[----:B------:R-:W2:Y:S01]  /*2f0a0*/  LDL.LU R36, [R1+0x22c] ;  /* 0x00022c0001247983 */ /* 0x000ea20000300800 */
[----:B------:R-:W-:Y:S02]  /*2f0b0*/  IMAD R107, R25, R247, RZ ;  /* 0x000000f7196b7224 */ /* 0x000fe400078e02ff */
[----:B------:R-:W4:Y:S01]  /*2f0c0*/  LDC R247, c[0x0][0x240] ;  /* 0x00009000fff77b82 */ /* 0x000f220000000800 */
[----:B------:R-:W2:Y:S01]  /*2f0d0*/  LDL.LU R25, [R1+0x230] ;  /* 0x0002300001197983 */ /* 0x000ea20000300800 */
[----:B------:R-:W-:-:S03]  /*2f0e0*/  LEA R6, P5, R27, R5, 0x2 ;  /* 0x000000051b067211 */ /* 0x000fc600078a10ff */
[----:B------:R3:W-:Y:S01]  /*2f0f0*/  STL.64 [R1+0x890], R22 ;  /* 0x0008901601007387 */ /* 0x0007e20000100a00 */
[----:B------:R-:W-:-:S03]  /*2f100*/  LEA.HI.X.SX32 R7, R27, R245, 0x2, P5 ;  /* 0x000000f51b077211 */ /* 0x000fc600028f16ff */
[----:B---3--:R-:W3:Y:S04]  /*2f110*/  LDL.LU R23, [R1+0x558] ;  /* 0x0005580001177983 */ /* 0x008ee80000300800 */
[----:B------:R-:W3:Y:S01]  /*2f120*/  LDL.LU R27, [R1+0x244] ;  /* 0x00024400011b7983 */ /* 0x000ee20000300800 */
[----:B------:R-:W-:-:S03]  /*2f130*/  LEA R48, P6, R29, R5, 0x2 ;  /* 0x000000051d307211 */ /* 0x000fc600078c10ff */
[----:B------:R1:W-:Y:S01]  /*2f140*/  STL.64 [R1+0x888], R6 ;  /* 0x0008880601007387 */ /* 0x0003e20000100a00 */
[----:B------:R-:W-:-:S03]  /*2f150*/  LEA.HI.X.SX32 R49, R29, R245, 0x2, P6 ;  /* 0x000000f51d317211 */ /* 0x000fc600030f16ff */
[----:B------:R-:W3:Y:S04]  /*2f160*/  LDL.LU R24, [R1+0x568] ;  /* 0x0005680001187983 */ /* 0x000ee80000300800 */
[----:B------:R-:W3:Y:S01]  /*2f170*/  LDL.LU R29, [R1+0x24c] ;  /* 0x00024c00011d7983 */ /* 0x000ee20000300800 */
[----:B-1----:R-:W-:-:S03]  /*2f180*/  LEA R6, P5, R33, R5, 0x2 ;  /* 0x0000000521067211 */ /* 0x002fc600078a10ff */
[----:B------:R1:W-:Y:S01]  /*2f190*/  STL.64 [R1+0x880], R48 ;  /* 0x0008803001007387 */ /* 0x0003e20000100a00 */
[----:B------:R-:W-:-:S03]  /*2f1a0*/  LEA.HI.X.SX32 R7, R33, R245, 0x2, P5 ;  /* 0x000000f521077211 */ /* 0x000fc600028f16ff */
[----:B------:R-:W3:Y:S04]  /*2f1b0*/  LDL.LU R33, [R1+0x250] ;  /* 0x0002500001217983 */ /* 0x000ee80000300800 */
[----:B------:R4:W-:Y:S01]  /*2f1c0*/  STL.64 [R1+0x878], R6 ;  /* 0x0008780601007387 */ /* 0x0009e20000100a00 */
[----:B------:R-:W-:-:S03]  /*2f1d0*/  IMAD R22, R31, R246, RZ ;  /* 0x000000f61f167224 */ /* 0x000fc600078e02ff */
[----:B------:R-:W3:Y:S01]  /*2f1e0*/  LDL.LU R31, [R1+0x260] ;  /* 0x00026000011f7983 */ /* 0x000ee20000300800 */
[C---:B-1----:R-:W-:Y:S01]  /*2f1f0*/  LEA R48, P6, R56.reuse, R5, 0x2 ;  /* 0x0000000538307211 */ /* 0x042fe200078c10ff */
[----:B------:R-:W1:Y:S03]  /*2f200*/  LDC R246, c[0x0][0x240] ;  /* 0x00009000fff67b82 */ /* 0x000e660000000800 */
[----:B------:R-:W-:Y:S02]  /*2f210*/  LEA.HI.X.SX32 R49, R56, R245, 0x2, P6 ;  /* 0x000000f538317211 */ /* 0x000fe400030f16ff */
[----:B----4-:R-:W-:-:S03]  /*2f220*/  LEA R6, P5, R32, R5, 0x2 ;  /* 0x0000000520067211 */ /* 0x010fc600078a10ff */
[----:B------:R4:W-:Y:S01]  /*2f230*/  STL.64 [R1+0x870], R48 ;  /* 0x0008703001007387 */ /* 0x0009e20000100a00 */
[----:B------:R-:W-:-:S03]  /*2f240*/  LEA.HI.X.SX32 R7, R32, R245, 0x2, P5 ;  /* 0x000000f520077211 */ /* 0x000fc600028f16ff */
[----:B------:R-:W3:Y:S04]  /*2f250*/  LDL.LU R32, [R1+0x26c] ;  /* 0x00026c0001207983 */ /* 0x000ee80000300800 */
[----:B------:R4:W-:Y:S02]  /*2f260*/  STL.64 [R1+0x868], R6 ;  /* 0x0008680601007387 */ /* 0x0009e40000100a00 */
[----:B----4-:R-:W-:-:S04]  /*2f270*/  LEA R48, P6, R53, R5, 0x2 ;  /* 0x0000000535307211 */ /* 0x010fc800078c10ff */
[----:B------:R-:W-:Y:S01]  /*2f280*/  LEA.HI.X.SX32 R49, R53, R245, 0x2, P6 ;  /* 0x000000f535317211 */ /* 0x000fe200030f16ff */
[----:B------:R-:W-:Y:S02]  /*2f290*/  IMAD R105, R28, R247, RZ ;  /* 0x000000f71c697224 */ /* 0x000fe400078e02ff */
[----:B------:R-:W4:Y:S01]  /*2f2a0*/  LDL.LU R28, [R1+0x270] ;  /* 0x00027000011c7983 */ /* 0x000f220000300800 */
[C---:B------:R-:W-:Y:S01]  /*2f2b0*/  LEA R6, P5, R30.reuse, R5, 0x2 ;  /* 0x000000051e067211 */ /* 0x040fe200078a10ff */
[----:B------:R-:W1:Y:S02]  /*2f2c0*/  LDC R247, c[0x0][0x240] ;  /* 0x00009000fff77b82 */ /* 0x000e640000000800 */
[----:B------:R1:W-:Y:S01]  /*2f2d0*/  STL.64 [R1+0x860], R48 ;  /* 0x0008603001007387 */ /* 0x0003e20000100a00 */
[----:B------:R-:W-:-:S03]  /*2f2e0*/  LEA.HI.X.SX32 R7, R30, R245, 0x2, P5 ;  /* 0x000000f51e077211 */ /* 0x000fc600028f16ff */
[----:B------:R-:W4:Y:S04]  /*2f2f0*/  LDL.LU R30, [R1+0x27c] ;  /* 0x00027c00011e7983 */ /* 0x000f280000300800 */
[----:B------:R1:W-:Y:S02]  /*2f300*/  STL.64 [R1+0x858], R6 ;  /* 0x0008580601007387 */ /* 0x0003e40000100a00 */
[----:B-1----:R-:W-:-:S04]  /*2f310*/  LEA R48, P6, R26, R5, 0x2 ;  /* 0x000000051a307211 */ /* 0x002fc800078c10ff */
[----:B------:R-:W-:Y:S02]  /*2f320*/  LEA.HI.X.SX32 R49, R26, R245, 0x2, P6 ;  /* 0x000000f51a317211 */ /* 0x000fe400030f16ff */
[----:B------:R-:W4:Y:S01]  /*2f330*/  LDL.LU R26, [R1+0x28c] ;  /* 0x00028c00011a7983 */ /* 0x000f220000300800 */
[----:B------:R-:W-:-:S03]  /*2f340*/  LEA R6, P5, R0, R5, 0x2 ;  /* 0x0000000500067211 */ /* 0x000fc600078a10ff */
[----:B------:R2:W-:Y:S01]  /*2f350*/  STL.64 [R1+0x850], R48 ;  /* 0x0008503001007387 */ /* 0x0005e20000100a00 */
[----:B------:R-:W-:-:S05]  /*2f360*/  LEA.HI.X.SX32 R7, R0, R245, 0x2, P5 ;  /* 0x000000f500077211 */ /* 0x000fca00028f16ff */
[----:B------:R1:W-:Y:S01]  /*2f370*/  STL.64 [R1+0x848], R6 ;  /* 0x0008480601007387 */ /* 0x0003e20000100a00 */
[----:B--2---:R-:W-:-:S04]  /*2f380*/  LEA R48, P6, R36, R5, 0x2 ;  /* 0x0000000524307211 */ /* 0x004fc800078c10ff */
[----:B------:R-:W-:Y:S02]  /*2f390*/  LEA.HI.X.SX32 R49, R36, R245, 0x2, P6 ;  /* 0x000000f524317211 */ /* 0x000fe400030f16ff */
[----:B------:R-:W2:Y:S01]  /*2f3a0*/  LDL.LU R36, [R1+0x290] ;  /* 0x0002900001247983 */ /* 0x000ea20000300800 */
[----:B-1----:R-:W-:-:S03]  /*2f3b0*/  LEA R6, P5, R25, R5, 0x2 ;  /* 0x0000000519067211 */ /* 0x002fc600078a10ff */
[----:B------:R3:W-:Y:S01]  /*2f3c0*/  STL.64 [R1+0x840], R48 ;  /* 0x0008403001007387 */ /* 0x0007e20000100a00 */
[----:B------:R-:W-:-:S03]  /*2f3d0*/  LEA.HI.X.SX32 R7, R25, R245, 0x2, P5 ;  /* 0x000000f519077211 */ /* 0x000fc600028f16ff */
[----:B------:R-:W2:Y:S04]  /*2f3e0*/  LDL.LU R25, [R1+0x2a0] ;  /* 0x0002a00001197983 */ /* 0x000ea80000300800 */
[----:B------:R1:W-:Y:S01]  /*2f3f0*/  STL.64 [R1+0x838], R6 ;  /* 0x0008380601007387 */ /* 0x0003e20000100a00 */
[----:B---3--:R-:W-:-:S04]  /*2f400*/  LEA R48, P6, R27, R5, 0x2 ;  /* 0x000000051b307211 */ /* 0x008fc800078c10ff */
[----:B------:R-:W-:-:S05]  /*2f410*/  LEA.HI.X.SX32 R49, R27, R245, 0x2, P6 ;  /* 0x000000f51b317211 */ /* 0x000fca00030f16ff */
[----:B------:R3:W-:Y:S01]  /*2f420*/  STL.64 [R1+0x830], R48 ;  /* 0x0008303001007387 */ /* 0x0007e20000100a00 */
[----:B-1----:R-:W-:-:S04]  /*2f430*/  LEA R6, P5, R29, R5, 0x2 ;  /* 0x000000051d067211 */ /* 0x002fc800078a10ff */
[----:B------:R-:W-:Y:S02]  /*2f440*/  LEA.HI.X.SX32 R7, R29, R245, 0x2, P5 ;  /* 0x000000f51d077211 */ /* 0x000fe400028f16ff */
[----:B------:R-:W2:Y:S01]  /*2f450*/  LDL.LU R29, [R1+0x2a8] ;  /* 0x0002a800011d7983 */ /* 0x000ea20000300800 */
[----:B---3--:R-:W-:-:S03]  /*2f460*/  LEA R48, P6, R33, R5, 0x2 ;  /* 0x0000000521307211 */ /* 0x008fc600078c10ff */
[----:B------:R1:W-:Y:S01]  /*2f470*/  STL.64 [R1+0x828], R6 ;  /* 0x0008280601007387 */ /* 0x0003e20000100a00 */
[----:B------:R-:W-:-:S03]  /*2f480*/  LEA.HI.X.SX32 R49, R33, R245, 0x2, P6 ;  /* 0x000000f521317211 */ /* 0x000fc600030f16ff */
[----:B------:R-:W3:Y:S01]  /*2f490*/  LDL.LU R33, [R1+0x2b0] ;  /* 0x0002b00001217983 */ /* 0x000ee20000300800 */
[----:B-1----:R-:W-:-:S03]  /*2f4a0*/  LEA R6, P5, R31, R5, 0x2 ;  /* 0x000000051f067211 */ /* 0x002fc600078a10ff */
[----:B------:R1:W-:Y:S01]  /*2f4b0*/  STL.64 [R1+0x820], R48 ;  /* 0x0008203001007387 */ /* 0x0003e20000100a00 */
[----:B------:R-:W-:-:S03]  /*2f4c0*/  LEA.HI.X.SX32 R7, R31, R245, 0x2, P5 ;  /* 0x000000f51f077211 */ /* 0x000fc600028f16ff */
[----:B------:R-:W3:Y:S04]  /*2f4d0*/  LDL.LU R57, [R1+0x2c0] ;  /* 0x0002c00001397983 */ /* 0x000ee80000300800 */
[----:B------:R4:W-:Y:S04]  /*2f4e0*/  STL.64 [R1+0x818], R6 ;  /* 0x0008180601007387 */ /* 0x0009e80000100a00 */
[----:B------:R-:W3:Y:S01]  /*2f4f0*/  LDL.LU R31, [R1+0x5c8] ;  /* 0x0005c800011f7983 */ /* 0x000ee20000300800 */
[----:B-1----:R-:W-:-:S04]  /*2f500*/  LEA R48, P6, R32, R5, 0x2 ;  /* 0x0000000520307211 */ /* 0x002fc800078c10ff */
[----:B------:R-:W-:Y:S02]  /*2f510*/  LEA.HI.X.SX32 R49, R32, R245, 0x2, P6 ;  /* 0x000000f520317211 */ /* 0x000fe400030f16ff */
[----:B------:R-:W3:Y:S04]  /*2f520*/  LDL.LU R32, [R1+0x2cc] ;  /* 0x0002cc0001207983 */ /* 0x000ee80000300800 */
[----:B------:R1:W-:Y:S01]  /*2f530*/  STL.64 [R1+0x810], R48 ;  /* 0x0008103001007387 */ /* 0x0003e20000100a00 */
[----:B----4-:R-:W-:-:S03]  /*2f540*/  LEA R6, P5, R28, R5, 0x2 ;  /* 0x000000051c067211 */ /* 0x010fc600078a10ff */
[----:B------:R-:W4:Y:S01]  /*2f550*/  LDL.LU R56, [R1+0x2d0] ;  /* 0x0002d00001387983 */ /* 0x000f220000300800 */
[----:B------:R-:W-:-:S03]  /*2f560*/  LEA.HI.X.SX32 R7, R28, R245, 0x2, P5 ;  /* 0x000000f51c077211 */ /* 0x000fc600028f16ff */
[----:B------:R-:W4:Y:S01]  /*2f570*/  LDL.LU R28, [R1+0x2e0] ;  /* 0x0002e000011c7983 */ /* 0x000f220000300800 */
[----:B-1----:R-:W-:-:S03]  /*2f580*/  LEA R48, P6, R30, R5, 0x2 ;  /* 0x000000051e307211 */ /* 0x002fc600078c10ff */
[----:B------:R1:W-:Y:S01]  /*2f590*/  STL.64 [R1+0x808], R6 ;  /* 0x0008080601007387 */ /* 0x0003e20000100a00 */
[----:B------:R-:W-:-:S03]  /*2f5a0*/  LEA.HI.X.SX32 R49, R30, R245, 0x2, P6 ;  /* 0x000000f51e317211 */ /* 0x000fc600030f16ff */
[----:B------:R-:W4:Y:S01]  /*2f5b0*/  LDL.LU R30, [R1+0x5d8] ;  /* 0x0005d800011e7983 */ /* 0x000f220000300800 */
[----:B------:R-:W-:Y:S02]  /*2f5c0*/  IMAD R103, R24, R250, RZ ;  /* 0x000000fa18677224 */ /* 0x000fe400078e02ff */
[----:B------:R-:W-:Y:S01]  /*2f5d0*/  IMAD R102, R52, R248, RZ ;  /* 0x000000f834667224 */ /* 0x000fe200078e02ff */
[----:B------:R-:W4:Y:S01]  /*2f5e0*/  LDL.LU R27, [R1+0x2e8] ;  /* 0x0002e800011b7983 */ /* 0x000f220000300800 */
[----:B------:R-:W-:Y:S01]  /*2f5f0*/  IMAD R23, R23, R249, RZ ;  /* 0x000000f917177224 */ /* 0x000fe200078e02ff */
[----:B------:R-:W4:Y:S01]  /*2f600*/  LDC R250, c[0x0][0x240] ;  /* 0x00009000fffa7b82 */ /* 0x000f220000000800 */
[C---:B-1----:R-:W-:Y:S01]  /*2f610*/  LEA R6, P5, R26.reuse, R5, 0x2 ;  /* 0x000000051a067211 */ /* 0x042fe200078a10ff */
[----:B------:R2:W-:Y:S03]  /*2f620*/  STL.64 [R1+0x800], R48 ;  /* 0x0008003001007387 */ /* 0x0005e60000100a00 */
[----:B------:R-:W-:Y:S01]  /*2f630*/  LEA.HI.X.SX32 R7, R26, R245, 0x2, P5 ;  /* 0x000000f51a077211 */ /* 0x000fe200028f16ff */
[----:B------:R-:W4:Y:S02]  /*2f640*/  LDL.LU R24, [R1+0x5e8] ;  /* 0x0005e80001187983 */ /* 0x000f240000300800 */
[----:B------:R-:W1:Y:S02]  /*2f650*/  LDC R249, c[0x0][0x240] ;  /* 0x00009000fff97b82 */ /* 0x000e640000000800 */
[----:B------:R-:W4:Y:S04]  /*2f660*/  LDL.LU R53, [R1+0x2f0] ;  /* 0x0002f00001357983 */ /* 0x000f280000300800 */
[----:B------:R2:W-:Y:S02]  /*2f670*/  STL.64 [R1+0x7f8], R6 ;  /* 0x0007f80601007387 */ /* 0x0005e40000100a00 */
[----:B------:R-:W1:Y:S01]  /*2f680*/  LDC R248, c[0x0][0x240] ;  /* 0x00009000fff87b82 */ /* 0x000e620000000800 */
[----:B--2---:R-:W-:-:S04]  /*2f690*/  LEA R48, P6, R36, R5, 0x2 ;  /* 0x0000000524307211 */ /* 0x004fc800078c10ff */
[----:B------:R-:W-:Y:S02]  /*2f6a0*/  LEA.HI.X.SX32 R49, R36, R245, 0x2, P6 ;  /* 0x000000f524317211 */ /* 0x000fe400030f16ff */
[----:B------:R-:W2:Y:S01]  /*2f6b0*/  LDL.LU R36, [R1+0x300] ;  /* 0x0003000001247983 */ /* 0x000ea20000300800 */
[----:B------:R-:W-:-:S03]  /*2f6c0*/  LEA R6, P5, R25, R5, 0x2 ;  /* 0x0000000519067211 */ /* 0x000fc600078a10ff */
[----:B------:R-:W2:Y:S01]  /*2f6d0*/  LDL.LU R26, [R1+0x304] ;  /* 0x00030400011a7983 */ /* 0x000ea20000300800 */
[----:B------:R-:W-:-:S03]  /*2f6e0*/  LEA.HI.X.SX32 R7, R25, R245, 0x2, P5 ;  /* 0x000000f519077211 */ /* 0x000fc600028f16ff */
[----:B------:R1:W-:Y:S04]  /*2f6f0*/  STL.64 [R1+0x7f0], R48 ;  /* 0x0007f03001007387 */ /* 0x0003e80000100a00 */
[----:B------:R-:W2:Y:S04]  /*2f700*/  LDL.LU R52, [R1+0x5f8] ;  /* 0x0005f80001347983 */ /* 0x000ea80000300800 */
[----:B------:R-:W2:Y:S04]  /*2f710*/  LDL.LU R25, [R1+0x310] ;  /* 0x0003100001197983 */ /* 0x000ea80000300800 */
[----:B------:R3:W-:Y:S04]  /*2f720*/  STL.64 [R1+0x7e8], R6 ;  /* 0x0007e80601007387 */ /* 0x0007e80000100a00 */
[----:B------:R-:W2:Y:S01]  /*2f730*/  LDL.LU R0, [R1+0x608] ;  /* 0x0006080001007983 */ /* 0x000ea20000300800 */
[----:B-1----:R-:W-:-:S04]  /*2f740*/  LEA R48, P6, R29, R5, 0x2 ;  /* 0x000000051d307211 */ /* 0x002fc800078c10ff */
[----:B------:R-:W-:Y:S02]  /*2f750*/  LEA.HI.X.SX32 R49, R29, R245, 0x2, P6 ;  /* 0x000000f51d317211 */ /* 0x000fe400030f16ff */
[----:B------:R-:W2:Y:S01]  /*2f760*/  LDL.LU R29, [R1+0x320] ;  /* 0x00032000011d7983 */ /* 0x000ea20000300800 */
[----:B---3--:R-:W-:-:S03]  /*2f770*/  LEA R6, P5, R33, R5, 0x2 ;  /* 0x0000000521067211 */ /* 0x008fc600078a10ff */
[----:B------:R1:W-:Y:S01]  /*2f780*/  STL.64 [R1+0x7e0], R48 ;  /* 0x0007e03001007387 */ /* 0x0003e20000100a00 */
[----:B------:R-:W-:-:S03]  /*2f790*/  LEA.HI.X.SX32 R7, R33, R245, 0x2, P5 ;  /* 0x000000f521077211 */ /* 0x000fc600028f16ff */
[----:B------:R-:W3:Y:S04]  /*2f7a0*/  LDL.LU R33, [R1+0x328] ;  /* 0x0003280001217983 */ /* 0x000ee80000300800 */
[----:B------:R1:W-:Y:S02]  /*2f7b0*/  STL.64 [R1+0x7d8], R6 ;  /* 0x0007d80601007387 */ /* 0x0003e40000100a00 */
[----:B-1----:R-:W-:Y:S01]  /*2f7c0*/  LEA R48, P6, R57, R5, 0x2 ;  /* 0x0000000539307211 */ /* 0x002fe200078c10ff */
[----:B------:R-:W-:Y:S02]  /*2f7d0*/  IMAD R100, R31, R246, RZ ;  /* 0x000000f61f647224 */ /* 0x000fe400078e02ff */
[----:B------:R-:W3:Y:S01]  /*2f7e0*/  LDL.LU R31, [R1+0x330] ;  /* 0x00033000011f7983 */ /* 0x000ee20000300800 */
[----:B------:R-:W-:Y:S01]  /*2f7f0*/  LEA.HI.X.SX32 R49, R57, R245, 0x2, P6 ;  /* 0x000000f539317211 */ /* 0x000fe200030f16ff */
[----:B------:R-:W1:Y:S01]  /*2f800*/  LDC R246, c[0x0][0x240] ;  /* 0x00009000fff67b82 */ /* 0x000e620000000800 */
[----:B------:R-:W-:-:S03]  /*2f810*/  LEA R6, P5, R32, R5, 0x2 ;  /* 0x0000000520067211 */ /* 0x000fc600078a10ff */
[----:B------:R4:W-:Y:S01]  /*2f820*/  STL.64 [R1+0x7d0], R48 ;  /* 0x0007d03001007387 */ /* 0x0009e20000100a00 */
[----:B------:R-:W-:-:S03]  /*2f830*/  LEA.HI.X.SX32 R7, R32, R245, 0x2, P5 ;  /* 0x000000f520077211 */ /* 0x000fc600028f16ff */
[----:B------:R-:W3:Y:S01]  /*2f840*/  LDL.LU R32, [R1+0x33c] ;  /* 0x00033c0001207983 */ /* 0x000ee20000300800 */
[----:B----4-:R-:W-:-:S03]  /*2f850*/  LEA R48, P6, R56, R5, 0x2 ;  /* 0x0000000538307211 */ /* 0x010fc600078c10ff */
[----:B------:R4:W-:Y:S01]  /*2f860*/  STL.64 [R1+0x7c8], R6 ;  /* 0x0007c80601007387 */ /* 0x0009e20000100a00 */
[----:B------:R-:W-:Y:S01]  /*2f870*/  LEA.HI.X.SX32 R49, R56, R245, 0x2, P6 ;  /* 0x000000f538317211 */ /* 0x000fe200030f16ff */
[----:B------:R-:W-:Y:S02]  /*2f880*/  IMAD R101, R30, R247, RZ ;  /* 0x000000f71e657224 */ /* 0x000fe400078e02ff */
[----:B------:R-:W3:Y:S01]  /*2f890*/  LDL.LU R30, [R1+0x348] ;  /* 0x00034800011e7983 */ /* 0x000ee20000300800 */
[----:B------:R-:W1:Y:S01]  /*2f8a0*/  LDC R247, c[0x0][0x240] ;  /* 0x00009000fff77b82 */ /* 0x000e620000000800 */
[C---:B----4-:R-:W-:Y:S02]  /*2f8b0*/  LEA R6, P5, R28.reuse, R5, 0x2 ;  /* 0x000000051c067211 */ /* 0x050fe400078a10ff */
[----:B------:R4:W-:Y:S02]  /*2f8c0*/  STL.64 [R1+0x7c0], R48 ;  /* 0x0007c03001007387 */ /* 0x0009e40000100a00 */
[----:B------:R-:W-:-:S02]  /*2f8d0*/  LEA.HI.X.SX32 R7, R28, R245, 0x2, P5 ;  /* 0x000000f51c077211 */ /* 0x000fc400028f16ff */
[----:B------:R-:W3:Y:S04]  /*2f8e0*/  LDL.LU R28, [R1+0x350] ;  /* 0x00035000011c7983 */ /* 0x000ee80000300800 */
[----:B------:R4:W-:Y:S02]  /*2f8f0*/  STL.64 [R1+0x7b8], R6 ;  /* 0x0007b80601007387 */ /* 0x0009e40000100a00 */
[----:B----4-:R-:W-:-:S04]  /*2f900*/  LEA R48, P6, R27, R5, 0x2 ;  /* 0x000000051b307211 */ /* 0x010fc800078c10ff */
        /* <DEDUP_REMOVED lines=13> */
[----:B------:R1:W-:Y:S02]  /*2f9e0*/  STL.64 [R1+0x798], R6 ;  /* 0x0007980601007387 */ /* 0x0003e40000100a00 */
[----:B-1----:R-:W-:-:S04]  /*2f9f0*/  LEA R48, P6, R25, R5, 0x2 ;  /* 0x0000000519307211 */ /* 0x002fc800078c10ff */
[----:B------:R-:W-:-:S05]  /*2fa00*/  LEA.HI.X.SX32 R49, R25, R245, 0x2, P6 ;  /* 0x000000f519317211 */ /* 0x000fca00030f16ff */
[----:B------:R3:W-:Y:S01]  /*2fa10*/  STL.64 [R1+0x790], R48 ;  /* 0x0007903001007387 */ /* 0x0007e20000100a00 */
[----:B------:R-:W-:-:S04]  /*2fa20*/  LEA R6, P5, R29, R5, 0x2 ;  /* 0x000000051d067211 */ /* 0x000fc800078a10ff */
        /* <DEDUP_REMOVED lines=15> */
[----:B------:R1:W-:Y:S04]  /*2fb20*/  STL.64 [R1+0x770], R48 ;  /* 0x0007703001007387 */ /* 0x0003e80000100a00 */
[----:B------:R-:W3:Y:S01]  /*2fb30*/  LDL.LU R57, [R1+0x3a4] ;  /* 0x0003a40001397983 */ /* 0x000ee20000300800 */
[----:B------:R-:W-:-:S04]  /*2fb40*/  LEA R6, P5, R30, R5, 0x2 ;  /* 0x000000051e067211 */ /* 0x000fc800078a10ff */
[----:B------:R-:W-:Y:S02]  /*2fb50*/  LEA.HI.X.SX32 R7, R30, R245, 0x2, P5 ;  /* 0x000000f51e077211 */ /* 0x000fe400028f16ff */
[----:B------:R-:W3:Y:S01]  /*2fb60*/  LDL.LU R30, [R1+0x3a8] ;  /* 0x0003a800011e7983 */ /* 0x000ee20000300800 */
[----:B-1----:R-:W-:-:S03]  /*2fb70*/  LEA R48, P6, R28, R5, 0x2 ;  /* 0x000000051c307211 */ /* 0x002fc600078c10ff */
[----:B------:R4:W-:Y:S01]  /*2fb80*/  STL.64 [R1+0x768], R6 ;  /* 0x0007680601007387 */ /* 0x0009e20000100a00 */
[----:B------:R-:W-:-:S03]  /*2fb90*/  LEA.HI.X.SX32 R49, R28, R245, 0x2, P6 ;  /* 0x000000f51c317211 */ /* 0x000fc600030f16ff */
[----:B------:R-:W3:Y:S04]  /*2fba0*/  LDL.LU R28, [R1+0x634] ;  /* 0x00063400011c7983 */ /* 0x000ee80000300800 */
[----:B------:R-:W3:Y:S01]  /*2fbb0*/  LDL.LU R25, [R1+0x3a0] ;  /* 0x0003a00001197983 */ /* 0x000ee20000300800 */
[----:B----4-:R-:W-:-:S03]  /*2fbc0*/  LEA R6, P5, R27, R5, 0x2 ;  /* 0x000000051b067211 */ /* 0x010fc600078a10ff */
[----:B------:R2:W-:Y:S01]  /*2fbd0*/  STL.64 [R1+0x760], R48 ;  /* 0x0007603001007387 */ /* 0x0005e20000100a00 */
[----:B------:R-:W-:-:S03]  /*2fbe0*/  LEA.HI.X.SX32 R7, R27, R245, 0x2, P5 ;  /* 0x000000f51b077211 */ /* 0x000fc600028f16ff */
[----:B------:R-:W4:Y:S04]  /*2fbf0*/  LDL.LU R56, [R1+0x638] ;  /* 0x0006380001387983 */ /* 0x000f280000300800 */
[----:B------:R-:W4:Y:S04]  /*2fc00*/  LDL.LU R53, [R1+0x39c] ;  /* 0x00039c0001357983 */ /* 0x000f280000300800 */
[----:B------:R1:W-:Y:S01]  /*2fc10*/  STL.64 [R1+0x758], R6 ;  /* 0x0007580601007387 */ /* 0x0003e20000100a00 */
[----:B--2---:R-:W-:-:S04]  /*2fc20*/  LEA R48, P6, R36, R5, 0x2 ;  /* 0x0000000524307211 */ /* 0x004fc800078c10ff */
[----:B------:R-:W-:Y:S02]  /*2fc30*/  LEA.HI.X.SX32 R49, R36, R245, 0x2, P6 ;  /* 0x000000f524317211 */ /* 0x000fe400030f16ff */
[----:B------:R-:W2:Y:S01]  /*2fc40*/  LDL.LU R36, [R1+0x398] ;  /* 0x0003980001247983 */ /* 0x000ea20000300800 */
[----:B-1----:R-:W-:-:S03]  /*2fc50*/  LEA R6, P5, R26, R5, 0x2 ;  /* 0x000000051a067211 */ /* 0x002fc600078a10ff */
[----:B------:R-:W2:Y:S01]  /*2fc60*/  LDL.LU R27, [R1+0x394] ;  /* 0x00039400011b7983 */ /* 0x000ea20000300800 */
[----:B------:R-:W-:Y:S01]  /*2fc70*/  IMAD R104, R52, R249, RZ ;  /* 0x000000f934687224 */ /* 0x000fe200078e02ff */
[----:B------:R-:W-:Y:S01]  /*2fc80*/  LEA.HI.X.SX32 R7, R26, R245, 0x2, P5 ;  /* 0x000000f51a077211 */ /* 0x000fe200028f16ff */
[----:B------:R-:W-:Y:S01]  /*2fc90*/  IMAD R98, R0, R250, RZ ;  /* 0x000000fa00627224 */ /* 0x000fe200078e02ff */
[----:B------:R1:W-:Y:S01]  /*2fca0*/  STL.64 [R1+0x750], R48 ;  /* 0x0007503001007387 */ /* 0x0003e20000100a00 */
[----:B------:R-:W-:Y:S01]  /*2fcb0*/  IMAD R24, R24, R248, RZ ;  /* 0x000000f818187224 */ /* 0x000fe200078e02ff */
[----:B------:R-:W2:Y:S02]  /*2fcc0*/  LDC R250, c[0x0][0x240] ;  /* 0x00009000fffa7b82 */ /* 0x000ea40000000800 */
[----:B------:R-:W2:Y:S04]  /*2fcd0*/  LDL.LU R52, [R1+0x63c] ;  /* 0x00063c0001347983 */ /* 0x000ea80000300800 */
[----:B------:R-:W2:Y:S02]  /*2fce0*/  LDL.LU R26, [R1+0x388] ;  /* 0x00038800011a7983 */ /* 0x000ea40000300800 */
[----:B------:R-:W2:Y:S02]  /*2fcf0*/  LDC R248, c[0x0][0x240] ;  /* 0x00009000fff87b82 */ /* 0x000ea40000000800 */
[----:B------:R3:W-:Y:S04]  /*2fd00*/  STL.64 [R1+0x748], R6 ;  /* 0x0007480601007387 */ /* 0x0007e80000100a00 */
[----:B------:R-:W2:Y:S02]  /*2fd10*/  LDL.LU R0, [R1+0x640] ;  /* 0x0006400001007983 */ /* 0x000ea40000300800 */
[----:B------:R-:W2:Y:S01]  /*2fd20*/  LDC R249, c[0x0][0x240] ;  /* 0x00009000fff97b82 */ /* 0x000ea20000000800 */
        /* <DEDUP_REMOVED lines=8> */
[C---:B-1----:R-:W-:Y:S01]  /*2fdb0*/  LEA R48, P6, R60.reuse, R5, 0x2 ;  /* 0x000000053c307211 */ /* 0x042fe200078c10ff */
        /* <DEDUP_REMOVED lines=13> */
[C---:B----4-:R-:W-:Y:S01]  /*2fe90*/  LEA R6, P5, R30.reuse, R5, 0x2 ;  /* 0x000000051e067211 */ /* 0x050fe200078a10ff */
[----:B------:R-:W4:Y:S02]  /*2fea0*/  LDC R247, c[0x0][0x240] ;  /* 0x00009000fff77b82 */ /* 0x000f240000000800 */
        /* <DEDUP_REMOVED lines=28> */
[----:B------:R-:W3:Y:S04]  /*30070*/  LDL.LU R33, [R1+0x340] ;  /* 0x0003400001217983 */ /* 0x000ee80000300800 */
[----:B------:R1:W-:Y:S04]  /*30080*/  STL.64 [R1+0x6e0], R48 ;  /* 0x0006e03001007387 */ /* 0x0003e80000100a00 */
[----:B------:R-:W3:Y:S01]  /*30090*/  LDL.LU R60, [R1+0x338] ;  /* 0x00033800013c7983 */ /* 0x000ee20000300800 */
[----:B-1----:R-:W-:-:S04]  /*300a0*/  LEA R6, P5, R31, R5, 0x2 ;  /* 0x000000051f067211 */ /* 0x002fc800078a10ff */
[----:B------:R-:W-:-:S05]  /*300b0*/  LEA.HI.X.SX32 R7, R31, R245, 0x2, P5 ;  /* 0x000000f51f077211 */ /* 0x000fca00028f16ff */
[----:B------:R1:W-:Y:S01]  /*300c0*/  STL.64 [R1+0x6d8], R6 ;  /* 0x0006d80601007387 */ /* 0x0003e20000100a00 */
[----:B------:R-:W-:-:S03]  /*300d0*/  LEA R48, P6, R32, R5, 0x2 ;  /* 0x0000000520307211 */ /* 0x000fc600078c10ff */
[----:B------:R-:W3:Y:S01]  /*300e0*/  LDL.LU R31, [R1+0x644] ;  /* 0x00064400011f7983 */ /* 0x000ee20000300800 */
[----:B------:R-:W-:-:S03]  /*300f0*/  LEA.HI.X.SX32 R49, R32, R245, 0x2, P6 ;  /* 0x000000f520317211 */ /* 0x000fc600030f16ff */
[----:B------:R-:W3:Y:S04]  /*30100*/  LDL.LU R32, [R1+0x334] ;  /* 0x0003340001207983 */ /* 0x000ee80000300800 */
[----:B------:R4:W-:Y:S04]  /*30110*/  STL.64 [R1+0x6d0], R48 ;  /* 0x0006d03001007387 */ /* 0x0009e80000100a00 */
[----:B------:R-:W3:Y:S01]  /*30120*/  LDL.LU R57, [R1+0x32c] ;  /* 0x00032c0001397983 */ /* 0x000ee20000300800 */
[----:B-1----:R-:W-:-:S04]  /*30130*/  LEA R6, P5, R28, R5, 0x2 ;  /* 0x000000051c067211 */ /* 0x002fc800078a10ff */
[----:B------:R-:W-:Y:S02]  /*30140*/  LEA.HI.X.SX32 R7, R28, R245, 0x2, P5 ;  /* 0x000000f51c077211 */ /* 0x000fe400028f16ff */
[----:B------:R-:W3:Y:S01]  /*30150*/  LDL.LU R28, [R1+0x324] ;  /* 0x00032400011c7983 */ /* 0x000ee20000300800 */
[----:B----4-:R-:W-:-:S03]  /*30160*/  LEA R48, P6, R30, R5, 0x2 ;  /* 0x000000051e307211 */ /* 0x010fc600078c10ff */
        /* <DEDUP_REMOVED lines=35> */
[----:B-1----:R-:W-:-:S04]  /*303a0*/  LEA R48, P6, R60, R5, 0x2 ;  /* 0x000000053c307211 */ /* 0x002fc800078c10ff */
[----:B------:R-:W-:Y:S01]  /*303b0*/  LEA.HI.X.SX32 R49, R60, R245, 0x2, P6 ;  /* 0x000000f53c317211 */ /* 0x000fe200030f16ff */
[----:B------:R-:W-:Y:S02]  /*303c0*/  IMAD R92, R31, R246, RZ ;  /* 0x000000f61f5c7224 */ /* 0x000fe400078e02ff */
[----:B------:R-:W3:Y:S01]  /*303d0*/  LDL.LU R31, [R1+0x2f4] ;  /* 0x0002f400011f7983 */ /* 0x000ee20000300800 */
[----:B------:R-:W1:Y:S01]  /*303e0*/  LDC R246, c[0x0][0x240] ;  /* 0x00009000fff67b82 */ /* 0x000e620000000800 */
[C---:B------:R-:W-:Y:S02]  /*303f0*/  LEA R6, P5, R32.reuse, R5, 0x2 ;  /* 0x0000000520067211 */ /* 0x040fe400078a10ff */
[----:B------:R4:W-:Y:S02]  /*30400*/  STL.64 [R1+0x690], R48 ;  /* 0x0006903001007387 */ /* 0x0009e40000100a00 */
[----:B------:R-:W-:Y:S02]  /*30410*/  LEA.HI.X.SX32 R7, R32, R245, 0x2, P5 ;  /* 0x000000f520077211 */ /* 0x000fe400028f16ff */
[----:B------:R-:W3:Y:S04]  /*30420*/  LDL.LU R32, [R1+0x2ec] ;  /* 0x0002ec0001207983 */ /* 0x000ee80000300800 */
[----:B------:R4:W-:Y:S02]  /*30430*/  STL.64 [R1+0x688], R6 ;  /* 0x0006880601007387 */ /* 0x0009e40000100a00 */
[----:B----4-:R-:W-:-:S04]  /*30440*/  LEA R48, P6, R57, R5, 0x2 ;  /* 0x0000000539307211 */ /* 0x010fc800078c10ff */
[----:B------:R-:W-:Y:S02]  /*30450*/  LEA.HI.X.SX32 R49, R57, R245, 0x2, P6 ;  /* 0x000000f539317211 */ /* 0x000fe400030f16ff */
[----:B------:R-:W-:Y:S01]  /*30460*/  LEA R6, P5, R28, R5, 0x2 ;  /* 0x000000051c067211 */ /* 0x000fe200078a10ff */
[----:B------:R-:W-:Y:S02]  /*30470*/  IMAD R93, R30, R247, RZ ;  /* 0x000000f71e5d7224 */ /* 0x000fe400078e02ff */
[----:B------:R-:W4:Y:S01]  /*30480*/  LDL.LU R30, [R1+0x2e4] ;  /* 0x0002e400011e7983 */ /* 0x000f220000300800 */
[----:B------:R-:W-:Y:S01]  /*30490*/  LEA.HI.X.SX32 R7, R28, R245, 0x2, P5 ;  /* 0x000000f51c077211 */ /* 0x000fe200028f16ff */
[----:B------:R-:W1:Y:S02]  /*304a0*/  LDC R247, c[0x0][0x240] ;  /* 0x00009000fff77b82 */ /* 0x000e640000000800 */
[----:B------:R1:W-:Y:S04]  /*304b0*/  STL.64 [R1+0x680], R48 ;  /* 0x0006803001007387 */ /* 0x0003e80000100a00 */
        /* <DEDUP_REMOVED lines=27> */
[----:B------:R-:W-:Y:S02]  /*30670*/  IMAD R86, R25, R250, RZ ;  /* 0x000000fa19567224 */ /* 0x000fe400078e02ff */
[----:B------:R-:W-:Y:S01]  /*30680*/  IMAD R88, R56, R248, RZ ;  /* 0x000000f838587224 */ /* 0x000fe200078e02ff */
[----:B------:R1:W-:Y:S01]  /*30690*/  STL.64 [R1+0x640], R48 ;  /* 0x0006403001007387 */ /* 0x0003e20000100a00 */
[----:B------:R-:W-:Y:S01]  /*306a0*/  IMAD R89, R52, R249, RZ ;  /* 0x000000f934597224 */ /* 0x000fe200078e02ff */
[----:B------:R-:W3:Y:S02]  /*306b0*/  LDC R248, c[0x0][0x240] ;  /* 0x00009000fff87b82 */ /* 0x000ee40000000800 */
[----:B------:R-:W3:Y:S01]  /*306c0*/  LDL.LU R25, [R1+0x2b8] ;  /* 0x0002b80001197983 */ /* 0x000ee20000300800 */
[----:B------:R-:W-:Y:S02]  /*306d0*/  IMAD R20, R20, R62, RZ ;  /* 0x0000003e14147224 */ /* 0x000fe400078e02ff */
[----:B------:R-:W-:-:S03]  /*306e0*/  IMAD R40, R61, R40, RZ ;  /* 0x000000283d287224 */ /* 0x000fc600078e02ff */
[----:B------:R-:W3:Y:S01]  /*306f0*/  LDC R250, c[0x0][0x240] ;  /* 0x00009000fffa7b82 */ /* 0x000ee20000000800 */
[----:B-1----:R-:W-:-:S04]  /*30700*/  LEA R6, P5, R31, R5, 0x2 ;  /* 0x000000051f067211 */ /* 0x002fc800078a10ff */
[----:B------:R-:W-:-:S03]  /*30710*/  LEA.HI.X.SX32 R7, R31, R245, 0x2, P5 ;  /* 0x000000f51f077211 */ /* 0x000fc600028f16ff */
[----:B------:R-:W1:Y:S01]  /*30720*/  LDC R249, c[0x0][0x240] ;  /* 0x00009000fff97b82 */ /* 0x000e620000000800 */
[C---:B------:R-:W-:Y:S01]  /*30730*/  LEA R48, P6, R32.reuse, R5, 0x2 ;  /* 0x0000000520307211 */ /* 0x040fe200078c10ff */
[----:B------:R4:W-:Y:S04]  /*30740*/  STL.64 [R1+0x638], R6 ;  /* 0x0006380601007387 */ /* 0x0009e80000100a00 */
[----:B------:R-:W3:Y:S01]  /*30750*/  LDL.LU R31, [R1+0x988] ;  /* 0x00098800011f7983 */ /* 0x000ee20000300800 */
[----:B------:R-:W-:-:S03]  /*30760*/  LEA.HI.X.SX32 R49, R32, R245, 0x2, P6 ;  /* 0x000000f520317211 */ /* 0x000fc600030f16ff */
[----:B------:R-:W3:Y:S04]  /*30770*/  LDL.LU R32, [R1+0x2b4] ;  /* 0x0002b40001207983 */ /* 0x000ee80000300800 */
[----:B------:R4:W-:Y:S04]  /*30780*/  STL.64 [R1+0x630], R48 ;  /* 0x0006303001007387 */ /* 0x0009e80000100a00 */
[----:B------:R-:W3:Y:S01]  /*30790*/  LDL.LU R60, [R1+0x2ac] ;  /* 0x0002ac00013c7983 */ /* 0x000ee20000300800 */
[----:B----4-:R-:W-:-:S04]  /*307a0*/  LEA R6, P5, R30, R5, 0x2 ;  /* 0x000000051e067211 */ /* 0x010fc800078a10ff */
[----:B------:R-:W-:Y:S02]  /*307b0*/  LEA.HI.X.SX32 R7, R30, R245, 0x2, P5 ;  /* 0x000000f51e077211 */ /* 0x000fe400028f16ff */
[----:B------:R-:W4:Y:S01]  /*307c0*/  LDL.LU R30, [R1+0x2a4] ;  /* 0x0002a400011e7983 */ /* 0x000f220000300800 */
[----:B------:R-:W-:-:S03]  /*307d0*/  LEA R48, P6, R28, R5, 0x2 ;  /* 0x000000051c307211 */ /* 0x000fc600078c10ff */
[----:B------:R1:W-:Y:S01]  /*307e0*/  STL.64 [R1+0x628], R6 ;  /* 0x0006280601007387 */ /* 0x0003e20000100a00 */
[----:B------:R-:W-:-:S03]  /*307f0*/  LEA.HI.X.SX32 R49, R28, R245, 0x2, P6 ;  /* 0x000000f51c317211 */ /* 0x000fc600030f16ff */
[----:B------:R-:W4:Y:S04]  /*30800*/  LDL.LU R28, [R1+0x98c] ;  /* 0x00098c00011c7983 */ /* 0x000f280000300800 */
[----:B------:R-:W4:Y:S01]  /*30810*/  LDL.LU R27, [R1+0x29c] ;  /* 0x00029c00011b7983 */ /* 0x000f220000300800 */
[----:B-1----:R-:W-:-:S03]  /*30820*/  LEA R6, P5, R26, R5, 0x2 ;  /* 0x000000051a067211 */ /* 0x002fc600078a10ff */
        /* <DEDUP_REMOVED lines=72> */
[----:B------:R-:W-:Y:S02]  /*30cb0*/  LEA.HI.X.SX32 R7, R31, R245, 0x2, P5 ;  /* 0x000000f51f077211 */ /* 0x000fe400028f16ff */
[----:B------:R-:W-:-:S03]  /*30cc0*/  LEA R48, P6, R32, R5, 0x2 ;  /* 0x0000000520307211 */ /* 0x000fc600078c10ff */
        /* <DEDUP_REMOVED lines=9> */
[----:B-1----:R-:W-:-:S03]  /*30d60*/  LEA R48, P6, R30, R5, 0x2 ;  /* 0x000000051e307211 */ /* 0x002fc600078c10ff */
[----:B------:R1:W-:Y:S01]  /*30d70*/  STL.64 [R1+0x588], R6 ;  /* 0x0005880601007387 */ /* 0x0003e20000100a00 */
[----:B------:R-:W-:-:S03]  /*30d80*/  LEA.HI.X.SX32 R49, R30, R245, 0x2, P6 ;  /* 0x000000f51e317211 */ /* 0x000fc600030f16ff */
[----:B------:R-:W4:Y:S04]  /*30d90*/  LDL.LU R30, [R1+0xb98] ;  /* 0x000b9800011e7983 */ /* 0x000f280000300800 */
[----:B------:R-:W4:Y:S01]  /*30da0*/  LDL.LU R0, [R1+0x21c] ;  /* 0x00021c0001007983 */ /* 0x000f220000300800 */
[----:B-1----:R-:W-:-:S03]  /*30db0*/  LEA R6, P5, R27, R5, 0x2 ;  /* 0x000000051b067211 */ /* 0x002fc600078a10ff */
[----:B------:R2:W-:Y:S01]  /*30dc0*/  STL.64 [R1+0x580], R48 ;  /* 0x0005803001007387 */ /* 0x0005e20000100a00 */
[----:B------:R-:W-:Y:S01]  /*30dd0*/  IMAD R85, R57, R248, RZ ;  /* 0x000000f839557224 */ /* 0x000fe200078e02ff */
[----:B------:R-:W-:Y:S02]  /*30de0*/  LEA.HI.X.SX32 R7, R27, R245, 0x2, P5 ;  /* 0x000000f51b077211 */ /* 0x000fe400028f16ff */
[----:B------:R-:W4:Y:S01]  /*30df0*/  LDL.LU R60, [R1+0xba8] ;  /* 0x000ba800013c7983 */ /* 0x000f220000300800 */
[----:B------:R-:W-:Y:S01]  /*30e00*/  IMAD R82, R52, R250, RZ ;  /* 0x000000fa34527224 */ /* 0x000fe200078e02ff */
[----:B------:R-:W1:Y:S02]  /*30e10*/  LDC R248, c[0x0][0x240] ;  /* 0x00009000fff87b82 */ /* 0x000e640000000800 */
[----:B------:R-:W4:Y:S04]  /*30e20*/  LDL.LU R57, [R1+0x214] ;  /* 0x0002140001397983 */ /* 0x000f280000300800 */
[----:B------:R2:W-:Y:S01]  /*30e30*/  STL.64 [R1+0x578], R6 ;  /* 0x0005780601007387 */ /* 0x0005e20000100a00 */
[----:B------:R-:W-:Y:S01]  /*30e40*/  IMAD R2, R53, R249, RZ ;  /* 0x000000f935027224 */ /* 0x000fe200078e02ff */
[----:B------:R-:W1:Y:S08]  /*30e50*/  LDC R250, c[0x0][0x240] ;  /* 0x00009000fffa7b82 */ /* 0x000e700000000800 */
        /* <DEDUP_REMOVED lines=127> */
[----:B------:R-:W-:-:S04]  /*31650*/  LEA R6, P5, R30, R5, 0x2 ;  /* 0x000000051e067211 */ /* 0x000fc800078a10ff */
[----:B------:R-:W-:Y:S01]  /*31660*/  LEA.HI.X.SX32 R7, R30, R245, 0x2, P5 ;  /* 0x000000f51e077211 */ /* 0x000fe200028f16ff */
[----:B------:R-:W-:Y:S02]  /*31670*/  IMAD R78, R28, R247, RZ ;  /* 0x000000f71c4e7224 */ /* 0x000fe400078e02ff */
[----:B------:R-:W4:Y:S01]  /*31680*/  LDL.LU R28, [R1+0x188] ;  /* 0x00018800011c7983 */ /* 0x000f220000300800 */
[----:B------:R-:W1:Y:S03]  /*31690*/  LDC R247, c[0x0][0x240] ;  /* 0x00009000fff77b82 */ /* 0x000e660000000800 */
        /* <DEDUP_REMOVED lines=33> */
[----:B------:R4:W-:Y:S01]  /*318b0*/  STL.64 [R1+0x458], R6 ;  /* 0x0004580601007387 */ /* 0x0009e20000100a00 */
[----:B------:R-:W-:-:S03]  /*318c0*/  LEA.HI.X.SX32 R49, R32, R245, 0x2, P6 ;  /* 0x000000f520317211 */ /* 0x000fc600030f16ff */
[----:B------:R-:W3:Y:S04]  /*318d0*/  LDL.LU R31, [R1+0xc48] ;  /* 0x000c4800011f7983 */ /* 0x000ee80000300800 */
[----:B------:R-:W3:Y:S04]  /*318e0*/  LDL.LU R32, [R1+0x164] ;  /* 0x0001640001207983 */ /* 0x000ee80000300800 */
[----:B------:R1:W-:Y:S04]  /*318f0*/  STL.64 [R1+0x450], R48 ;  /* 0x0004503001007387 */ /* 0x0003e80000100a00 */
[----:B------:R-:W3:Y:S04]  /*31900*/  LDL.LU R61, [R1+0x160] ;  /* 0x00016000013d7983 */ /* 0x000ee80000300800 */
[----:B------:R-:W3:Y:S01]  /*31910*/  LDL.LU R27, [R1+0x15c] ;  /* 0x00015c00011b7983 */ /* 0x000ee20000300800 */
[----:B----4-:R-:W-:-:S04]  /*31920*/  LEA R6, P5, R28, R5, 0x2 ;  /* 0x000000051c067211 */ /* 0x010fc800078a10ff */
[----:B------:R-:W-:Y:S02]  /*31930*/  LEA.HI.X.SX32 R7, R28, R245, 0x2, P5 ;  /* 0x000000f51c077211 */ /* 0x000fe400028f16ff */
        /* <DEDUP_REMOVED lines=52> */
[----:B------:R-:W-:Y:S01]  /*31c80*/  IMAD R34, R34, R63, RZ ;  /* 0x0000003f22227224 */ /* 0x000fe200078e02ff */
        /* <DEDUP_REMOVED lines=39> */
[----:B------:R-:W3:Y:S01]  /*31f00*/  LDL.LU R62, [R1+0x104] ;  /* 0x00010400013e7983 */ /* 0x000ee20000300800 */
[----:B----4-:R-:W-:-:S04]  /*31f10*/  LEA R6, P5, R30, R5, 0x2 ;  /* 0x000000051e067211 */ /* 0x010fc800078a10ff */
[----:B------:R-:W-:Y:S02]  /*31f20*/  LEA.HI.X.SX32 R7, R30, R245, 0x2, P5 ;  /* 0x000000f51e077211 */ /* 0x000fe400028f16ff */
[----:B------:R-:W4:Y:S01]  /*31f30*/  LDL.LU R30, [R1+0x100] ;  /* 0x00010000011e7983 */ /* 0x000f220000300800 */
[----:B-1----:R-:W-:Y:S01]  /*31f40*/  LEA R48, P6, R27, R5, 0x2 ;  /* 0x000000051b307211 */ /* 0x002fe200078c10ff */
[----:B------:R-:W-:Y:S02]  /*31f50*/  IMAD R72, R60, R248, RZ ;  /* 0x000000f83c487224 */ /* 0x000fe400078e02ff */
[----:B------:R1:W-:Y:S01]  /*31f60*/  STL.64 [R1+0x3a8], R6 ;  /* 0x0003a80601007387 */ /* 0x0003e20000100a00 */
[----:B------:R-:W-:Y:S01]  /*31f70*/  IMAD R70, R53, R250, RZ ;  /* 0x000000fa35467224 */ /* 0x000fe200078e02ff */
[----:B------:R-:W-:Y:S01]  /*31f80*/  LEA.HI.X.SX32 R49, R27, R245, 0x2, P6 ;  /* 0x000000f51b317211 */ /* 0x000fe200030f16ff */
[----:B------:R-:W-:Y:S01]  /*31f90*/  IMAD R73, R56, R249, RZ ;  /* 0x000000f938497224 */ /* 0x000fe200078e02ff */
[----:B------:R-:W4:Y:S01]  /*31fa0*/  LDL.LU R27, [R1+0xc78] ;  /* 0x000c7800011b7983 */ /* 0x000f220000300800 */
[----:B------:R-:W4:Y:S03]  /*31fb0*/  LDC R249, c[0x0][0x240] ;  /* 0x00009000fff97b82 */ /* 0x000f260000000800 */
[----:B------:R-:W4:Y:S01]  /*31fc0*/  LDL.LU R60, [R1+0xfc] ;  /* 0x0000fc00013c7983 */ /* 0x000f220000300800 */
[----:B-1----:R-:W-:-:S03]  /*31fd0*/  LEA R6, P5, R28, R5, 0x2 ;  /* 0x000000051c067211 */ /* 0x002fc600078a10ff */
[----:B------:R2:W-:Y:S01]  /*31fe0*/  STL.64 [R1+0x3a0], R48 ;  /* 0x0003a03001007387 */ /* 0x0005e20000100a00 */
[----:B------:R-:W1:Y:S01]  /*31ff0*/  LDC R250, c[0x0][0x240] ;  /* 0x00009000fffa7b82 */ /* 0x000e620000000800 */
[----:B------:R-:W-:Y:S02]  /*32000*/  LEA.HI.X.SX32 R7, R28, R245, 0x2, P5 ;  /* 0x000000f51c077211 */ /* 0x000fe400028f16ff */
[----:B------:R-:W4:Y:S04]  /*32010*/  LDL.LU R28, [R1+0xc80] ;  /* 0x000c8000011c7983 */ /* 0x000f280000300800 */
[----:B------:R-:W4:Y:S01]  /*32020*/  LDL.LU R61, [R1+0xf8] ;  /* 0x0000f800013d7983 */ /* 0x000f220000300800 */
[----:B------:R-:W1:Y:S03]  /*32030*/  LDC R248, c[0x0][0x240] ;  /* 0x00009000fff87b82 */ /* 0x000e660000000800 */
[----:B------:R2:W-:Y:S02]  /*32040*/  STL.64 [R1+0x398], R6 ;  /* 0x0003980601007387 */ /* 0x0005e40000100a00 */
        /* <DEDUP_REMOVED lines=9> */
[----:B------:R3:W-:Y:S01]  /*320e0*/  STL.64 [R1+0x388], R6 ;  /* 0x0003880601007387 */ /* 0x0007e20000100a00 */
[----:B-1----:R-:W-:-:S04]  /*320f0*/  LEA R48, P6, R29, R5, 0x2 ;  /* 0x000000051d307211 */ /* 0x002fc800078c10ff */
[----:B------:R-:W-:Y:S02]  /*32100*/  LEA.HI.X.SX32 R49, R29, R245, 0x2, P6 ;  /* 0x000000f51d317211 */ /* 0x000fe400030f16ff */
[----:B------:R-:W2:Y:S01]  /*32110*/  LDL.LU R29, [R1+0xc90] ;  /* 0x000c9000011d7983 */ /* 0x000ea20000300800 */
[----:B---3--:R-:W-:-:S03]  /*32120*/  LEA R6, P5, R33, R5, 0x2 ;  /* 0x0000000521067211 */ /* 0x008fc600078a10ff */
[----:B------:R-:W3:Y:S01]  /*32130*/  LDL.LU R52, [R1+0xe4] ;  /* 0x0000e40001347983 */ /* 0x000ee20000300800 */
[----:B------:R-:W-:-:S03]  /*32140*/  LEA.HI.X.SX32 R7, R33, R245, 0x2, P5 ;  /* 0x000000f521077211 */ /* 0x000fc600028f16ff */
[----:B------:R1:W-:Y:S04]  /*32150*/  STL.64 [R1+0x380], R48 ;  /* 0x0003803001007387 */ /* 0x0003e80000100a00 */
        /* <DEDUP_REMOVED lines=11> */
[----:B------:R4:W-:Y:S04]  /*32210*/  STL.64 [R1+0x368], R6 ;  /* 0x0003680601007387 */ /* 0x0009e80000100a00 */
[----:B------:R-:W3:Y:S01]  /*32220*/  LDL.LU R0, [R1+0xd4] ;  /* 0x0000d40001007983 */ /* 0x000ee20000300800 */
[----:B----4-:R-:W-:-:S04]  /*32230*/  LEA R48, P6, R62, R5, 0x2 ;  /* 0x000000053e307211 */ /* 0x010fc800078c10ff */
[----:B------:R-:W-:Y:S02]  /*32240*/  LEA.HI.X.SX32 R49, R62, R245, 0x2, P6 ;  /* 0x000000f53e317211 */ /* 0x000fe400030f16ff */
[----:B------:R-:W-:-:S03]  /*32250*/  LEA R6, P5, R30, R5, 0x2 ;  /* 0x000000051e067211 */ /* 0x000fc600078a10ff */
[----:B------:R4:W-:Y:S01]  /*32260*/  STL.64 [R1+0x360], R48 ;  /* 0x0003603001007387 */ /* 0x0009e20000100a00 */
[----:B------:R-:W-:-:S03]  /*32270*/  LEA.HI.X.SX32 R7, R30, R245, 0x2, P5 ;  /* 0x000000f51e077211 */ /* 0x000fc600028f16ff */
[----:B------:R-:W3:Y:S01]  /*32280*/  LDL.LU R30, [R1+0xcc] ;  /* 0x0000cc00011e7983 */ /* 0x000ee20000300800 */
[----:B----4-:R-:W-:-:S03]  /*32290*/  LEA R48, P6, R60, R5, 0x2 ;  /* 0x000000053c307211 */ /* 0x010fc600078c10ff */
[----:B------:R4:W-:Y:S01]  /*322a0*/  STL.64 [R1+0x358], R6 ;  /* 0x0003580601007387 */ /* 0x0009e20000100a00 */
[----:B------:R-:W-:-:S03]  /*322b0*/  LEA.HI.X.SX32 R49, R60, R245, 0x2, P6 ;  /* 0x000000f53c317211 */ /* 0x000fc600030f16ff */
[----:B------:R-:W3:Y:S01]  /*322c0*/  LDL.LU R60, [R1+0xc8] ;  /* 0x0000c800013c7983 */ /* 0x000ee20000300800 */
[----:B----4-:R-:W-:-:S03]  /*322d0*/  LEA R6, P5, R61, R5, 0x2 ;  /* 0x000000053d067211 */ /* 0x010fc600078a10ff */
[----:B------:R2:W-:Y:S01]  /*322e0*/  STL.64 [R1+0x350], R48 ;  /* 0x0003503001007387 */ /* 0x0005e20000100a00 */
[----:B------:R-:W-:-:S05]  /*322f0*/  LEA.HI.X.SX32 R7, R61, R245, 0x2, P5 ;  /* 0x000000f53d077211 */ /* 0x000fca00028f16ff */
[----:B------:R4:W-:Y:S01]  /*32300*/  STL.64 [R1+0x348], R6 ;  /* 0x0003480601007387 */ /* 0x0009e20000100a00 */
[----:B--2---:R-:W-:-:S04]  /*32310*/  LEA R48, P6, R36, R5, 0x2 ;  /* 0x0000000524307211 */ /* 0x004fc800078c10ff */
[----:B------:R-:W-:Y:S02]  /*32320*/  LEA.HI.X.SX32 R49, R36, R245, 0x2, P6 ;  /* 0x000000f524317211 */ /* 0x000fe400030f16ff */
[----:B------:R-:W2:Y:S01]  /*32330*/  LDL.LU R36, [R1+0xc4] ;  /* 0x0000c40001247983 */ /* 0x000ea20000300800 */
[----:B----4-:R-:W-:-:S03]  /*32340*/  LEA R6, P5, R53, R5, 0x2 ;  /* 0x0000000535067211 */ /* 0x010fc600078a10ff */
[----:B------:R4:W-:Y:S01]  /*32350*/  STL.64 [R1+0x340], R48 ;  /* 0x0003403001007387 */ /* 0x0009e20000100a00 */
[----:B------:R-:W-:-:S03]  /*32360*/  LEA.HI.X.SX32 R7, R53, R245, 0x2, P5 ;  /* 0x000000f535077211 */ /* 0x000fc600028f16ff */
[----:B------:R-:W2:Y:S04]  /*32370*/  LDL.LU R53, [R1+0xc0] ;  /* 0x0000c00001357983 */ /* 0x000ea80000300800 */
[----:B------:R3:W-:Y:S01]  /*32380*/  STL.64 [R1+0x338], R6 ;  /* 0x0003380601007387 */ /* 0x0007e20000100a00 */
[----:B----4-:R-:W-:-:S04]  /*32390*/  LEA R48, P6, R56, R5, 0x2 ;  /* 0x0000000538307211 */ /* 0x010fc800078c10ff */
[----:B------:R-:W-:-:S05]  /*323a0*/  LEA.HI.X.SX32 R49, R56, R245, 0x2, P6 ;  /* 0x000000f538317211 */ /* 0x000fca00030f16ff */
[----:B------:R4:W-:Y:S01]  /*323b0*/  STL.64 [R1+0x330], R48 ;  /* 0x0003303001007387 */ /* 0x0009e20000100a00 */
[----:B---3--:R-:W-:-:S04]  /*323c0*/  LEA R6, P5, R52, R5, 0x2 ;  /* 0x0000000534067211 */ /* 0x008fc800078a10ff */
[----:B------:R-:W-:Y:S02]  /*323d0*/  LEA.HI.X.SX32 R7, R52, R245, 0x2, P5 ;  /* 0x000000f534077211 */ /* 0x000fe400028f16ff */
[----:B------:R-:W3:Y:S01]  /*323e0*/  LDL.LU R52, [R1+0xbc] ;  /* 0x0000bc0001347983 */ /* 0x000ee20000300800 */
[----:B----4-:R-:W-:-:S03]  /*323f0*/  LEA R48, P6, R33, R5, 0x2 ;  /* 0x0000000521307211 */ /* 0x010fc600078c10ff */
[----:B------:R4:W-:Y:S01]  /*32400*/  STL.64 [R1+0x328], R6 ;  /* 0x0003280601007387 */ /* 0x0009e20000100a00 */
[----:B------:R-:W-:-:S03]  /*32410*/  LEA.HI.X.SX32 R49, R33, R245, 0x2, P6 ;  /* 0x000000f521317211 */ /* 0x000fc600030f16ff */
[----:B------:R-:W3:Y:S01]  /*32420*/  LDL.LU R33, [R1+0xb8] ;  /* 0x0000b80001217983 */ /* 0x000ee20000300800 */
[----:B------:R-:W-:Y:S02]  /*32430*/  IMAD R71, R57, R249, RZ ;  /* 0x000000f939477224 */ /* 0x000fe400078e02ff */
[----:B------:R-:W-:Y:S01]  /*32440*/  IMAD R29, R29, R250, RZ ;  /* 0x000000fa1d1d7224 */ /* 0x000fe200078e02ff */
[----:B------:R1:W-:Y:S01]  /*32450*/  STL.64 [R1+0x320], R48 ;  /* 0x0003203001007387 */ /* 0x0003e20000100a00 */
[----:B------:R-:W3:Y:S03]  /*32460*/  LDC R250, c[0x0][0x240] ;  /* 0x00009000fffa7b82 */ /* 0x000ee60000000800 */
[----:B------:R-:W3:Y:S01]  /*32470*/  LDL.LU R57, [R1+0xb4] ;  /* 0x0000b40001397983 */ /* 0x000ee20000300800 */
[----:B------:R-:W-:-:S04]  /*32480*/  IMAD R27, R27, R247, RZ ;  /* 0x000000f71b1b7224 */ /* 0x000fc800078e02ff */
[----:B------:R-:W3:Y:S01]  /*32490*/  LDC R247, c[0x0][0x240] ;  /* 0x00009000fff77b82 */ /* 0x000ee20000000800 */
[----:B------:R-:W-:-:S07]  /*324a0*/  IMAD R28, R28, R248, RZ ;  /* 0x000000f81c1c7224 */ /* 0x000fce00078e02ff */
[----:B------:R-:W3:Y:S01]  /*324b0*/  LDC R248, c[0x0][0x240] ;  /* 0x00009000fff87b82 */ /* 0x000ee20000000800 */
[----:B----4-:R-:W-:-:S07]  /*324c0*/  LEA R6, P5, R31, R5, 0x2 ;  /* 0x000000051f067211 */ /* 0x010fce00078a10ff */
[----:B------:R-:W4:Y:S01]  /*324d0*/  LDC R249, c[0x0][0x240] ;  /* 0x00009000fff97b82 */ /* 0x000f220000000800 */
[----:B------:R-:W-:Y:S02]  /*324e0*/  LEA.HI.X.SX32 R7, R31, R245, 0x2, P5 ;  /* 0x000000f51f077211 */ /* 0x000fe400028f16ff */
[----:B-1----:R-:W-:-:S03]  /*324f0*/  LEA R48, P6, R32, R5, 0x2 ;  /* 0x0000000520307211 */ /* 0x002fc600078c10ff */
[----:B------:R1:W-:Y:S01]  /*32500*/  STL.64 [R1+0x318], R6 ;  /* 0x0003180601007387 */ /* 0x0003e20000100a00 */
[----:B------:R-:W-:-:S03]  /*32510*/  LEA.HI.X.SX32 R49, R32, R245, 0x2, P6 ;  /* 0x000000f520317211 */ /* 0x000fc600030f16ff */
[----:B------:R-:W4:Y:S04]  /*32520*/  LDL.LU R32, [R1+0xc98] ;  /* 0x000c980001207983 */ /* 0x000f280000300800 */
[----:B------:R-:W4:Y:S01]  /*32530*/  LDL.LU R31, [R1+0xac] ;  /* 0x0000ac00011f7983 */ /* 0x000f220000300800 */
[----:B-1----:R-:W-:-:S03]  /*32540*/  LEA R6, P5, R0, R5, 0x2 ;  /* 0x0000000500067211 */ /* 0x002fc600078a10ff */
[----:B------:R1:W-:Y:S04]  /*32550*/  STL.64 [R1+0x310], R48 ;  /* 0x0003103001007387 */ /* 0x0003e80000100a00 */
[----:B------:R-:W4:Y:S01]  /*32560*/  LDL.LU R66, [R1+0xa8] ;  /* 0x0000a80001427983 */ /* 0x000f220000300800 */
[----:B------:R-:W-:-:S03]  /*32570*/  LEA.HI.X.SX32 R7, R0, R245, 0x2, P5 ;  /* 0x000000f500077211 */ /* 0x000fc600028f16ff */
        /* <DEDUP_REMOVED lines=22> */
[----:B------:R-:W2:Y:S04]  /*326e0*/  LDL.LU R62, [R1+0xcb8] ;  /* 0x000cb800013e7983 */ /* 0x000ea80000300800 */
[----:B------:R-:W2:Y:S01]  /*326f0*/  LDL.LU R53, [R1+0x88] ;  /* 0x0000880001357983 */ /* 0x000ea20000300800 */
[----:B---3--:R-:W-:-:S04]  /*32700*/  LEA R48, P6, R52, R5, 0x2 ;  /* 0x0000000534307211 */ /* 0x008fc800078c10ff */
[----:B------:R-:W-:Y:S02]  /*32710*/  LEA.HI.X.SX32 R49, R52, R245, 0x2, P6 ;  /* 0x000000f534317211 */ /* 0x000fe400030f16ff */
[----:B-1----:R-:W-:-:S03]  /*32720*/  LEA R6, P5, R33, R5, 0x2 ;  /* 0x0000000521067211 */ /* 0x002fc600078a10ff */
[----:B------:R1:W-:Y:S01]  /*32730*/  STL.64 [R1+0x2e0], R48 ;  /* 0x0002e03001007387 */ /* 0x0003e20000100a00 */
[----:B------:R-:W-:-:S03]  /*32740*/  LEA.HI.X.SX32 R7, R33, R245, 0x2, P5 ;  /* 0x000000f521077211 */ /* 0x000fc600028f16ff */
[----:B------:R-:W3:Y:S04]  /*32750*/  LDL.LU R33, [R1+0x84] ;  /* 0x0000840001217983 */ /* 0x000ee80000300800 */
[----:B------:R4:W-:Y:S01]  /*32760*/  STL.64 [R1+0x2d8], R6 ;  /* 0x0002d80601007387 */ /* 0x0009e20000100a00 */
[----:B-1----:R-:W-:-:S03]  /*32770*/  LEA R48, P6, R57, R5, 0x2 ;  /* 0x0000000539307211 */ /* 0x002fc600078c10ff */
[----:B------:R-:W3:Y:S01]  /*32780*/  LDL.LU R52, [R1+0x80] ;  /* 0x0000800001347983 */ /* 0x000ee20000300800 */
[----:B------:R-:W-:-:S05]  /*32790*/  LEA.HI.X.SX32 R49, R57, R245, 0x2, P6 ;  /* 0x000000f539317211 */ /* 0x000fca00030f16ff */
[----:B------:R1:W-:Y:S01]  /*327a0*/  STL.64 [R1+0x2d0], R48 ;  /* 0x0002d03001007387 */ /* 0x0003e20000100a00 */
[----:B----4-:R-:W-:-:S04]  /*327b0*/  LEA R6, P5, R31, R5, 0x2 ;  /* 0x000000051f067211 */ /* 0x010fc800078a10ff */
[----:B------:R-:W-:Y:S02]  /*327c0*/  LEA.HI.X.SX32 R7, R31, R245, 0x2, P5 ;  /* 0x000000f51f077211 */ /* 0x000fe400028f16ff */
[----:B------:R-:W4:Y:S01]  /*327d0*/  LDL.LU R31, [R1+0x7c] ;  /* 0x00007c00011f7983 */ /* 0x000f220000300800 */
[----:B-1----:R-:W-:-:S03]  /*327e0*/  LEA R48, P6, R66, R5, 0x2 ;  /* 0x0000000542307211 */ /* 0x002fc600078c10ff */
        /* <DEDUP_REMOVED lines=9> */
[----:B------:R-:W-:-:S03]  /*32880*/  LEA.HI.X.SX32 R49, R56, R245, 0x2, P6 ;  /* 0x000000f538317211 */ /* 0x000fc600030f16ff */
[----:B------:R-:W4:Y:S04]  /*32890*/  LDL.LU R56, [R1+0x70] ;  /* 0x0000700001387983 */ /* 0x000f280000300800 */
[----:B------:R2:W-:Y:S01]  /*328a0*/  STL.64 [R1+0x2b0], R48 ;  /* 0x0002b03001007387 */ /* 0x0005e20000100a00 */
[----:B-1----:R-:W-:-:S04]  /*328b0*/  LEA R6, P5, R64, R5, 0x2 ;  /* 0x0000000540067211 */ /* 0x002fc800078a10ff */
        /* <DEDUP_REMOVED lines=20> */
[----:B-1----:R-:W-:-:S03]  /*32a00*/  LEA R6, P5, R52, R5, 0x2 ;  /* 0x0000000534067211 */ /* 0x002fc600078a10ff */
[----:B------:R4:W-:Y:S01]  /*32a10*/  STL.64 [R1+0x280], R48 ;  /* 0x0002803001007387 */ /* 0x0009e20000100a00 */
        /* <DEDUP_REMOVED lines=21> */
[----:B------:R-:W4:Y:S04]  /*32b70*/  LDL.LU R66, [R1+0xcd8] ;  /* 0x000cd80001427983 */ /* 0x000f280000300800 */
[----:B------:R-:W4:Y:S04]  /*32b80*/  LDL.LU R65, [R1+0x44] ;  /* 0x0000440001417983 */ /* 0x000f280000300800 */
[----:B------:R1:W-:Y:S04]  /*32b90*/  STL.64 [R1+0x258], R6 ;  /* 0x0002580601007387 */ /* 0x0003e80000100a00 */
[----:B------:R-:W4:Y:S01]  /*32ba0*/  LDL.LU R56, [R1+0x40] ;  /* 0x0000400001387983 */ /* 0x000f220000300800 */
[----:B--2---:R-:W-:-:S04]  /*32bb0*/  LEA R48, P6, R36, R5, 0x2 ;  /* 0x0000000524307211 */ /* 0x004fc800078c10ff */
[----:B------:R-:W-:Y:S02]  /*32bc0*/  LEA.HI.X.SX32 R49, R36, R245, 0x2, P6 ;  /* 0x000000f524317211 */ /* 0x000fe400030f16ff */
[----:B------:R-:W2:Y:S01]  /*32bd0*/  LDL.LU R36, [R1+0x3c] ;  /* 0x00003c0001247983 */ /* 0x000ea20000300800 */
[----:B------:R-:W-:Y:S02]  /*32be0*/  IMAD R32, R32, R246, RZ ;  /* 0x000000f620207224 */ /* 0x000fe400078e02ff */
[----:B------:R-:W3:Y:S01]  /*32bf0*/  LDC R246, c[0x0][0x240] ;  /* 0x00009000fff67b82 */ /* 0x000ee20000000800 */
[C---:B-1----:R-:W-:Y:S01]  /*32c00*/  LEA R6, P5, R61.reuse, R5, 0x2 ;  /* 0x000000053d067211 */ /* 0x042fe200078a10ff */
[----:B------:R1:W-:Y:S03]  /*32c10*/  STL.64 [R1+0x250], R48 ;  /* 0x0002503001007387 */ /* 0x0003e60000100a00 */
[----:B------:R-:W-:Y:S01]  /*32c20*/  LEA.HI.X.SX32 R7, R61, R245, 0x2, P5 ;  /* 0x000000f53d077211 */ /* 0x000fe200028f16ff */
[----:B------:R-:W2:Y:S01]  /*32c30*/  LDL.LU R64, [R1+0xce0] ;  /* 0x000ce00001407983 */ /* 0x000ea20000300800 */
[----:B------:R-:W-:-:S03]  /*32c40*/  IMAD R250, R62, R250, RZ ;  /* 0x000000fa3efa7224 */ /* 0x000fc600078e02ff */
[----:B------:R-:W2:Y:S04]  /*32c50*/  LDL.LU R61, [R1+0x38] ;  /* 0x00003800013d7983 */ /* 0x000ea80000300800 */
[----:B------:R3:W-:Y:S04]  /*32c60*/  STL.64 [R1+0x248], R6 ;  /* 0x0002480601007387 */ /* 0x0007e80000100a00 */
[----:B------:R-:W2:Y:S01]  /*32c70*/  LDL.LU R62, [R1+0xce8] ;  /* 0x000ce800013e7983 */ /* 0x000ea20000300800 */
[----:B-1----:R-:W-:-:S04]  /*32c80*/  LEA R48, P6, R53, R5, 0x2 ;  /* 0x0000000535307211 */ /* 0x002fc800078c10ff */
[----:B------:R-:W-:Y:S02]  /*32c90*/  LEA.HI.X.SX32 R49, R53, R245, 0x2, P6 ;  /* 0x000000f535317211 */ /* 0x000fe400030f16ff */
[----:B------:R-:W2:Y:S04]  /*32ca0*/  LDL.LU R53, [R1+0x34] ;  /* 0x0000340001357983 */ /* 0x000ea80000300800 */
[----:B------:R1:W-:Y:S01]  /*32cb0*/  STL.64 [R1+0x240], R48 ;  /* 0x0002403001007387 */ /* 0x0003e20000100a00 */
[----:B------:R-:W-:Y:S02]  /*32cc0*/  IMAD R30, R30, R247, RZ ;  /* 0x000000f71e1e7224 */ /* 0x000fe400078e02ff */
[----:B------:R-:W4:Y:S01]  /*32cd0*/  LDC R247, c[0x0][0x240] ;  /* 0x00009000fff77b82 */ /* 0x000f220000000800 */
[----:B---3--:R-:W-:-:S04]  /*32ce0*/  LEA R6, P5, R33, R5, 0x2 ;  /* 0x0000000521067211 */ /* 0x008fc800078a10ff */
[----:B------:R-:W-:Y:S02]  /*32cf0*/  LEA.HI.X.SX32 R7, R33, R245, 0x2, P5 ;  /* 0x000000f521077211 */ /* 0x000fe400028f16ff */
[----:B------:R-:W3:Y:S01]  /*32d00*/  LDL.LU R33, [R1+0x2c] ;  /* 0x00002c0001217983 */ /* 0x000ee20000300800 */
[----:B-1----:R-:W-:-:S03]  /*32d10*/  LEA R48, P6, R174, R5, 0x2 ;  /* 0x00000005ae307211 */ /* 0x002fc600078c10ff */
[----:B------:R4:W-:Y:S01]  /*32d20*/  STL.64 [R1+0x238], R6 ;  /* 0x0002380601007387 */ /* 0x0009e20000100a00 */
[----:B------:R-:W-:Y:S01]  /*32d30*/  LEA.HI.X.SX32 R49, R174, R245, 0x2, P6 ;  /* 0x000000f5ae317211 */ /* 0x000fe200030f16ff */
[----:B------:R-:W-:Y:S01]  /*32d40*/  IMAD R251, R63, R251, RZ ;  /* 0x000000fb3ffb7224 */ /* 0x000fe200078e02ff */
[----:B------:R-:W1:Y:S01]  /*32d50*/  LDC R174, c[0x0][0x240] ;  /* 0x00009000ffae7b82 */ /* 0x000e620000000800 */
[----:B------:R-:W-:Y:S02]  /*32d60*/  IMAD R246, R52, R246, RZ ;  /* 0x000000f634f67224 */ /* 0x000fe400078e02ff */
[----:B------:R-:W3:Y:S04]  /*32d70*/  LDL.LU R52, [R1+0x28] ;  /* 0x0000280001347983 */ /* 0x000ee80000300800 */
[----:B------:R4:W-:Y:S01]  /*32d80*/  STL.64 [R1+0x230], R48 ;  /* 0x0002303001007387 */ /* 0x0009e20000100a00 */
[----:B------:R-:W1:Y:S01]  /*32d90*/  LDC R63, c[0x0][0x240] ;  /* 0x00009000ff3f7b82 */ /* 0x000e620000000800 */
[----:B----4-:R-:W-:-:S04]  /*32da0*/  LEA R6, P5, R31, R5, 0x2 ;  /* 0x000000051f067211 */ /* 0x010fc800078a10ff */
[----:B------:R-:W-:Y:S02]  /*32db0*/  LEA.HI.X.SX32 R7, R31, R245, 0x2, P5 ;  /* 0x000000f51f077211 */ /* 0x000fe400028f16ff */
[----:B------:R-:W4:Y:S01]  /*32dc0*/  LDL.LU R31, [R1+0x920] ;  /* 0x00092000011f7983 */ /* 0x000f220000300800 */
[----:B------:R-:W-:-:S03]  /*32dd0*/  LEA R48, P6, R67, R5, 0x2 ;  /* 0x0000000543307211 */ /* 0x000fc600078c10ff */
[----:B------:R1:W-:Y:S01]  /*32de0*/  STL.64 [R1+0x228], R6 ;  /* 0x0002280601007387 */ /* 0x0003e20000100a00 */
[----:B------:R-:W-:Y:S02]  /*32df0*/  LEA.HI.X.SX32 R49, R67, R245, 0x2, P6 ;  /* 0x000000f543317211 */ /* 0x000fe400030f16ff */
[----:B------:R-:W4:Y:S01]  /*32e00*/  LDC R67, c[0x0][0x240] ;  /* 0x00009000ff437b82 */ /* 0x000f220000000800 */
[----:B------:R-:W-:Y:S01]  /*32e10*/  IMAD R247, R0, R247, RZ ;  /* 0x000000f700f77224 */ /* 0x000fe200078e02ff */
[C---:B-1----:R-:W-:Y:S01]  /*32e20*/  LEA R6, P5, R60.reuse, R5, 0x2 ;  /* 0x000000053c067211 */ /* 0x042fe200078a10ff */
[----:B------:R-:W4:Y:S03]  /*32e30*/  LDL.LU R0, [R1+0x924] ;  /* 0x0009240001007983 */ /* 0x000f260000300800 */
[----:B------:R-:W-:Y:S01]  /*32e40*/  LEA.HI.X.SX32 R7, R60, R245, 0x2, P5 ;  /* 0x000000f53c077211 */ /* 0x000fe200028f16ff */
        /* <DEDUP_REMOVED lines=10> */
[----:B-1----:R-:W-:-:S04]  /*32ef0*/  LEA R48, P6, R56, R5, 0x2 ;  /* 0x0000000538307211 */ /* 0x002fc800078c10ff */
[----:B------:R-:W-:Y:S02]  /*32f00*/  LEA.HI.X.SX32 R49, R56, R245, 0x2, P6 ;  /* 0x000000f538317211 */ /* 0x000fe400030f16ff */
[----:B------:R-:W4:Y:S04]  /*32f10*/  LDL.LU R56, [R1+0x930] ;  /* 0x0009300001387983 */ /* 0x000f280000300800 */
[----:B------:R1:W-:Y:S01]  /*32f20*/  STL.64 [R1+0x200], R48 ;  /* 0x0002003001007387 */ /* 0x0003e20000100a00 */
[----:B--2---:R-:W-:-:S04]  /*32f30*/  LEA R6, P5, R36, R5, 0x2 ;  /* 0x0000000524067211 */ /* 0x004fc800078a10ff */
[----:B------:R-:W-:Y:S02]  /*32f40*/  LEA.HI.X.SX32 R7, R36, R245, 0x2, P5 ;  /* 0x000000f524077211 */ /* 0x000fe400028f16ff */
[----:B------:R-:W2:Y:S01]  /*32f50*/  LDL.LU R36, [R1+0x934] ;  /* 0x0009340001247983 */ /* 0x000ea20000300800 */
[----:B-1----:R-:W-:-:S03]  /*32f60*/  LEA R48, P6, R61, R5, 0x2 ;  /* 0x000000053d307211 */ /* 0x002fc600078c10ff */
[----:B------:R1:W-:Y:S01]  /*32f70*/  STL.64 [R1+0x1f8], R6 ;  /* 0x0001f80601007387 */ /* 0x0003e20000100a00 */
[----:B------:R-:W-:-:S05]  /*32f80*/  LEA.HI.X.SX32 R49, R61, R245, 0x2, P6 ;  /* 0x000000f53d317211 */ /* 0x000fca00030f16ff */
[----:B------:R3:W-:Y:S01]  /*32f90*/  STL.64 [R1+0x1f0], R48 ;  /* 0x0001f03001007387 */ /* 0x0007e20000100a00 */
[----:B-1----:R-:W-:-:S04]  /*32fa0*/  LEA R6, P5, R53, R5, 0x2 ;  /* 0x0000000535067211 */ /* 0x002fc800078a10ff */
[----:B------:R-:W-:Y:S02]  /*32fb0*/  LEA.HI.X.SX32 R7, R53, R245, 0x2, P5 ;  /* 0x000000f535077211 */ /* 0x000fe400028f16ff */
        /* <DEDUP_REMOVED lines=13> */
[----:B------:R-:W4:Y:S04]  /*33090*/  LDL.LU R31, [R1+0x944] ;  /* 0x00094400011f7983 */ /* 0x000f280000300800 */
[----:B------:R1:W-:Y:S04]  /*330a0*/  STL.64 [R1+0x1d0], R48 ;  /* 0x0001d03001007387 */ /* 0x0003e80000100a00 */
[----:B------:R-:W4:Y:S01]  /*330b0*/  LDL.LU R179, [R1+0x948] ;  /* 0x0009480001b37983 */ /* 0x000f220000300800 */
[----:B-1----:R-:W-:-:S04]  /*330c0*/  LEA R6, P5, R0, R5, 0x2 ;  /* 0x0000000500067211 */ /* 0x002fc800078a10ff */
        /* <DEDUP_REMOVED lines=12> */
[----:B------:R2:W-:Y:S04]  /*33190*/  STL.64 [R1+0x1b8], R6 ;  /* 0x0001b80601007387 */ /* 0x0005e80000100a00 */
[----:B------:R-:W4:Y:S04]  /*331a0*/  LDL.LU R57, [R1+0x95c] ;  /* 0x00095c0001397983 */ /* 0x000f280000300800 */
[----:B------:R-:W4:Y:S01]  /*331b0*/  LDL.LU R176, [R1+0xa7c] ;  /* 0x000a7c0001b07983 */ /* 0x000f220000300800 */
[----:B-1----:R-:W-:-:S04]  /*331c0*/  LEA R48, P6, R56, R5, 0x2 ;  /* 0x0000000538307211 */ /* 0x002fc800078c10ff */
[----:B------:R-:W-:-:S05]  /*331d0*/  LEA.HI.X.SX32 R49, R56, R245, 0x2, P6 ;  /* 0x000000f538317211 */ /* 0x000fca00030f16ff */
[----:B------:R1:W-:Y:S01]  /*331e0*/  STL.64 [R1+0x1b0], R48 ;  /* 0x0001b03001007387 */ /* 0x0003e20000100a00 */
[----:B--2---:R-:W-:-:S04]  /*331f0*/  LEA R6, P5, R36, R5, 0x2 ;  /* 0x0000000524067211 */ /* 0x004fc800078a10ff */
[----:B------:R-:W-:Y:S02]  /*33200*/  LEA.HI.X.SX32 R7, R36, R245, 0x2, P5 ;  /* 0x000000f524077211 */ /* 0x000fe400028f16ff */
[----:B------:R-:W2:Y:S04]  /*33210*/  LDL.LU R36, [R1+0xd08] ;  /* 0x000d080001247983 */ /* 0x000ea80000300800 */
[----:B------:R-:W2:Y:S01]  /*33220*/  LDL.LU R56, [R1+0xa84] ;  /* 0x000a840001387983 */ /* 0x000ea20000300800 */
[----:B------:R-:W-:Y:S02]  /*33230*/  IMAD R248, R66, R248, RZ ;  /* 0x000000f842f87224 */ /* 0x000fe400078e02ff */
[----:B------:R-:W-:Y:S01]  /*33240*/  IMAD R66, R62, R63, RZ ;  /* 0x0000003f3e427224 */ /* 0x000fe200078e02ff */
[----:B------:R3:W-:Y:S01]  /*33250*/  STL.64 [R1+0x1a8], R6 ;  /* 0x0001a80601007387 */ /* 0x0007e20000100a00 */
[----:B------:R-:W-:Y:S01]  /*33260*/  IMAD R249, R64, R249, RZ ;  /* 0x000000f940f97224 */ /* 0x000fe200078e02ff */
[----:B------:R-:W2:Y:S02]  /*33270*/  LDC R62, c[0x0][0x240] ;  /* 0x00009000ff3e7b82 */ /* 0x000ea40000000800 */
[----:B------:R-:W2:Y:S06]  /*33280*/  LDL.LU R63, [R1+0xd10] ;  /* 0x000d1000013f7983 */ /* 0x000eac0000300800 */
[----:B------:R-:W4:Y:S01]  /*33290*/  LDC R64, c[0x0][0x240] ;  /* 0x00009000ff407b82 */ /* 0x000f220000000800 */
        /* <DEDUP_REMOVED lines=9> */
[----:B------:R-:W-:Y:S01]  /*33330*/  LEA.HI.X.SX32 R49, R180, R245, 0x2, P6 ;  /* 0x000000f5b4317211 */ /* 0x000fe200030f16ff */
[----:B------:R-:W-:Y:S02]  /*33340*/  IMAD R67, R52, R67, RZ ;  /* 0x0000004334437224 */ /* 0x000fe400078e02ff */
[----:B------:R-:W3:Y:S04]  /*33350*/  LDL.LU R52, [R1+0xaa0] ;  /* 0x000aa00001347983 */ /* 0x000ee80000300800 */
[----:B------:R1:W-:Y:S01]  /*33360*/  STL.64 [R1+0x190], R48 ;  /* 0x0001903001007387 */ /* 0x0003e20000100a00 */
[----:B----4-:R-:W-:-:S04]  /*33370*/  LEA R6, P5, R31, R5, 0x2 ;  /* 0x000000051f067211 */ /* 0x010fc800078a10ff */
[----:B------:R-:W-:Y:S02]  /*33380*/  LEA.HI.X.SX32 R7, R31, R245, 0x2, P5 ;  /* 0x000000f51f077211 */ /* 0x000fe400028f16ff */
[----:B------:R-:W4:Y:S04]  /*33390*/  LDL.LU R31, [R1+0xaac] ;  /* 0x000aac00011f7983 */ /* 0x000f280000300800 */
[----:B------:R1:W-:Y:S02]  /*333a0*/  STL.64 [R1+0x188], R6 ;  /* 0x0001880601007387 */ /* 0x0003e40000100a00 */
[-C--:B-1----:R-:W-:Y:S01]  /*333b0*/  LEA R48, P6, R179, R5.reuse, 0x2 ;  /* 0x00000005b3307211 */ /* 0x082fe200078c10ff */
[----:B------:R-:W-:Y:S02]  /*333c0*/  IMAD R64, R60, R64, RZ ;  /* 0x000000403c407224 */ /* 0x000fe400078e02ff */
[----:B------:R-:W4:Y:S01]  /*333d0*/  LDL.LU R60, [R1+0xab8] ;  /* 0x000ab800013c7983 */ /* 0x000f220000300800 */
[----:B------:R-:W-:-:S02]  /*333e0*/  LEA R6, P5, R0, R5, 0x2 ;  /* 0x0000000500067211 */ /* 0x000fc400078a10ff */
[-C--:B------:R-:W-:Y:S02]  /*333f0*/  LEA.HI.X.SX32 R49, R179, R245.reuse, 0x2, P6 ;  /* 0x000000f5b3317211 */ /* 0x080fe400030f16ff */
        /* <DEDUP_REMOVED lines=8> */
[----:B------:R-:W-:-:S04]  /*33480*/  LEA R6, P5, R177, R5, 0x2 ;  /* 0x00000005b1067211 */ /* 0x000fc800078a10ff */
[----:B------:R-:W-:Y:S01]  /*33490*/  LEA.HI.X.SX32 R7, R177, R245, 0x2, P5 ;  /* 0x000000f5b1077211 */ /* 0x000fe200028f16ff */
[----:B------:R1:W-:Y:S04]  /*334a0*/  STL.64 [R1+0x170], R48 ;  /* 0x0001703001007387 */ /* 0x0003e80000100a00 */
[----:B------:R1:W-:Y:S01]  /*334b0*/  STL.64 [R1+0x168], R6 ;  /* 0x0001680601007387 */ /* 0x0003e20000100a00 */
[----:B--2---:R-:W-:-:S03]  /*334c0*/  IMAD R62, R36, R62, RZ ;  /* 0x0000003e243e7224 */ /* 0x004fc600078e02ff */
[----:B------:R-:W2:Y:S01]  /*334d0*/  LDL.LU R36, [R1+0xad0] ;  /* 0x000ad00001247983 */ /* 0x000ea20000300800 */
[----:B-1----:R-:W-:-:S04]  /*334e0*/  LEA R48, P6, R57, R5, 0x2 ;  /* 0x0000000539307211 */ /* 0x002fc800078c10ff */
[----:B------:R-:W-:Y:S02]  /*334f0*/  LEA.HI.X.SX32 R49, R57, R245, 0x2, P6 ;  /* 0x000000f539317211 */ /* 0x000fe400030f16ff */
[C---:B------:R-:W-:Y:S01]  /*33500*/  LEA R6, P5, R176.reuse, R5, 0x2 ;  /* 0x00000005b0067211 */ /* 0x040fe200078a10ff */
[----:B------:R-:W2:Y:S04]  /*33510*/  LDL.LU R57, [R1+0xad8] ;  /* 0x000ad80001397983 */ /* 0x000ea80000300800 */
[----:B------:R1:W-:Y:S01]  /*33520*/  STL.64 [R1+0x160], R48 ;  /* 0x0001603001007387 */ /* 0x0003e20000100a00 */
[----:B------:R-:W-:-:S05]  /*33530*/  LEA.HI.X.SX32 R7, R176, R245, 0x2, P5 ;  /* 0x000000f5b0077211 */ /* 0x000fca00028f16ff */
[----:B------:R1:W-:Y:S02]  /*33540*/  STL.64 [R1+0x158], R6 ;  /* 0x0001580601007387 */ /* 0x0003e40000100a00 */
[----:B-1----:R-:W-:-:S04]  /*33550*/  LEA R48, P6, R56, R5, 0x2 ;  /* 0x0000000538307211 */ /* 0x002fc800078c10ff */
[----:B------:R-:W-:Y:S02]  /*33560*/  LEA.HI.X.SX32 R49, R56, R245, 0x2, P6 ;  /* 0x000000f538317211 */ /* 0x000fe400030f16ff */
[C---:B------:R-:W-:Y:S01]  /*33570*/  LEA R6, P5, R53.reuse, R5, 0x2 ;  /* 0x0000000535067211 */ /* 0x040fe200078a10ff */
[----:B------:R-:W2:Y:S04]  /*33580*/  LDL.LU R56, [R1+0xae0] ;  /* 0x000ae00001387983 */ /* 0x000ea80000300800 */
[----:B------:R3:W-:Y:S01]  /*33590*/  STL.64 [R1+0x150], R48 ;  /* 0x0001503001007387 */ /* 0x0007e20000100a00 */
[----:B------:R-:W-:-:S05]  /*335a0*/  LEA.HI.X.SX32 R7, R53, R245, 0x2, P5 ;  /* 0x000000f535077211 */ /* 0x000fca00028f16ff */
[----:B------:R1:W-:Y:S01]  /*335b0*/  STL.64 [R1+0x148], R6 ;  /* 0x0001480601007387 */ /* 0x0003e20000100a00 */
[----:B---3--:R-:W-:-:S04]  /*335c0*/  LEA R48, P6, R33, R5, 0x2 ;  /* 0x0000000521307211 */ /* 0x008fc800078c10ff */
[----:B------:R-:W-:Y:S02]  /*335d0*/  LEA.HI.X.SX32 R49, R33, R245, 0x2, P6 ;  /* 0x000000f521317211 */ /* 0x000fe400030f16ff */
[----:B------:R-:W3:Y:S04]  /*335e0*/  LDL.LU R33, [R1+0xae8] ;  /* 0x000ae80001217983 */ /* 0x000ee80000300800 */
[----:B------:R4:W-:Y:S04]  /*335f0*/  STL.64 [R1+0x140], R48 ;  /* 0x0001403001007387 */ /* 0x0009e80000100a00 */
[----:B------:R-:W3:Y:S01]  /*33600*/  LDL.LU R53, [R1+0xaf8] ;  /* 0x000af80001357983 */ /* 0x000ee20000300800 */
[----:B-1----:R-:W-:-:S04]  /*33610*/  LEA R6, P5, R52, R5, 0x2 ;  /* 0x0000000534067211 */ /* 0x002fc800078a10ff */
[----:B------:R-:W-:-:S05]  /*33620*/  LEA.HI.X.SX32 R7, R52, R245, 0x2, P5 ;  /* 0x000000f534077211 */ /* 0x000fca00028f16ff */
[----:B------:R1:W-:Y:S01]  /*33630*/  STL.64 [R1+0x138], R6 ;  /* 0x0001380601007387 */ /* 0x0003e20000100a00 */
[----:B----4-:R-:W-:-:S04]  /*33640*/  LEA R48, P6, R31, R5, 0x2 ;  /* 0x000000051f307211 */ /* 0x010fc800078c10ff */
[----:B------:R-:W-:Y:S02]  /*33650*/  LEA.HI.X.SX32 R49, R31, R245, 0x2, P6 ;  /* 0x000000f51f317211 */ /* 0x000fe400030f16ff */
[----:B------:R-:W4:Y:S04]  /*33660*/  LDL.LU R31, [R1+0xd18] ;  /* 0x000d1800011f7983 */ /* 0x000f280000300800 */
[----:B------:R-:W4:Y:S04]  /*33670*/  LDL.LU R52, [R1+0xb04] ;  /* 0x000b040001347983 */ /* 0x000f280000300800 */
[----:B------:R1:W-:Y:S04]  /*33680*/  STL.64 [R1+0x130], R48 ;  /* 0x0001303001007387 */ /* 0x0003e80000100a00 */
[----:B------:R-:W4:Y:S01]  /*33690*/  LDL.LU R176, [R1+0xb0c] ;  /* 0x000b0c0001b07983 */ /* 0x000f220000300800 */
[----:B-1----:R-:W-:-:S04]  /*336a0*/  LEA R6, P5, R60, R5, 0x2 ;  /* 0x000000053c067211 */ /* 0x002fc800078a10ff */
[----:B------:R-:W-:-:S05]  /*336b0*/  LEA.HI.X.SX32 R7, R60, R245, 0x2, P5 ;  /* 0x000000f53c077211 */ /* 0x000fca00028f16ff */
[----:B------:R1:W-:Y:S04]  /*336c0*/  STL.64 [R1+0x128], R6 ;  /* 0x0001280601007387 */ /* 0x0003e80000100a00 */
[----:B------:R-:W4:Y:S01]  /*336d0*/  LDL.LU R60, [R1+0xd20] ;  /* 0x000d2000013c7983 */ /* 0x000f220000300800 */
[----:B------:R-:W-:-:S04]  /*336e0*/  LEA R48, P6, R0, R5, 0x2 ;  /* 0x0000000500307211 */ /* 0x000fc800078c10ff */
[----:B------:R-:W-:Y:S02]  /*336f0*/  LEA.HI.X.SX32 R49, R0, R245, 0x2, P6 ;  /* 0x000000f500317211 */ /* 0x000fe400030f16ff */
[----:B------:R-:W4:Y:S01]  /*33700*/  LDL.LU R0, [R1+0xb18] ;  /* 0x000b180001007983 */ /* 0x000f220000300800 */
[----:B-1----:R-:W-:-:S03]  /*33710*/  LEA R6, P5, R61, R5, 0x2 ;  /* 0x000000053d067211 */ /* 0x002fc600078a10ff */
[----:B------:R2:W-:Y:S01]  /*33720*/  STL.64 [R1+0x120], R48 ;  /* 0x0001203001007387 */ /* 0x0005e20000100a00 */
[----:B------:R-:W-:-:S03]  /*33730*/  LEA.HI.X.SX32 R7, R61, R245, 0x2, P5 ;  /* 0x000000f53d077211 */ /* 0x000fc600028f16ff */
[----:B------:R-:W4:Y:S04]  /*33740*/  LDL.LU R180, [R1+0xb20] ;  /* 0x000b200001b47983 */ /* 0x000f280000300800 */
[----:B------:R1:W-:Y:S04]  /*33750*/  STL.64 [R1+0x118], R6 ;  /* 0x0001180601007387 */ /* 0x0003e80000100a00 */
[----:B------:R-:W4:Y:S01]  /*33760*/  LDL.LU R177, [R1+0xb28] ;  /* 0x000b280001b17983 */ /* 0x000f220000300800 */
[----:B------:R-:W-:Y:S01]  /*33770*/  IMAD R63, R63, R174, RZ ;  /* 0x000000ae3f3f7224 */ /* 0x000fe200078e02ff */
[----:B--2---:R-:W-:-:S04]  /*33780*/  LEA R48, P6, R36, R5, 0x2 ;  /* 0x0000000524307211 */ /* 0x004fc800078c10ff */
[----:B------:R-:W-:Y:S02]  /*33790*/  LEA.HI.X.SX32 R49, R36, R245, 0x2, P6 ;  /* 0x000000f524317211 */ /* 0x000fe400030f16ff */
[----:B------:R-:W2:Y:S04]  /*337a0*/  LDL.LU R36, [R1+0xd28] ;  /* 0x000d280001247983 */ /* 0x000ea80000300800 */
[----:B------:R-:W2:Y:S04]  /*337b0*/  LDL.LU R174, [R1+0xb30] ;  /* 0x000b300001ae7983 */ /* 0x000ea80000300800 */
[----:B------:R1:W-:Y:S04]  /*337c0*/  STL.64 [R1+0x110], R48 ;  /* 0x0001103001007387 */ /* 0x0003e80000100a00 */
[----:B------:R-:W2:Y:S04]  /*337d0*/  LDL.LU R61, [R1+0xd30] ;  /* 0x000d3000013d7983 */ /* 0x000ea80000300800 */
[----:B------:R-:W2:Y:S01]  /*337e0*/  LDL.LU R181, [R1+0xb38] ;  /* 0x000b380001b57983 */ /* 0x000ea20000300800 */
[----:B-1----:R-:W-:Y:S01]  /*337f0*/  LEA R6, P5, R57, R5, 0x2 ;  /* 0x0000000539067211 */ /* 0x002fe200078a10ff */
[----:B------:R-:W-:-:S02]  /*33800*/  IMAD R65, R65, R178, RZ ;  /* 0x000000b241417224 */ /* 0x000fc400078e02ff */
[----:B------:R-:W2:Y:S01]  /*33810*/  LDL.LU R178, [R1+0xb40] ;  /* 0x000b400001b27983 */ /* 0x000ea20000300800 */
        /* <DEDUP_REMOVED lines=10> */
[----:B------:R-:W3:Y:S01]  /*338c0*/  LDL.LU R57, [R1+0xb50] ;  /* 0x000b500001397983 */ /* 0x000ee20000300800 */
[----:B------:R-:W-:-:S03]  /*338d0*/  LEA.HI.X.SX32 R49, R53, R245, 0x2, P6 ;  /* 0x000000f535317211 */ /* 0x000fc600030f16ff */
[----:B------:R-:W-:Y:S01]  /*338e0*/  STL.64 [R1+0xf8], R6 ;  /* 0x0000f80601007387 */ /* 0x000fe20000100a00 */
[----:B----4-:R-:W-:-:S03]  /*338f0*/  IMAD R31, R31, R179, RZ ;  /* 0x000000b31f1f7224 */ /* 0x010fc600078e02ff */
[----:B------:R-:W4:Y:S04]  /*33900*/  LDL.LU R179, [R1+0xb54] ;  /* 0x000b540001b37983 */ /* 0x000f280000300800 */
[----:B------:R1:W-:Y:S02]  /*33910*/  STL.64 [R1+0xf0], R48 ;  /* 0x0000f03001007387 */ /* 0x0003e40000100a00 */
[----:B-1----:R-:W1:Y:S01]  /*33920*/  LDC R49, c[0x0][0x240] ;  /* 0x00009000ff317b82 */ /* 0x002e620000000800 */
[-C--:B------:R-:W-:Y:S02]  /*33930*/  LEA R6, P5, R52, R5.reuse, 0x2 ;  /* 0x0000000534067211 */ /* 0x080fe400078a10ff */
[----:B------:R-:W-:Y:S02]  /*33940*/  LEA R48, P6, R176, R5, 0x2 ;  /* 0x00000005b0307211 */ /* 0x000fe400078c10ff */
[----:B------:R-:W-:-:S02]  /*33950*/  LEA.HI.X.SX32 R7, R52, R245, 0x2, P5 ;  /* 0x000000f534077211 */ /* 0x000fc400028f16ff */
[----:B------:R-:W4:Y:S04]  /*33960*/  LDL.LU R52, [R1+0xb5c] ;  /* 0x000b5c0001347983 */ /* 0x000f280000300800 */
[----:B------:R-:W4:Y:S04]  /*33970*/  LDL.LU R53, [R1+0xb64] ;  /* 0x000b640001357983 */ /* 0x000f280000300800 */
[----:B------:R-:W-:Y:S01]  /*33980*/  STL.64 [R1+0xe8], R6 ;  /* 0x0000e80601007387 */ /* 0x000fe20000100a00 */
[----:B-1----:R-:W-:Y:S01]  /*33990*/  IMAD R60, R60, R49, RZ ;  /* 0x000000313c3c7224 */ /* 0x002fe200078e02ff */
[----:B------:R-:W-:-:S02]  /*339a0*/  LEA.HI.X.SX32 R49, R176, R245, 0x2, P6 ;  /* 0x000000f5b0317211 */ /* 0x000fc400030f16ff */
[----:B------:R-:W4:Y:S04]  /*339b0*/  LDL.LU R176, [R1+0xb6c] ;  /* 0x000b6c0001b07983 */ /* 0x000f280000300800 */
[----:B------:R1:W-:Y:S02]  /*339c0*/  STL.64 [R1+0xe0], R48 ;  /* 0x0000e03001007387 */ /* 0x0003e40000100a00 */
[----:B-1----:R-:W2:Y:S01]  /*339d0*/  LDC R49, c[0x0][0x240] ;  /* 0x00009000ff317b82 */ /* 0x002ea20000000800 */
[-C--:B------:R-:W-:Y:S02]  /*339e0*/  LEA R6, P5, R0, R5.reuse, 0x2 ;  /* 0x0000000500067211 */ /* 0x080fe400078a10ff */
[----:B------:R-:W-:Y:S02]  /*339f0*/  LEA R48, P6, R180, R5, 0x2 ;  /* 0x00000005b4307211 */ /* 0x000fe400078c10ff */
[----:B------:R-:W-:-:S02]  /*33a00*/  LEA.HI.X.SX32 R7, R0, R245, 0x2, P5 ;  /* 0x000000f500077211 */ /* 0x000fc400028f16ff */
[----:B------:R-:W4:Y:S04]  /*33a10*/  LDL.LU R0, [R1+0xb74] ;  /* 0x000b740001007983 */ /* 0x000f280000300800 */
[----:B------:R1:W-:Y:S02]  /*33a20*/  STL.64 [R1+0xd8], R6 ;  /* 0x0000d80601007387 */ /* 0x0003e40000100a00 */
[----:B-1----:R-:W-:-:S04]  /*33a30*/  LEA R6, P5, R177, R5, 0x2 ;  /* 0x00000005b1067211 */ /* 0x002fc800078a10ff */
[----:B------:R-:W-:Y:S01]  /*33a40*/  LEA.HI.X.SX32 R7, R177, R245, 0x2, P5 ;  /* 0x000000f5b1077211 */ /* 0x000fe200028f16ff */
[----:B--2---:R-:W-:Y:S01]  /*33a50*/  IMAD R36, R36, R49, RZ ;  /* 0x0000003124247224 */ /* 0x004fe200078e02ff */
[----:B------:R-:W-:Y:S02]  /*33a60*/  LEA.HI.X.SX32 R49, R180, R245, 0x2, P6 ;  /* 0x000000f5b4317211 */ /* 0x000fe400030f16ff */
[----:B------:R-:W2:Y:S04]  /*33a70*/  LDL.LU R180, [R1+0x2874] ;  /* 0x0028740001b47983 */ /* 0x000ea80000300800 */
[----:B------:R1:W-:Y:S04]  /*33a80*/  STL.64 [R1+0xd0], R48 ;  /* 0x0000d03001007387 */ /* 0x0003e80000100a00 */
[----:B------:R-:W2:Y:S01]  /*33a90*/  LDL.LU R177, [R1+0xb8c] ;  /* 0x000b8c0001b17983 */ /* 0x000ea20000300800 */
[----:B-1----:R-:W1:Y:S01]  /*33aa0*/  LDC R49, c[0x0][0x240] ;  /* 0x00009000ff317b82 */ /* 0x002e620000000800 */
[----:B------:R-:W-:-:S02]  /*33ab0*/  LEA R48, P6, R174, R5, 0x2 ;  /* 0x00000005ae307211 */ /* 0x000fc400078c10ff */
[----:B------:R1:W-:Y:S02]  /*33ac0*/  STL.64 [R1+0xc8], R6 ;  /* 0x0000c80601007387 */ /* 0x0003e40000100a00 */
[----:B-1----:R-:W-:-:S04]  /*33ad0*/  LEA R6, P5, R181, R5, 0x2 ;  /* 0x00000005b5067211 */ /* 0x002fc800078a10ff */
[----:B------:R-:W-:Y:S01]  /*33ae0*/  LEA.HI.X.SX32 R7, R181, R245, 0x2, P5 ;  /* 0x000000f5b5077211 */ /* 0x000fe200028f16ff */
[----:B------:R-:W-:Y:S01]  /*33af0*/  IMAD R61, R61, R49, RZ ;  /* 0x000000313d3d7224 */ /* 0x000fe200078e02ff */
[----:B------:R-:W-:Y:S02]  /*33b00*/  LEA.HI.X.SX32 R49, R174, R245, 0x2, P6 ;  /* 0x000000f5ae317211 */ /* 0x000fe400030f16ff */
[----:B------:R-:W2:Y:S04]  /*33b10*/  LDL.LU R174, [R1+0xb88] ;  /* 0x000b880001ae7983 */ /* 0x000ea80000300800 */
[----:B------:R1:W-:Y:S04]  /*33b20*/  STL.64 [R1+0xc0], R48 ;  /* 0x0000c03001007387 */ /* 0x0003e80000100a00 */
[----:B------:R-:W2:Y:S04]  /*33b30*/  LDL.LU R181, [R1+0x2870] ;  /* 0x0028700001b57983 */ /* 0x000ea80000300800 */
[----:B------:R3:W-:Y:S01]  /*33b40*/  STL.64 [R1+0xb8], R6 ;  /* 0x0000b80601007387 */ /* 0x0007e20000100a00 */
[----:B-1----:R-:W1:Y:S03]  /*33b50*/  LDC R49, c[0x0][0x240] ;  /* 0x00009000ff317b82 */ /* 0x002e660000000800 */
[----:B---3--:R-:W3:Y:S01]  /*33b60*/  LDL.LU R7, [R1+0xb80] ;  /* 0x000b800001077983 */ /* 0x008ee20000300800 */
[----:B------:R-:W-:-:S02]  /*33b70*/  LEA R48, P6, R178, R5, 0x2 ;  /* 0x00000005b2307211 */ /* 0x000fc400078c10ff */
[----:B------:R-:W-:Y:S01]  /*33b80*/  LEA R6, P5, R56, R5, 0x2 ;  /* 0x0000000538067211 */ /* 0x000fe200078a10ff */
[----:B-1----:R-:W-:Y:S01]  /*33b90*/  IMAD R33, R33, R49, RZ ;  /* 0x0000003121217224 */ /* 0x002fe200078e02ff */
[----:B------:R-:W-:Y:S02]  /*33ba0*/  LEA.HI.X.SX32 R49, R178, R245, 0x2, P6 ;  /* 0x000000f5b2317211 */ /* 0x000fe400030f16ff */
[----:B------:R-:W2:Y:S04]  /*33bb0*/  LDL.LU R178, [R1+0x286c] ;  /* 0x00286c0001b27983 */ /* 0x000ea80000300800 */
[----:B------:R1:W-:Y:S02]  /*33bc0*/  STL.64 [R1+0xb0], R48 ;  /* 0x0000b03001007387 */ /* 0x0003e40000100a00 */
[----:B-1----:R-:W-:Y:S01]  /*33bd0*/  LEA R48, P6, R57, R5, 0x2 ;  /* 0x0000000539307211 */ /* 0x002fe200078c10ff */
[----:B---3--:R-:W-:Y:S01]  /*33be0*/  IMAD.MOV.U32 R49, RZ, RZ, R7 ;  /* 0x000000ffff317224 */ /* 0x008fe200078e0007 */
[----:B------:R-:W-:-:S02]  /*33bf0*/  LEA.HI.X.SX32 R7, R56, R245, 0x2, P5 ;  /* 0x000000f538077211 */ /* 0x000fc400028f16ff */
[----:B------:R-:W3:Y:S04]  /*33c00*/  LDL.LU R56, [R1+0xd40] ;  /* 0x000d400001387983 */ /* 0x000ee80000300800 */
[----:B------:R1:W-:Y:S02]  /*33c10*/  STL.64 [R1+0xa8], R6 ;  /* 0x0000a80601007387 */ /* 0x0003e40000100a00 */
[----:B-1----:R-:W-:Y:S01]  /*33c20*/  IMAD.MOV.U32 R7, RZ, RZ, R49 ;  /* 0x000000ffff077224 */ /* 0x002fe200078e0031 */
[----:B------:R-:W-:Y:S02]  /*33c30*/  LEA.HI.X.SX32 R49, R57, R245, 0x2, P6 ;  /* 0x000000f539317211 */ /* 0x000fe400030f16ff */
[----:B------:R-:W3:Y:S01]  /*33c40*/  LDL.LU R57, [R1+0xd48] ;  /* 0x000d480001397983 */ /* 0x000ee20000300800 */
[----:B----4-:R-:W-:-:S03]  /*33c50*/  LEA R6, P5, R179, R5, 0x2 ;  /* 0x00000005b3067211 */ /* 0x010fc600078a10ff */
[----:B------:R1:W-:Y:S02]  /*33c60*/  STL.64 [R1+0xa0], R48 ;  /* 0x0000a03001007387 */ /* 0x0003e40000100a00 */
[----:B-1----:R-:W-:Y:S02]  /*33c70*/  MOV R49, R7 ;  /* 0x0000000700317202 */ /* 0x002fe40000000f00 */
[----:B------:R-:W-:Y:S02]  /*33c80*/  LEA.HI.X.SX32 R7, R179, R245, 0x2, P5 ;  /* 0x000000f5b3077211 */ /* 0x000fe400028f16ff */
[C---:B------:R-:W-:Y:S01]  /*33c90*/  LEA R48, P6, R52.reuse, R5, 0x2 ;  /* 0x0000000534307211 */ /* 0x040fe200078c10ff */
[----:B------:R-:W4:Y:S04]  /*33ca0*/  LDL.LU R179, [R1+0x2868] ;  /* 0x0028680001b37983 */ /* 0x000f280000300800 */
[----:B------:R1:W-:Y:S02]  /*33cb0*/  STL.64 [R1+0x98], R6 ;  /* 0x0000980601007387 */ /* 0x0003e40000100a00 */
[----:B-1----:R-:W-:Y:S01]  /*33cc0*/  IMAD.MOV.U32 R7, RZ, RZ, R49 ;  /* 0x000000ffff077224 */ /* 0x002fe200078e0031 */
[----:B------:R-:W-:-:S02]  /*33cd0*/  LEA.HI.X.SX32 R49, R52, R245, 0x2, P6 ;  /* 0x000000f534317211 */ /* 0x000fc400030f16ff */
[----:B------:R-:W4:Y:S01]  /*33ce0*/  LDL.LU R52, [R1+0xd50] ;  /* 0x000d500001347983 */ /* 0x000f220000300800 */
[----:B------:R-:W-:-:S03]  /*33cf0*/  LEA R6, P5, R53, R5, 0x2 ;  /* 0x0000000535067211 */ /* 0x000fc600078a10ff */
[----:B------:R1:W-:Y:S02]  /*33d00*/  STL.64 [R1+0x90], R48 ;  /* 0x0000903001007387 */ /* 0x0003e40000100a00 */
[----:B-1----:R-:W-:Y:S01]  /*33d10*/  IMAD.MOV.U32 R49, RZ, RZ, R7 ;  /* 0x000000ffff317224 */ /* 0x002fe200078e0007 */
[----:B------:R-:W-:Y:S02]  /*33d20*/  LEA.HI.X.SX32 R7, R53, R245, 0x2, P5 ;  /* 0x000000f535077211 */ /* 0x000fe400028f16ff */
[----:B------:R-:W4:Y:S01]  /*33d30*/  LDL.LU R53, [R1+0xd58] ;  /* 0x000d580001357983 */ /* 0x000f220000300800 */
[----:B------:R-:W-:-:S03]  /*33d40*/  LEA R48, P6, R176, R5, 0x2 ;  /* 0x00000005b0307211 */ /* 0x000fc600078c10ff */
[----:B------:R1:W-:Y:S02]  /*33d50*/  STL.64 [R1+0x88], R6 ;  /* 0x0000880601007387 */ /* 0x0003e40000100a00 */
[----:B-1----:R-:W-:Y:S02]  /*33d60*/  MOV R7, R49 ;  /* 0x0000003100077202 */ /* 0x002fe40000000f00 */
[----:B------:R-:W-:Y:S02]  /*33d70*/  LEA.HI.X.SX32 R49, R176, R245, 0x2, P6 ;  /* 0x000000f5b0317211 */ /* 0x000fe400030f16ff */
[CC--:B------:R-:W-:Y:S01]  /*33d80*/  LEA R6, P5, R0.reuse, R5.reuse, 0x2 ;  /* 0x0000000500067211 */ /* 0x0c0fe200078a10ff */
[----:B------:R-:W4:Y:S04]  /*33d90*/  LDL.LU R176, [R1+0x2864] ;  /* 0x0028640001b07983 */ /* 0x000f280000300800 */
[----:B------:R1:W-:Y:S02]  /*33da0*/  STL.64 [R1+0x80], R48 ;  /* 0x0000803001007387 */ /* 0x0003e40000100a00 */
[----:B-1----:R-:W-:Y:S01]  /*33db0*/  LEA R48, P6, R7, R5, 0x2 ;  /* 0x0000000507307211 */ /* 0x002fe200078c10ff */
[----:B------:R-:W-:Y:S01]  /*33dc0*/  IMAD.MOV.U32 R49, RZ, RZ, R7 ;  /* 0x000000ffff317224 */ /* 0x000fe200078e0007 */
[----:B------:R-:W-:-:S02]  /*33dd0*/  LEA.HI.X.SX32 R7, R0, R245, 0x2, P5 ;  /* 0x000000f500077211 */ /* 0x000fc400028f16ff */
[----:B------:R-:W4:Y:S02]  /*33de0*/  LDL.LU R0, [R1+0xd60] ;  /* 0x000d600001007983 */ /* 0x000f240000300800 */
[----:B------:R-:W-:Y:S02]  /*33df0*/  LEA.HI.X.SX32 R49, R49, R245, 0x2, P6 ;  /* 0x000000f531317211 */ /* 0x000fe400030f16ff */
[----:B------:R2:W-:Y:S04]  /*33e00*/  STL.64 [R1+0x78], R6 ;  /* 0x0000780601007387 */ /* 0x0005e80000100a00 */
[----:B------:R1:W-:Y:S01]  /*33e10*/  STL.64 [R1+0x70], R48 ;  /* 0x0000703001007387 */ /* 0x0003e20000100a00 */
[-C--:B--2---:R-:W-:Y:S02]  /*33e20*/  LEA R6, P5, R177, R5.reuse, 0x2 ;  /* 0x00000005b1067211 */ /* 0x084fe400078a10ff */
[----:B-1----:R-:W-:-:S02]  /*33e30*/  LEA R48, P6, R174, R5, 0x2 ;  /* 0x00000005ae307211 */ /* 0x002fc400078c10ff */
[-C--:B------:R-:W-:Y:S02]  /*33e40*/  LEA.HI.X.SX32 R7, R177, R245.reuse, 0x2, P5 ;  /* 0x000000f5b1077211 */ /* 0x080fe400028f16ff */
[----:B------:R-:W-:Y:S01]  /*33e50*/  LEA.HI.X.SX32 R49, R174, R245, 0x2, P6 ;  /* 0x000000f5ae317211 */ /* 0x000fe200030f16ff */
[----:B------:R-:W2:Y:S04]  /*33e60*/  LDL.LU R177, [R1+0x2860] ;  /* 0x0028600001b17983 */ /* 0x000ea80000300800 */
[----:B------:R-:W-:Y:S04]  /*33e70*/  STL.64 [R1+0x68], R6 ;  /* 0x0000680601007387 */ /* 0x000fe80000100a00 */
[----:B------:R-:W2:Y:S04]  /*33e80*/  LDL.LU R174, [R1+0x285c] ;  /* 0x00285c0001ae7983 */ /* 0x000ea80000300800 */
[----:B------:R1:W-:Y:S02]  /*33e90*/  STL.64 [R1+0x60], R48 ;  /* 0x0000603001007387 */ /* 0x0003e40000100a00 */
[----:B-1----:R-:W3:Y:S01]  /*33ea0*/  LDC R49, c[0x0][0x240] ;  /* 0x00009000ff317b82 */ /* 0x002ee20000000800 */
[----:B------:R-:W-:-:S02]  /*33eb0*/  LEA R6, P5, R175, R5, 0x2 ;  /* 0x00000005af067211 */ /* 0x000fc400078a10ff */
[----:B------:R-:W-:Y:S02]  /*33ec0*/  LEA R48, P6, R172, R5, 0x2 ;  /* 0x00000005ac307211 */ /* 0x000fe400078c10ff */
[----:B------:R-:W-:Y:S02]  /*33ed0*/  LEA.HI.X.SX32 R7, R175, R245, 0x2, P5 ;  /* 0x000000f5af077211 */ /* 0x000fe400028f16ff */
[----:B------:R-:W2:Y:S04]  /*33ee0*/  LDL.LU R175, [R1+0x2858] ;  /* 0x0028580001af7983 */ /* 0x000ea80000300800 */
[----:B------:R1:W-:Y:S02]  /*33ef0*/  STL.64 [R1+0x58], R6 ;  /* 0x0000580601007387 */ /* 0x0003e40000100a00 */
[----:B-1----:R-:W-:-:S04]  /*33f00*/  LEA R6, P5, R173, R5, 0x2 ;  /* 0x00000005ad067211 */ /* 0x002fc800078a10ff */
[----:B------:R-:W-:Y:S01]  /*33f10*/  LEA.HI.X.SX32 R7, R173, R245, 0x2, P5 ;  /* 0x000000f5ad077211 */ /* 0x000fe200028f16ff */
[----:B---3--:R-:W-:Y:S01]  /*33f20*/  IMAD R56, R56, R49, RZ ;  /* 0x0000003138387224 */ /* 0x008fe200078e02ff */
[----:B------:R-:W-:Y:S02]  /*33f30*/  LEA.HI.X.SX32 R49, R172, R245, 0x2, P6 ;  /* 0x000000f5ac317211 */ /* 0x000fe400030f16ff */
[----:B------:R-:W3:Y:S04]  /*33f40*/  LDL.LU R172, [R1+0x2854] ;  /* 0x0028540001ac7983 */ /* 0x000ee80000300800 */
[----:B------:R1:W-:Y:S04]  /*33f50*/  STL.64 [R1+0x50], R48 ;  /* 0x0000503001007387 */ /* 0x0003e80000100a00 */
[----:B------:R-:W3:Y:S01]  /*33f60*/  LDL.LU R173, [R1+0x2850] ;  /* 0x0028500001ad7983 */ /* 0x000ee20000300800 */
[----:B-1----:R-:W1:Y:S01]  /*33f70*/  LDC R49, c[0x0][0x240] ;  /* 0x00009000ff317b82 */ /* 0x002e620000000800 */
[----:B------:R-:W-:-:S02]  /*33f80*/  LEA R48, P6, R170, R5, 0x2 ;  /* 0x00000005aa307211 */ /* 0x000fc400078c10ff */
[----:B------:R-:W-:Y:S01]  /*33f90*/  STL.64 [R1+0x48], R6 ;  /* 0x0000480601007387 */ /* 0x000fe20000100a00 */
[----:B-1----:R-:W-:Y:S01]  /*33fa0*/  IMAD R57, R57, R49, RZ ;  /* 0x0000003139397224 */ /* 0x002fe200078e02ff */
[----:B------:R-:W-:Y:S02]  /*33fb0*/  LEA.HI.X.SX32 R49, R170, R245, 0x2, P6 ;  /* 0x000000f5aa317211 */ /* 0x000fe400030f16ff */
[----:B------:R-:W2:Y:S04]  /*33fc0*/  LDL.LU R170, [R1+0x284c] ;  /* 0x00284c0001aa7983 */ /* 0x000ea80000300800 */
[----:B------:R1:W-:Y:S02]  /*33fd0*/  STL.64 [R1+0x40], R48 ;  /* 0x0000403001007387 */ /* 0x0003e40000100a00 */
[----:B-1----:R-:W4:Y:S01]  /*33fe0*/  LDC R49, c[0x0][0x240] ;  /* 0x00009000ff317b82 */ /* 0x002f220000000800 */
[----:B------:R-:W-:-:S02]  /*33ff0*/  LEA R6, P5, R171, R5, 0x2 ;  /* 0x00000005ab067211 */ /* 0x000fc400078a10ff */
[----:B------:R-:W-:Y:S02]  /*34000*/  LEA R48, P6, R168, R5, 0x2 ;  /* 0x00000005a8307211 */ /* 0x000fe400078c10ff */
[----:B------:R-:W-:Y:S02]  /*34010*/  LEA.HI.X.SX32 R7, R171, R245, 0x2, P5 ;  /* 0x000000f5ab077211 */ /* 0x000fe400028f16ff */
[----:B------:R-:W2:Y:S04]  /*34020*/  LDL.LU R171, [R1+0x2848] ;  /* 0x0028480001ab7983 */ /* 0x000ea80000300800 */
[----:B------:R-:W-:Y:S01]  /*34030*/  STL.64 [R1+0x38], R6 ;  /* 0x0000380601007387 */ /* 0x000fe20000100a00 */
[----:B----4-:R-:W-:Y:S01]  /*34040*/  IMAD R52, R52, R49, RZ ;  /* 0x0000003134347224 */ /* 0x010fe200078e02ff */
[----:B------:R-:W-:-:S02]  /*34050*/  LEA.HI.X.SX32 R49, R168, R245, 0x2, P6 ;  /* 0x000000f5a8317211 */ /* 0x000fc400030f16ff */
[----:B------:R-:W4:Y:S04]  /*34060*/  LDL.LU R168, [R1+0x2844] ;  /* 0x0028440001a87983 */ /* 0x000f280000300800 */
[----:B------:R1:W-:Y:S02]  /*34070*/  STL.64 [R1+0x30], R48 ;  /* 0x0000303001007387 */ /* 0x0003e40000100a00 */
[----:B-1----:R-:W1:Y:S01]  /*34080*/  LDC R49, c[0x0][0x240] ;  /* 0x00009000ff317b82 */ /* 0x002e620000000800 */
[CC--:B------:R-:W-:Y:S02]  /*34090*/  LEA R6, P5, R169.reuse, R5.reuse, 0x2 ;  /* 0x00000005a9067211 */ /* 0x0c0fe400078a10ff */
[----:B------:R-:W-:Y:S02]  /*340a0*/  LEA R48, P6, R166, R5, 0x2 ;  /* 0x00000005a6307211 */ /* 0x000fe400078c10ff */
[----:B------:R-:W-:-:S02]  /*340b0*/  LEA.HI.X.SX32 R7, R169, R245, 0x2, P5 ;  /* 0x000000f5a9077211 */ /* 0x000fc400028f16ff */
[----:B------:R-:W4:Y:S04]  /*340c0*/  LDL.LU R169, [R1+0x2840] ;  /* 0x0028400001a97983 */ /* 0x000f280000300800 */
[----:B------:R-:W-:Y:S01]  /*340d0*/  STL.64 [R1+0x28], R6 ;  /* 0x0000280601007387 */ /* 0x000fe20000100a00 */
[----:B-1----:R-:W-:Y:S01]  /*340e0*/  IMAD R53, R53, R49, RZ ;  /* 0x0000003135357224 */ /* 0x002fe200078e02ff */
[----:B------:R-:W-:Y:S02]  /*340f0*/  LEA.HI.X.SX32 R49, R166, R245, 0x2, P6 ;  /* 0x000000f5a6317211 */ /* 0x000fe400030f16ff */
[----:B------:R-:W3:Y:S04]  /*34100*/  LDL.LU R166, [R1+0x283c] ;  /* 0x00283c0001a67983 */ /* 0x000ee80000300800 */
[----:B------:R1:W-:Y:S02]  /*34110*/  STL.64 [R1+0x958], R48 ;  /* 0x0009583001007387 */ /* 0x0003e40000100a00 */
[----:B-1----:R-:W1:Y:S01]  /*34120*/  LDC R49, c[0x0][0x240] ;  /* 0x00009000ff317b82 */ /* 0x002e620000000800 */
[----:B------:R-:W-:-:S04]  /*34130*/  LEA R6, P5, R167, R5, 0x2 ;  /* 0x00000005a7067211 */ /* 0x000fc800078a10ff */
[----:B------:R-:W-:Y:S02]  /*34140*/  LEA.HI.X.SX32 R7, R167, R245, 0x2, P5 ;  /* 0x000000f5a7077211 */ /* 0x000fe400028f16ff */
[C---:B------:R-:W-:Y:S01]  /*34150*/  LEA R48, P6, R39.reuse, R5, 0x2 ;  /* 0x0000000527307211 */ /* 0x040fe200078c10ff */
[----:B------:R-:W3:Y:S04]  /*34160*/  LDL.LU R167, [R1+0x2838] ;  /* 0x0028380001a77983 */ /* 0x000ee80000300800 */
[----:B------:R1:W-:Y:S02]  /*34170*/  STL.64 [R1+0x950], R6 ;  /* 0x0009500601007387 */ /* 0x0003e40000100a00 */
[----:B-1----:R-:W-:Y:S02]  /*34180*/  IMAD.MOV.U32 R7, RZ, RZ, R164 ;  /* 0x000000ffff077224 */ /* 0x002fe400078e00a4 */
[----:B------:R-:W-:Y:S01]  /*34190*/  IMAD R0, R0, R49, RZ ;  /* 0x0000003100007224 */ /* 0x000fe200078e02ff */
[----:B------:R-:W2:Y:S01]  /*341a0*/  LDL.LU R164, [R1+0x2834] ;  /* 0x0028340001a47983 */ /* 0x000ea20000300800 */
[----:B------:R-:W-:-:S03]  /*341b0*/  LEA.HI.X.SX32 R49, R39, R245, 0x2, P6 ;  /* 0x000000f527317211 */ /* 0x000fc600030f16ff */
[----:B------:R-:W4:Y:S01]  /*341c0*/  LDL.LU R39, [R1+0xd68] ;  /* 0x000d680001277983 */ /* 0x000f220000300800 */
[----:B------:R-:W-:-:S03]  /*341d0*/  LEA R6, P5, R165, R5, 0x2 ;  /* 0x00000005a5067211 */ /* 0x000fc600078a10ff */
[----:B------:R1:W-:Y:S02]  /*341e0*/  STL.64 [R1+0x948], R48 ;  /* 0x0009483001007387 */ /* 0x0003e40000100a00 */
[----:B-1----:R-:W-:Y:S02]  /*341f0*/  MOV R49, R7 ;  /* 0x0000000700317202 */ /* 0x002fe40000000f00 */
[----:B------:R-:W-:Y:S02]  /*34200*/  LEA.HI.X.SX32 R7, R165, R245, 0x2, P5 ;  /* 0x000000f5a5077211 */ /* 0x000fe400028f16ff */
[C---:B------:R-:W-:Y:S01]  /*34210*/  LEA R48, P6, R46.reuse, R5, 0x2 ;  /* 0x000000052e307211 */ /* 0x040fe200078c10ff */
[----:B------:R-:W2:Y:S04]  /*34220*/  LDL.LU R165, [R1+0x2830] ;  /* 0x0028300001a57983 */ /* 0x000ea80000300800 */
[----:B------:R1:W-:Y:S02]  /*34230*/  STL.64 [R1+0x940], R6 ;  /* 0x0009400601007387 */ /* 0x0003e40000100a00 */
[----:B-1----:R-:W-:Y:S01]  /*34240*/  IMAD.MOV.U32 R7, RZ, RZ, R49 ;  /* 0x000000ffff077224 */ /* 0x002fe200078e0031 */
[----:B------:R-:W-:-:S02]  /*34250*/  LEA.HI.X.SX32 R49, R46, R245, 0x2, P6 ;  /* 0x000000f52e317211 */ /* 0x000fc400030f16ff */
[----:B------:R-:W3:Y:S01]  /*34260*/  LDL.LU R46, [R1+0xd70] ;  /* 0x000d7000012e7983 */ /* 0x000ee20000300800 */
[----:B------:R-:W-:-:S03]  /*34270*/  LEA R6, P5, R35, R5, 0x2 ;  /* 0x0000000523067211 */ /* 0x000fc600078a10ff */
[----:B------:R1:W-:Y:S02]  /*34280*/  STL.64 [R1+0x938], R48 ;  /* 0x0009383001007387 */ /* 0x0003e40000100a00 */
[----:B-1----:R-:W-:Y:S01]  /*34290*/  IMAD.MOV.U32 R49, RZ, RZ, R7 ;  /* 0x000000ffff317224 */ /* 0x002fe200078e0007 */
[----:B------:R-:W-:Y:S02]  /*342a0*/  LEA.HI.X.SX32 R7, R35, R245, 0x2, P5 ;  /* 0x000000f523077211 */ /* 0x000fe400028f16ff */
[----:B------:R-:W2:Y:S01]  /*342b0*/  LDL.LU R35, [R1+0xd78] ;  /* 0x000d780001237983 */ /* 0x000ea20000300800 */
        /* <DEDUP_REMOVED lines=9> */
[C---:B------:R-:W-:Y:S01]  /*34350*/  LEA R48, P6, R160.reuse, R5, 0x2 ;  /* 0x00000005a0307211 */ /* 0x040fe200078c10ff */
[----:B------:R-:W2:Y:S04]  /*34360*/  LDL.LU R163, [R1+0x2828] ;  /* 0x0028280001a37983 */ /* 0x000ea80000300800 */
[----:B------:R1:W-:Y:S02]  /*34370*/  STL.64 [R1+0x920], R6 ;  /* 0x0009200601007387 */ /* 0x0003e40000100a00 */
[----:B-1----:R-:W-:Y:S01]  /*34380*/  IMAD.MOV.U32 R7, RZ, RZ, R49 ;  /* 0x000000ffff077224 */ /* 0x002fe200078e0031 */
[----:B------:R-:W-:Y:S02]  /*34390*/  LEA.HI.X.SX32 R49, R160, R245, 0x2, P6 ;  /* 0x000000f5a0317211 */ /* 0x000fe400030f16ff */
[-C--:B------:R-:W-:Y:S01]  /*343a0*/  LEA R6, P5, R47, R5.reuse, 0x2 ;  /* 0x000000052f067211 */ /* 0x080fe200078a10ff */
[----:B------:R-:W2:Y:S04]  /*343b0*/  LDL.LU R160, [R1+0x2824] ;  /* 0x0028240001a07983 */ /* 0x000ea80000300800 */
[----:B------:R1:W-:Y:S02]  /*343c0*/  STL.64 [R1+0xab0], R48 ;  /* 0x000ab03001007387 */ /* 0x0003e40000100a00 */
[----:B-1----:R-:W-:-:S02]  /*343d0*/  LEA R48, P6, R7, R5, 0x2 ;  /* 0x0000000507307211 */ /* 0x002fc400078c10ff */
[----:B------:R-:W-:Y:S02]  /*343e0*/  MOV R49, R7 ;  /* 0x0000000700317202 */ /* 0x000fe40000000f00 */
[-C--:B------:R-:W-:Y:S02]  /*343f0*/  LEA.HI.X.SX32 R7, R47, R245.reuse, 0x2, P5 ;  /* 0x000000f52f077211 */ /* 0x080fe400028f16ff */
[----:B------:R-:W-:Y:S01]  /*34400*/  LEA.HI.X.SX32 R49, R49, R245, 0x2, P6 ;  /* 0x000000f531317211 */ /* 0x000fe200030f16ff */
[----:B------:R-:W2:Y:S04]  /*34410*/  LDL.LU R47, [R1+0xd88] ;  /* 0x000d8800012f7983 */ /* 0x000ea80000300800 */
[----:B------:R1:W-:Y:S04]  /*34420*/  STL.64 [R1+0xaa8], R6 ;  /* 0x000aa80601007387 */ /* 0x0003e80000100a00 */
[----:B------:R1:W-:Y:S02]  /*34430*/  STL.64 [R1+0xaa0], R48 ;  /* 0x000aa03001007387 */ /* 0x0003e40000100a00 */
[----:B-1----:R-:W-:-:S02]  /*34440*/  LEA R6, P5, R161, R5, 0x2 ;  /* 0x00000005a1067211 */ /* 0x002fc400078a10ff */
[C---:B------:R-:W-:Y:S02]  /*34450*/  LEA R48, P6, R42.reuse, R5, 0x2 ;  /* 0x000000052a307211 */ /* 0x040fe400078c10ff */
[-C--:B------:R-:W-:Y:S02]  /*34460*/  LEA.HI.X.SX32 R7, R161, R245.reuse, 0x2, P5 ;  /* 0x000000f5a1077211 */ /* 0x080fe400028f16ff */
[----:B------:R-:W-:Y:S01]  /*34470*/  LEA.HI.X.SX32 R49, R42, R245, 0x2, P6 ;  /* 0x000000f52a317211 */ /* 0x000fe200030f16ff */
[----:B------:R-:W2:Y:S04]  /*34480*/  LDL.LU R161, [R1+0x2820] ;  /* 0x0028200001a17983 */ /* 0x000ea80000300800 */
[----:B------:R-:W-:Y:S04]  /*34490*/  STL.64 [R1+0xa98], R6 ;  /* 0x000a980601007387 */ /* 0x000fe80000100a00 */
[----:B------:R-:W2:Y:S04]  /*344a0*/  LDL.LU R42, [R1+0x281c] ;  /* 0x00281c00012a7983 */ /* 0x000ea80000300800 */
[----:B------:R1:W-:Y:S02]  /*344b0*/  STL.64 [R1+0xa90], R48 ;  /* 0x000a903001007387 */ /* 0x0003e40000100a00 */
[----:B-1----:R-:W4:Y:S01]  /*344c0*/  LDC R49, c[0x0][0x240] ;  /* 0x00009000ff317b82 */ /* 0x002f220000000800 */
[----:B------:R-:W-:-:S02]  /*344d0*/  LEA R6, P5, R43, R5, 0x2 ;  /* 0x000000052b067211 */ /* 0x000fc400078a10ff */
[----:B------:R-:W-:Y:S02]  /*344e0*/  LEA R48, P6, R158, R5, 0x2 ;  /* 0x000000059e307211 */ /* 0x000fe400078c10ff */
[----:B------:R-:W-:Y:S02]  /*344f0*/  LEA.HI.X.SX32 R7, R43, R245, 0x2, P5 ;  /* 0x000000f52b077211 */ /* 0x000fe400028f16ff */
[----:B------:R-:W2:Y:S04]  /*34500*/  LDL.LU R43, [R1+0x2818] ;  /* 0x00281800012b7983 */ /* 0x000ea80000300800 */
[----:B------:R1:W-:Y:S02]  /*34510*/  STL.64 [R1+0xa88], R6 ;  /* 0x000a880601007387 */ /* 0x0003e40000100a00 */
[----:B-1----:R-:W-:-:S04]  /*34520*/  LEA R6, P5, R159, R5, 0x2 ;  /* 0x000000059f067211 */ /* 0x002fc800078a10ff */
[----:B------:R-:W-:Y:S01]  /*34530*/  LEA.HI.X.SX32 R7, R159, R245, 0x2, P5 ;  /* 0x000000f59f077211 */ /* 0x000fe200028f16ff */
[----:B----4-:R-:W-:Y:S01]  /*34540*/  IMAD R39, R39, R49, RZ ;  /* 0x0000003127277224 */ /* 0x010fe200078e02ff */
[----:B------:R-:W-:Y:S02]  /*34550*/  LEA.HI.X.SX32 R49, R158, R245, 0x2, P6 ;  /* 0x000000f59e317211 */ /* 0x000fe400030f16ff */
[----:B------:R-:W4:Y:S04]  /*34560*/  LDL.LU R158, [R1+0x2814] ;  /* 0x00281400019e7983 */ /* 0x000f280000300800 */
[----:B------:R1:W-:Y:S04]  /*34570*/  STL.64 [R1+0xa80], R48 ;  /* 0x000a803001007387 */ /* 0x0003e80000100a00 */
[----:B------:R-:W4:Y:S01]  /*34580*/  LDL.LU R159, [R1+0x2810] ;  /* 0x00281000019f7983 */ /* 0x000f220000300800 */
[----:B-1----:R-:W3:Y:S01]  /*34590*/  LDC R49, c[0x0][0x240] ;  /* 0x00009000ff317b82 */ /* 0x002ee20000000800 */
[----:B------:R-:W-:-:S02]  /*345a0*/  LEA R48, P6, R156, R5, 0x2 ;  /* 0x000000059c307211 */ /* 0x000fc400078c10ff */
[----:B------:R-:W-:Y:S01]  /*345b0*/  STL.64 [R1+0xa78], R6 ;  /* 0x000a780601007387 */ /* 0x000fe20000100a00 */
[----:B---3--:R-:W-:Y:S01]  /*345c0*/  IMAD R46, R46, R49, RZ ;  /* 0x000000312e2e7224 */ /* 0x008fe200078e02ff */
[----:B------:R-:W-:Y:S02]  /*345d0*/  LEA.HI.X.SX32 R49, R156, R245, 0x2, P6 ;  /* 0x000000f59c317211 */ /* 0x000fe400030f16ff */
[----:B------:R-:W3:Y:S04]  /*345e0*/  LDL.LU R156, [R1+0x280c] ;  /* 0x00280c00019c7983 */ /* 0x000ee80000300800 */
[----:B------:R1:W-:Y:S02]  /*345f0*/  STL.64 [R1+0xab8], R48 ;  /* 0x000ab83001007387 */ /* 0x0003e40000100a00 */
[----:B-1----:R-:W2:Y:S01]  /*34600*/  LDC R49, c[0x0][0x240] ;  /* 0x00009000ff317b82 */ /* 0x002ea20000000800 */
[----:B------:R-:W-:-:S02]  /*34610*/  LEA R6, P5, R157, R5, 0x2 ;  /* 0x000000059d067211 */ /* 0x000fc400078a10ff */
[C---:B------:R-:W-:Y:S02]  /*34620*/  LEA R48, P6, R154.reuse, R5, 0x2 ;  /* 0x000000059a307211 */ /* 0x040fe400078c10ff */
[----:B------:R-:W-:Y:S02]  /*34630*/  LEA.HI.X.SX32 R7, R157, R245, 0x2, P5 ;  /* 0x000000f59d077211 */ /* 0x000fe400028f16ff */
[----:B------:R-:W3:Y:S04]  /*34640*/  LDL.LU R157, [R1+0x2808] ;  /* 0x00280800019d7983 */ /* 0x000ee80000300800 */
[----:B------:R-:W-:Y:S01]  /*34650*/  STL.64 [R1+0xaf0], R6 ;  /* 0x000af00601007387 */ /* 0x000fe20000100a00 */
[----:B--2---:R-:W-:Y:S01]  /*34660*/  IMAD R35, R35, R49, RZ ;  /* 0x0000003123237224 */ /* 0x004fe200078e02ff */
[----:B------:R-:W-:-:S02]  /*34670*/  LEA.HI.X.SX32 R49, R154, R245, 0x2, P6 ;  /* 0x000000f59a317211 */ /* 0x000fc400030f16ff */
[----:B------:R-:W2:Y:S04]  /*34680*/  LDL.LU R154, [R1+0x2804] ;  /* 0x00280400019a7983 */ /* 0x000ea80000300800 */
[----:B------:R1:W-:Y:S04]  /*34690*/  STL.64 [R1+0xae8], R48 ;  /* 0x000ae83001007387 */ /* 0x0003e80000100a00 */
[----:B-1----:R-:W4:Y:S01]  /*346a0*/  LDL.LU R49, [R1+0xd80] ;  /* 0x000d800001317983 */ /* 0x002f220000300800 */
[----:B------:R-:W-:-:S04]  /*346b0*/  LEA R6, P5, R155, R5, 0x2 ;  /* 0x000000059b067211 */ /* 0x000fc800078a10ff */
[----:B------:R-:W-:Y:S02]  /*346c0*/  LEA.HI.X.SX32 R7, R155, R245, 0x2, P5 ;  /* 0x000000f59b077211 */ /* 0x000fe400028f16ff */
[----:B------:R-:W2:Y:S04]  /*346d0*/  LDL.LU R155, [R1+0x2800] ;  /* 0x00280000019b7983 */ /* 0x000ea80000300800 */
[----:B------:R1:W-:Y:S02]  /*346e0*/  STL.64 [R1+0xae0], R6 ;  /* 0x000ae00601007387 */ /* 0x0003e40000100a00 */
[----:B-1----:R-:W4:Y:S01]  /*346f0*/  LDC R7, c[0x0][0x240] ;  /* 0x00009000ff077b82 */ /* 0x002f220000000800 */
[CC--:B------:R-:W-:Y:S02]  /*34700*/  LEA R48, P6, R152.reuse, R5.reuse, 0x2 ;  /* 0x0000000598307211 */ /* 0x0c0fe400078c10ff */
[----:B------:R-:W-:Y:S01]  /*34710*/  LEA R6, P5, R153, R5, 0x2 ;  /* 0x0000000599067211 */ /* 0x000fe200078a10ff */
[----:B----4-:R-:W-:Y:S01]  /*34720*/  IMAD R7, R49, R7, RZ ;  /* 0x0000000731077224 */ /* 0x010fe200078e02ff */
[----:B------:R-:W-:-:S02]  /*34730*/  LEA.HI.X.SX32 R49, R152, R245, 0x2, P6 ;  /* 0x000000f598317211 */ /* 0x000fc400030f16ff */
[----:B------:R-:W4:Y:S04]  /*34740*/  LDL.LU R152, [R1+0x27fc] ;  /* 0x0027fc0001987983 */ /* 0x000f280000300800 */
[----:B------:R-:W-:Y:S04]  /*34750*/  STL [R1+0xf14], R7 ;  /* 0x000f140701007387 */ /* 0x000fe80000100800 */
[----:B------:R1:W-:Y:S02]  /*34760*/  STL.64 [R1+0xad8], R48 ;  /* 0x000ad83001007387 */ /* 0x0003e40000100a00 */
[----:B-1----:R-:W1:Y:S01]  /*34770*/  LDC R49, c[0x0][0x240] ;  /* 0x00009000ff317b82 */ /* 0x002e620000000800 */
[----:B------:R-:W-:-:S02]  /*34780*/  LEA.HI.X.SX32 R7, R153, R245, 0x2, P5 ;  /* 0x000000f599077211 */ /* 0x000fc400028f16ff */
[C---:B------:R-:W-:Y:S01]  /*34790*/  LEA R48, P6, R44.reuse, R5, 0x2 ;  /* 0x000000052c307211 */ /* 0x040fe200078c10ff */
[----:B------:R-:W4:Y:S04]  /*347a0*/  LDL.LU R153, [R1+0x27f8] ;  /* 0x0027f80001997983 */ /* 0x000f280000300800 */
[----:B------:R3:W-:Y:S02]  /*347b0*/  STL.64 [R1+0xad0], R6 ;  /* 0x000ad00601007387 */ /* 0x0007e40000100a00 */
[----:B---3--:R-:W-:Y:S02]  /*347c0*/  IMAD.MOV.U32 R7, RZ, RZ, R4 ;  /* 0x000000ffff077224 */ /* 0x008fe400078e0004 */
[----:B------:R-:W3:Y:S01]  /*347d0*/  LDL.LU R4, [R1+0x27f4] ;  /* 0x0027f40001047983 */ /* 0x000ee20000300800 */
[----:B-1----:R-:W-:Y:S01]  /*347e0*/  IMAD R47, R47, R49, RZ ;  /* 0x000000312f2f7224 */ /* 0x002fe200078e02ff */
[----:B------:R-:W-:-:S02]  /*347f0*/  LEA.HI.X.SX32 R49, R44, R245, 0x2, P6 ;  /* 0x000000f52c317211 */ /* 0x000fc400030f16ff */
[----:B------:R-:W2:Y:S01]  /*34800*/  LDL.LU R44, [R1+0xd90] ;  /* 0x000d9000012c7983 */ /* 0x000ea20000300800 */
[----:B------:R-:W-:-:S03]  /*34810*/  LEA R6, P5, R150, R5, 0x2 ;  /* 0x0000000596067211 */ /* 0x000fc600078a10ff */
[----:B------:R1:W-:Y:S02]  /*34820*/  STL.64 [R1+0xac8], R48 ;  /* 0x000ac83001007387 */ /* 0x0003e40000100a00 */
[----:B-1----:R-:W-:Y:S01]  /*34830*/  IMAD.MOV.U32 R49, RZ, RZ, R7 ;  /* 0x000000ffff317224 */ /* 0x002fe200078e0007 */
[----:B------:R-:W-:Y:S02]  /*34840*/  LEA.HI.X.SX32 R7, R150, R245, 0x2, P5 ;  /* 0x000000f596077211 */ /* 0x000fe400028f16ff */
[----:B------:R-:W-:Y:S01]  /*34850*/  LEA R48, P6, R45, R5, 0x2 ;  /* 0x000000052d307211 */ /* 0x000fe200078c10ff */
[----:B------:R-:W4:Y:S04]  /*34860*/  LDL.LU R150, [R1+0x27f0] ;  /* 0x0027f00001967983 */ /* 0x000f280000300800 */
[----:B------:R1:W-:Y:S02]  /*34870*/  STL.64 [R1+0xac0], R6 ;  /* 0x000ac00601007387 */ /* 0x0003e40000100a00 */
[----:B-1----:R-:W-:-:S02]  /*34880*/  MOV R7, R49 ;  /* 0x0000003100077202 */ /* 0x002fc40000000f00 */
[----:B------:R-:W-:Y:S02]  /*34890*/  LEA.HI.X.SX32 R49, R45, R245, 0x2, P6 ;  /* 0x000000f52d317211 */ /* 0x000fe400030f16ff */
[----:B------:R-:W3:Y:S01]  /*348a0*/  LDL.LU R45, [R1+0xd98] ;  /* 0x000d9800012d7983 */ /* 0x000ee20000300800 */
[----:B------:R-:W-:-:S03]  /*348b0*/  LEA R6, P5, R14, R5, 0x2 ;  /* 0x000000050e067211 */ /* 0x000fc600078a10ff */
[----:B------:R1:W-:Y:S02]  /*348c0*/  STL.64 [R1+0xaf8], R48 ;  /* 0x000af83001007387 */ /* 0x0003e40000100a00 */
[----:B-1----:R-:W-:Y:S01]  /*348d0*/  IMAD.MOV.U32 R49, RZ, RZ, R7 ;  /* 0x000000ffff317224 */ /* 0x002fe200078e0007 */
[----:B------:R-:W-:Y:S02]  /*348e0*/  LEA.HI.X.SX32 R7, R14, R245, 0x2, P5 ;  /* 0x000000f50e077211 */ /* 0x000fe400028f16ff */
[----:B------:R-:W4:Y:S01]  /*348f0*/  LDL.LU R14, [R1+0xda0] ;  /* 0x000da000010e7983 */ /* 0x000f220000300800 */
        /* <DEDUP_REMOVED lines=9> */
[----:B------:R-:W4:Y:S01]  /*34990*/  LDL.LU R15, [R1+0xda8] ;  /* 0x000da800010f7983 */ /* 0x000f220000300800 */
[----:B------:R-:W-:-:S03]  /*349a0*/  LEA R48, P6, R148, R5, 0x2 ;  /* 0x0000000594307211 */ /* 0x000fc600078c10ff */
[----:B------:R1:W-:Y:S02]  /*349b0*/  STL.64 [R1+0xb20], R6 ;  /* 0x000b200601007387 */ /* 0x0003e40000100a00 */
[----:B-1----:R-:W-:Y:S01]  /*349c0*/  IMAD.MOV.U32 R7, RZ, RZ, R49 ;  /* 0x000000ffff077224 */ /* 0x002fe200078e0031 */
[----:B------:R-:W-:Y:S02]  /*349d0*/  LEA.HI.X.SX32 R49, R148, R245, 0x2, P6 ;  /* 0x000000f594317211 */ /* 0x000fe400030f16ff */
[C---:B------:R-:W-:Y:S01]  /*349e0*/  LEA R6, P5, R149.reuse, R5, 0x2 ;  /* 0x0000000595067211 */ /* 0x040fe200078a10ff */
[----:B------:R-:W4:Y:S04]  /*349f0*/  LDL.LU R148, [R1+0x27e8] ;  /* 0x0027e80001947983 */ /* 0x000f280000300800 */
[----:B------:R1:W-:Y:S02]  /*34a00*/  STL.64 [R1+0xb18], R48 ;  /* 0x000b183001007387 */ /* 0x0003e40000100a00 */
[----:B-1----:R-:W-:Y:S01]  /*34a10*/  IMAD.MOV.U32 R49, RZ, RZ, R7 ;  /* 0x000000ffff317224 */ /* 0x002fe200078e0007 */
[----:B------:R-:W-:-:S02]  /*34a20*/  LEA.HI.X.SX32 R7, R149, R245, 0x2, P5 ;  /* 0x000000f595077211 */ /* 0x000fc400028f16ff */
[C---:B------:R-:W-:Y:S01]  /*34a30*/  LEA R48, P6, R146.reuse, R5, 0x2 ;  /* 0x0000000592307211 */ /* 0x040fe200078c10ff */
[----:B------:R-:W4:Y:S04]  /*34a40*/  LDL.LU R149, [R1+0x27e4] ;  /* 0x0027e40001957983 */ /* 0x000f280000300800 */
[----:B------:R1:W-:Y:S02]  /*34a50*/  STL.64 [R1+0xb10], R6 ;  /* 0x000b100601007387 */ /* 0x0003e40000100a00 */
[----:B-1----:R-:W-:Y:S02]  /*34a60*/  MOV R7, R49 ;  /* 0x0000003100077202 */ /* 0x002fe40000000f00 */
[----:B------:R-:W-:Y:S02]  /*34a70*/  LEA.HI.X.SX32 R49, R146, R245, 0x2, P6 ;  /* 0x000000f592317211 */ /* 0x000fe400030f16ff */
[----:B------:R-:W4:Y:S01]  /*34a80*/  LDL.LU R146, [R1+0x27e0] ;  /* 0x0027e00001927983 */ /* 0x000f220000300800 */
[----:B------:R-:W-:-:S03]  /*34a90*/  LEA R6, P5, R137, R5, 0x2 ;  /* 0x0000000589067211 */ /* 0x000fc600078a10ff */
[----:B------:R1:W-:Y:S02]  /*34aa0*/  STL.64 [R1+0xb08], R48 ;  /* 0x000b083001007387 */ /* 0x0003e40000100a00 */
[----:B-1----:R-:W-:Y:S01]  /*34ab0*/  IMAD.MOV.U32 R49, RZ, RZ, R7 ;  /* 0x000000ffff317224 */ /* 0x002fe200078e0007 */
[----:B------:R-:W-:Y:S02]  /*34ac0*/  LEA R48, P6, R7, R5, 0x2 ;  /* 0x0000000507307211 */ /* 0x000fe400078c10ff */
[-C--:B------:R-:W-:Y:S02]  /*34ad0*/  LEA.HI.X.SX32 R7, R137, R245.reuse, 0x2, P5 ;  /* 0x000000f589077211 */ /* 0x080fe400028f16ff */
[----:B------:R-:W-:Y:S01]  /*34ae0*/  LEA.HI.X.SX32 R49, R49, R245, 0x2, P6 ;  /* 0x000000f531317211 */ /* 0x000fe200030f16ff */
[----:B------:R-:W1:Y:S02]  /*34af0*/  LDC R137, c[0x0][0x240] ;  /* 0x00009000ff897b82 */ /* 0x000e640000000800 */
[----:B------:R-:W-:Y:S04]  /*34b00*/  STL.64 [R1+0xb00], R6 ;  /* 0x000b000601007387 */ /* 0x000fe80000100a00 */
[----:B------:R1:W-:Y:S02]  /*34b10*/  STL.64 [R1+0xb38], R48 ;  /* 0x000b383001007387 */ /* 0x0003e40000100a00 */
[----:B-1----:R-:W2:Y:S01]  /*34b20*/  LDC R49, c[0x0][0x240] ;  /* 0x00009000ff317b82 */ /* 0x002ea20000000800 */
[----:B------:R-:W-:-:S02]  /*34b30*/  LEA R6, P5, R147, R5, 0x2 ;  /* 0x0000000593067211 */ /* 0x000fc400078a10ff */
[----:B------:R-:W-:Y:S02]  /*34b40*/  LEA R48, P6, R144, R5, 0x2 ;  /* 0x0000000590307211 */ /* 0x000fe400078c10ff */
[----:B------:R-:W-:Y:S02]  /*34b50*/  LEA.HI.X.SX32 R7, R147, R245, 0x2, P5 ;  /* 0x000000f593077211 */ /* 0x000fe400028f16ff */
        /* <DEDUP_REMOVED lines=9> */
[----:B-1----:R-:W3:Y:S01]  /*34bf0*/  LDC R49, c[0x0][0x240] ;  /* 0x00009000ff317b82 */ /* 0x002ee20000000800 */
[----:B------:R-:W-:-:S02]  /*34c00*/  LEA R48, P6, R142, R5, 0x2 ;  /* 0x000000058e307211 */ /* 0x000fc400078c10ff */
[----:B------:R-:W-:Y:S01]  /*34c10*/  STL.64 [R1+0xb60], R6 ;  /* 0x000b600601007387 */ /* 0x000fe20000100a00 */
[----:B---3--:R-:W-:Y:S01]  /*34c20*/  IMAD R45, R45, R49, RZ ;  /* 0x000000312d2d7224 */ /* 0x008fe200078e02ff */
[----:B------:R-:W-:Y:S02]  /*34c30*/  LEA.HI.X.SX32 R49, R142, R245, 0x2, P6 ;  /* 0x000000f58e317211 */ /* 0x000fe400030f16ff */
[----:B------:R-:W3:Y:S04]  /*34c40*/  LDL.LU R142, [R1+0x27d0] ;  /* 0x0027d000018e7983 */ /* 0x000ee80000300800 */
[----:B------:R1:W-:Y:S02]  /*34c50*/  STL.64 [R1+0xb58], R48 ;  /* 0x000b583001007387 */ /* 0x0003e40000100a00 */
[----:B-1----:R-:W4:Y:S01]  /*34c60*/  LDC R49, c[0x0][0x240] ;  /* 0x00009000ff317b82 */ /* 0x002f220000000800 */
[----:B------:R-:W-:-:S02]  /*34c70*/  LEA R6, P5, R143, R5, 0x2 ;  /* 0x000000058f067211 */ /* 0x000fc400078a10ff */
[----:B------:R-:W-:Y:S02]  /*34c80*/  LEA R48, P6, R140, R5, 0x2 ;  /* 0x000000058c307211 */ /* 0x000fe400078c10ff */
[----:B------:R-:W-:Y:S02]  /*34c90*/  LEA.HI.X.SX32 R7, R143, R245, 0x2, P5 ;  /* 0x000000f58f077211 */ /* 0x000fe400028f16ff */
[----:B------:R-:W3:Y:S04]  /*34ca0*/  LDL.LU R143, [R1+0x27cc] ;  /* 0x0027cc00018f7983 */ /* 0x000ee80000300800 */
        /* <DEDUP_REMOVED lines=13> */
[----:B------:R-:W2:Y:S04]  /*34d80*/  LDL.LU R138, [R1+0x27c0] ;  /* 0x0027c000018a7983 */ /* 0x000ea80000300800 */
[----:B------:R1:W-:Y:S04]  /*34d90*/  STL.64 [R1+0xb78], R48 ;  /* 0x000b783001007387 */ /* 0x0003e80000100a00 */
[----:B-1----:R-:W3:Y:S01]  /*34da0*/  LDL.LU R49, [R1+0xdb0] ;  /* 0x000db00001317983 */ /* 0x002ee20000300800 */
[----:B------:R-:W-:-:S04]  /*34db0*/  LEA R6, P5, R139, R5, 0x2 ;  /* 0x000000058b067211 */ /* 0x000fc800078a10ff */
[----:B------:R-:W-:Y:S02]  /*34dc0*/  LEA.HI.X.SX32 R7, R139, R245, 0x2, P5 ;  /* 0x000000f58b077211 */ /* 0x000fe400028f16ff */
[----:B------:R-:W2:Y:S01]  /*34dd0*/  LDL.LU R139, [R1+0x27bc] ;  /* 0x0027bc00018b7983 */ /* 0x000ea20000300800 */
[----:B------:R-:W-:-:S03]  /*34de0*/  LEA R48, P6, R134, R5, 0x2 ;  /* 0x0000000586307211 */ /* 0x000fc600078c10ff */
[----:B------:R1:W-:Y:S02]  /*34df0*/  STL.64 [R1+0xb80], R6 ;  /* 0x000b800601007387 */ /* 0x0003e40000100a00 */
[----:B-1----:R-:W-:Y:S02]  /*34e00*/  IMAD.MOV.U32 R7, RZ, RZ, R136 ;  /* 0x000000ffff077224 */ /* 0x002fe400078e0088 */
[----:B------:R-:W4:Y:S01]  /*34e10*/  LDL.LU R136, [R1+0x27b8] ;  /* 0x0027b80001887983 */ /* 0x000f220000300800 */
[----:B------:R-:W-:Y:S01]  /*34e20*/  LEA R6, P5, R16, R5, 0x2 ;  /* 0x0000000510067211 */ /* 0x000fe200078a10ff */
[----:B---3--:R-:W-:Y:S02]  /*34e30*/  IMAD R49, R49, R137, RZ ;  /* 0x0000008931317224 */ /* 0x008fe400078e02ff */
[----:B------:R-:W4:Y:S04]  /*34e40*/  LDL.LU R137, [R1+0x27b4] ;  /* 0x0027b40001897983 */ /* 0x000f280000300800 */
[----:B------:R1:W-:Y:S02]  /*34e50*/  STL [R1+0xf44], R49 ;  /* 0x000f443101007387 */ /* 0x0003e40000100800 */
[----:B-1----:R-:W-:-:S02]  /*34e60*/  LEA.HI.X.SX32 R49, R134, R245, 0x2, P6 ;  /* 0x000000f586317211 */ /* 0x002fc400030f16ff */
[----:B------:R-:W3:Y:S04]  /*34e70*/  LDL.LU R134, [R1+0x27b0] ;  /* 0x0027b00001867983 */ /* 0x000ee80000300800 */
[----:B------:R1:W-:Y:S02]  /*34e80*/  STL.64 [R1+0xb88], R48 ;  /* 0x000b883001007387 */ /* 0x0003e40000100a00 */
[----:B-1----:R-:W-:Y:S02]  /*34e90*/  MOV R49, R7 ;  /* 0x0000000700317202 */ /* 0x002fe40000000f00 */
[----:B------:R-:W-:Y:S02]  /*34ea0*/  LEA.HI.X.SX32 R7, R16, R245, 0x2, P5 ;  /* 0x000000f510077211 */ /* 0x000fe400028f16ff */
[----:B------:R-:W2:Y:S01]  /*34eb0*/  LDL.LU R16, [R1+0xdb8] ;  /* 0x000db80001107983 */ /* 0x000ea20000300800 */
        /* <DEDUP_REMOVED lines=10> */
[----:B------:R-:W3:Y:S04]  /*34f60*/  LDL.LU R135, [R1+0x27ac] ;  /* 0x0027ac0001877983 */ /* 0x000ee80000300800 */
        /* <DEDUP_REMOVED lines=8> */
[----:B------:R-:W3:Y:S01]  /*34ff0*/  LDL.LU R38, [R1+0xdd0] ;  /* 0x000dd00001267983 */ /* 0x000ee20000300800 */
[----:B------:R-:W-:-:S03]  /*35000*/  LEA R48, P6, R132, R5, 0x2 ;  /* 0x0000000584307211 */ /* 0x000fc600078c10ff */
[----:B------:R1:W-:Y:S02]  /*35010*/  STL.64 [R1+0xb98], R6 ;  /* 0x000b980601007387 */ /* 0x0003e40000100a00 */
[----:B-1----:R-:W-:Y:S01]  /*35020*/  IMAD.MOV.U32 R7, RZ, RZ, R49 ;  /* 0x000000ffff077224 */ /* 0x002fe200078e0031 */
[----:B------:R-:W-:Y:S02]  /*35030*/  LEA.HI.X.SX32 R49, R132, R245, 0x2, P6 ;  /* 0x000000f584317211 */ /* 0x000fe400030f16ff */
[-C--:B------:R-:W-:Y:S01]  /*35040*/  LEA R6, P5, R13, R5.reuse, 0x2 ;  /* 0x000000050d067211 */ /* 0x080fe200078a10ff */
[----:B------:R-:W3:Y:S04]  /*35050*/  LDL.LU R132, [R1+0x27a8] ;  /* 0x0027a80001847983 */ /* 0x000ee80000300800 */
[----:B------:R1:W-:Y:S02]  /*35060*/  STL.64 [R1+0xbb8], R48 ;  /* 0x000bb83001007387 */ /* 0x0003e40000100a00 */
[----:B-1----:R-:W-:-:S02]  /*35070*/  LEA R48, P6, R7, R5, 0x2 ;  /* 0x0000000507307211 */ /* 0x002fc400078c10ff */
[----:B------:R-:W-:Y:S02]  /*35080*/  MOV R49, R7 ;  /* 0x0000000700317202 */ /* 0x000fe40000000f00 */
[-C--:B------:R-:W-:Y:S02]  /*35090*/  LEA.HI.X.SX32 R7, R13, R245.reuse, 0x2, P5 ;  /* 0x000000f50d077211 */ /* 0x080fe400028f16ff */
[----:B------:R-:W3:Y:S01]  /*350a0*/  LDL.LU R13, [R1+0xdd8] ;  /* 0x000dd800010d7983 */ /* 0x000ee20000300800 */
[----:B------:R-:W-:-:S03]  /*350b0*/  LEA.HI.X.SX32 R49, R49, R245, 0x2, P6 ;  /* 0x000000f531317211 */ /* 0x000fc600030f16ff */
[----:B------:R1:W-:Y:S04]  /*350c0*/  STL.64 [R1+0xbc0], R6 ;  /* 0x000bc00601007387 */ /* 0x0003e80000100a00 */
[----:B------:R1:W-:Y:S02]  /*350d0*/  STL.64 [R1+0xbc8], R48 ;  /* 0x000bc83001007387 */ /* 0x0003e40000100a00 */
[CC--:B-1----:R-:W-:Y:S02]  /*350e0*/  LEA R6, P5, R133.reuse, R5.reuse, 0x2 ;  /* 0x0000000585067211 */ /* 0x0c2fe400078a10ff */
[----:B------:R-:W-:Y:S02]  /*350f0*/  LEA R48, P6, R130, R5, 0x2 ;  /* 0x0000000582307211 */ /* 0x000fe400078c10ff */
[----:B------:R-:W-:-:S02]  /*35100*/  LEA.HI.X.SX32 R7, R133, R245, 0x2, P5 ;  /* 0x000000f585077211 */ /* 0x000fc400028f16ff */
[----:B------:R-:W-:Y:S01]  /*35110*/  LEA.HI.X.SX32 R49, R130, R245, 0x2, P6 ;  /* 0x000000f582317211 */ /* 0x000fe200030f16ff */
[----:B------:R-:W3:Y:S04]  /*35120*/  LDL.LU R133, [R1+0x27a4] ;  /* 0x0027a40001857983 */ /* 0x000ee80000300800 */
[----:B------:R-:W-:Y:S04]  /*35130*/  STL.64 [R1+0xbd0], R6 ;  /* 0x000bd00601007387 */ /* 0x000fe80000100a00 */
[----:B------:R-:W3:Y:S04]  /*35140*/  LDL.LU R130, [R1+0x27a0] ;  /* 0x0027a00001827983 */ /* 0x000ee80000300800 */
[----:B------:R1:W-:Y:S02]  /*35150*/  STL.64 [R1+0xbd8], R48 ;  /* 0x000bd83001007387 */ /* 0x0003e40000100a00 */
[----:B-1----:R-:W2:Y:S01]  /*35160*/  LDC R49, c[0x0][0x240] ;  /* 0x00009000ff317b82 */ /* 0x002ea20000000800 */
[----:B------:R-:W-:-:S02]  /*35170*/  LEA R6, P5, R131, R5, 0x2 ;  /* 0x0000000583067211 */ /* 0x000fc400078a10ff */
[----:B------:R-:W-:Y:S02]  /*35180*/  LEA R48, P6, R94, R5, 0x2 ;  /* 0x000000055e307211 */ /* 0x000fe400078c10ff */
[----:B------:R-:W-:Y:S02]  /*35190*/  LEA.HI.X.SX32 R7, R131, R245, 0x2, P5 ;  /* 0x000000f583077211 */ /* 0x000fe400028f16ff */
[----:B------:R-:W3:Y:S04]  /*351a0*/  LDL.LU R131, [R1+0x279c] ;  /* 0x00279c0001837983 */ /* 0x000ee80000300800 */
        /* <DEDUP_REMOVED lines=8> */
[----:B-1----:R-:W4:Y:S01]  /*35230*/  LDC R49, c[0x0][0x240] ;  /* 0x00009000ff317b82 */ /* 0x002f220000000800 */
[----:B------:R-:W-:-:S02]  /*35240*/  LEA R48, P6, R126, R5, 0x2 ;  /* 0x000000057e307211 */ /* 0x000fc400078c10ff */
[----:B------:R-:W-:Y:S01]  /*35250*/  STL.64 [R1+0xbe0], R6 ;  /* 0x000be00601007387 */ /* 0x000fe20000100a00 */
[----:B----4-:R-:W-:Y:S01]  /*35260*/  IMAD R17, R17, R49, RZ ;  /* 0x0000003111117224 */ /* 0x010fe200078e02ff */
[----:B------:R-:W-:Y:S02]  /*35270*/  LEA.HI.X.SX32 R49, R126, R245, 0x2, P6 ;  /* 0x000000f57e317211 */ /* 0x000fe400030f16ff */
[----:B------:R-:W4:Y:S04]  /*35280*/  LDL.LU R126, [R1+0x2790] ;  /* 0x00279000017e7983 */ /* 0x000f280000300800 */
[----:B------:R1:W-:Y:S02]  /*35290*/  STL.64 [R1+0xbf8], R48 ;  /* 0x000bf83001007387 */ /* 0x0003e40000100a00 */
[----:B-1----:R-:W3:Y:S01]  /*352a0*/  LDC R49, c[0x0][0x240] ;  /* 0x00009000ff317b82 */ /* 0x002ee20000000800 */
[----:B------:R-:W-:-:S02]  /*352b0*/  LEA R6, P5, R127, R5, 0x2 ;  /* 0x000000057f067211 */ /* 0x000fc400078a10ff */
[----:B------:R-:W-:Y:S02]  /*352c0*/  LEA R48, P6, R122, R5, 0x2 ;  /* 0x000000057a307211 */ /* 0x000fe400078c10ff */
[----:B------:R-:W-:Y:S02]  /*352d0*/  LEA.HI.X.SX32 R7, R127, R245, 0x2, P5 ;  /* 0x000000f57f077211 */ /* 0x000fe400028f16ff */
[----:B------:R-:W4:Y:S04]  /*352e0*/  LDL.LU R127, [R1+0x278c] ;  /* 0x00278c00017f7983 */ /* 0x000f280000300800 */
[----:B------:R-:W-:Y:S01]  /*352f0*/  STL.64 [R1+0xc00], R6 ;  /* 0x000c000601007387 */ /* 0x000fe20000100a00 */
[----:B---3--:R-:W-:Y:S01]  /*35300*/  IMAD R12, R12, R49, RZ ;  /* 0x000000310c0c7224 */ /* 0x008fe200078e02ff */
[----:B------:R-:W-:-:S02]  /*35310*/  LEA.HI.X.SX32 R49, R122, R245, 0x2, P6 ;  /* 0x000000f57a317211 */ /* 0x000fc400030f16ff */
[----:B------:R-:W3:Y:S04]  /*35320*/  LDL.LU R122, [R1+0x2788] ;  /* 0x00278800017a7983 */ /* 0x000ee80000300800 */
[----:B------:R1:W-:Y:S02]  /*35330*/  STL.64 [R1+0xc08], R48 ;  /* 0x000c083001007387 */ /* 0x0003e40000100a00 */
[----:B-1----:R-:W1:Y:S01]  /*35340*/  LDC R49, c[0x0][0x240] ;  /* 0x00009000ff317b82 */ /* 0x002e620000000800 */
[CC--:B------:R-:W-:Y:S02]  /*35350*/  LEA R6, P5, R123.reuse, R5.reuse, 0x2 ;  /* 0x000000057b067211 */ /* 0x0c0fe400078a10ff */
[----:B------:R-:W-:Y:S02]  /*35360*/  LEA R48, P6, R118, R5, 0x2 ;  /* 0x0000000576307211 */ /* 0x000fe400078c10ff */
[----:B------:R-:W-:-:S02]  /*35370*/  LEA.HI.X.SX32 R7, R123, R245, 0x2, P5 ;  /* 0x000000f57b077211 */ /* 0x000fc400028f16ff */
[----:B------:R-:W3:Y:S04]  /*35380*/  LDL.LU R123, [R1+0x2784] ;  /* 0x00278400017b7983 */ /* 0x000ee80000300800 */
[----:B------:R-:W-:Y:S01]  /*35390*/  STL.64 [R1+0xc10], R6 ;  /* 0x000c100601007387 */ /* 0x000fe20000100a00 */
[----:B-1----:R-:W-:Y:S01]  /*353a0*/  IMAD R38, R38, R49, RZ ;  /* 0x0000003126267224 */ /* 0x002fe200078e02ff */
[----:B------:R-:W-:Y:S02]  /*353b0*/  LEA.HI.X.SX32 R49, R118, R245, 0x2, P6 ;  /* 0x000000f576317211 */ /* 0x000fe400030f16ff */
[----:B------:R-:W2:Y:S04]  /*353c0*/  LDL.LU R118, [R1+0x2780] ;  /* 0x0027800001767983 */ /* 0x000ea80000300800 */
[----:B------:R1:W-:Y:S02]  /*353d0*/  STL.64 [R1+0xc18], R48 ;  /* 0x000c183001007387 */ /* 0x0003e40000100a00 */
[----:B-1----:R-:W1:Y:S01]  /*353e0*/  LDC R49, c[0x0][0x240] ;  /* 0x00009000ff317b82 */ /* 0x002e620000000800 */
[----:B------:R-:W-:-:S02]  /*353f0*/  LEA R6, P5, R119, R5, 0x2 ;  /* 0x0000000577067211 */ /* 0x000fc400078a10ff */
[----:B------:R-:W-:Y:S02]  /*35400*/  LEA R48, P6, R41, R5, 0x2 ;  /* 0x0000000529307211 */ /* 0x000fe400078c10ff */
[----:B------:R-:W-:Y:S02]  /*35410*/  LEA.HI.X.SX32 R7, R119, R245, 0x2, P5 ;  /* 0x000000f577077211 */ /* 0x000fe400028f16ff */
[----:B------:R-:W2:Y:S04]  /*35420*/  LDL.LU R119, [R1+0x277c] ;  /* 0x00277c0001777983 */ /* 0x000ea80000300800 */
[----:B------:R1:W-:Y:S02]  /*35430*/  STL.64 [R1+0xc30], R6 ;  /* 0x000c300601007387 */ /* 0x0003e40000100a00 */
[----:B-1----:R-:W-:Y:S01]  /*35440*/  IMAD R13, R13, R49, RZ ;  /* 0x000000310d0d7224 */ /* 0x002fe200078e02ff */
[----:B------:R-:W-:Y:S01]  /*35450*/  LEA.HI.X.SX32 R49, R41, R245, 0x2, P6 ;  /* 0x000000f529317211 */ /* 0x000fe200030f16ff */
[----:B------:R-:W-:Y:S01]  /*35460*/  IMAD.MOV.U32 R7, RZ, RZ, R40 ;  /* 0x000000ffff077224 */ /* 0x000fe200078e0028 */
[C---:B------:R-:W-:Y:S01]  /*35470*/  LEA R6, P5, R34.reuse, R5, 0x2 ;  /* 0x0000000522067211 */ /* 0x040fe200078a10ff */
[----:B------:R-:W4:Y:S04]  /*35480*/  LDL.LU R40, [R1+0x2778] ;  /* 0x0027780001287983 */ /* 0x000f280000300800 */
[----:B------:R-:W4:Y:S04]  /*35490*/  LDL.LU R41, [R1+0x2774] ;  /* 0x0027740001297983 */ /* 0x000f280000300800 */
[----:B------:R1:W-:Y:S02]  /*354a0*/  STL.64 [R1+0xc28], R48 ;  /* 0x000c283001007387 */ /* 0x0003e40000100a00 */
[----:B-1----:R-:W-:Y:S01]  /*354b0*/  IMAD.MOV.U32 R49, RZ, RZ, R7 ;  /* 0x000000ffff317224 */ /* 0x002fe200078e0007 */
[----:B------:R-:W-:-:S02]  /*354c0*/  LEA.HI.X.SX32 R7, R34, R245, 0x2, P5 ;  /* 0x000000f522077211 */ /* 0x000fc400028f16ff */
[----:B------:R-:W3:Y:S01]  /*354d0*/  LDL.LU R34, [R1+0xde0] ;  /* 0x000de00001227983 */ /* 0x000ee20000300800 */
[----:B------:R-:W-:-:S03]  /*354e0*/  LEA R48, P6, R18, R5, 0x2 ;  /* 0x0000000512307211 */ /* 0x000fc600078c10ff */
        /* <DEDUP_REMOVED lines=16> */
[----:B-1----:R-:W-:Y:S02]  /*355f0*/  MOV R49, R7 ;  /* 0x0000000700317202 */ /* 0x002fe40000000f00 */
[----:B------:R-:W-:Y:S02]  /*35600*/  LEA.HI.X.SX32 R7, R20, R245, 0x2, P5 ;  /* 0x000000f514077211 */ /* 0x000fe400028f16ff */
[----:B------:R-:W4:Y:S01]  /*35610*/  LDL.LU R20, [R1+0xdf8] ;  /* 0x000df80001147983 */ /* 0x000f220000300800 */
[----:B------:R-:W-:-:S03]  /*35620*/  LEA R48, P6, R116, R5, 0x2 ;  /* 0x0000000574307211 */ /* 0x000fc600078c10ff */
[----:B------:R1:W-:Y:S02]  /*35630*/  STL.64 [R1+0xc50], R6 ;  /* 0x000c500601007387 */ /* 0x0003e40000100a00 */
[----:B-1----:R-:W-:Y:S01]  /*35640*/  IMAD.MOV.U32 R7, RZ, RZ, R49 ;  /* 0x000000ffff077224 */ /* 0x002fe200078e0031 */
[----:B------:R-:W-:Y:S02]  /*35650*/  LEA.HI.X.SX32 R49, R116, R245, 0x2, P6 ;  /* 0x000000f574317211 */ /* 0x000fe400030f16ff */
[-C--:B------:R-:W-:Y:S01]  /*35660*/  LEA R6, P5, R21, R5.reuse, 0x2 ;  /* 0x0000000515067211 */ /* 0x080fe200078a10ff */
        /* <DEDUP_REMOVED lines=8> */
[----:B------:R1:W-:Y:S02]  /*356f0*/  STL.64 [R1+0xc68], R48 ;  /* 0x000c683001007387 */ /* 0x0003e40000100a00 */
[----:B-1----:R-:W-:-:S02]  /*35700*/  LEA R6, P5, R117, R5, 0x2 ;  /* 0x0000000575067211 */ /* 0x002fc400078a10ff */
[C---:B------:R-:W-:Y:S02]  /*35710*/  LEA R48, P6, R114.reuse, R5, 0x2 ;  /* 0x0000000572307211 */ /* 0x040fe400078c10ff */
[-C--:B------:R-:W-:Y:S02]  /*35720*/  LEA.HI.X.SX32 R7, R117, R245.reuse, 0x2, P5 ;  /* 0x000000f575077211 */ /* 0x080fe400028f16ff */
[----:B------:R-:W-:Y:S01]  /*35730*/  LEA.HI.X.SX32 R49, R114, R245, 0x2, P6 ;  /* 0x000000f572317211 */ /* 0x000fe200030f16ff */
[----:B------:R-:W4:Y:S04]  /*35740*/  LDL.LU R117, [R1+0x2768] ;  /* 0x0027680001757983 */ /* 0x000f280000300800 */
[----:B------:R-:W-:Y:S04]  /*35750*/  STL.64 [R1+0xc60], R6 ;  /* 0x000c600601007387 */ /* 0x000fe80000100a00 */
[----:B------:R-:W4:Y:S04]  /*35760*/  LDL.LU R114, [R1+0x2764] ;  /* 0x0027640001727983 */ /* 0x000f280000300800 */
[----:B------:R1:W-:Y:S02]  /*35770*/  STL.64 [R1+0xc78], R48 ;  /* 0x000c783001007387 */ /* 0x0003e40000100a00 */
[----:B-1----:R-:W3:Y:S01]  /*35780*/  LDC R49, c[0x0][0x240] ;  /* 0x00009000ff317b82 */ /* 0x002ee20000000800 */
[----:B------:R-:W-:-:S02]  /*35790*/  LEA R6, P5, R115, R5, 0x2 ;  /* 0x0000000573067211 */ /* 0x000fc400078a10ff */
[----:B------:R-:W-:Y:S02]  /*357a0*/  LEA R48, P6, R112, R5, 0x2 ;  /* 0x0000000570307211 */ /* 0x000fe400078c10ff */
[----:B------:R-:W-:Y:S02]  /*357b0*/  LEA.HI.X.SX32 R7, R115, R245, 0x2, P5 ;  /* 0x000000f573077211 */ /* 0x000fe400028f16ff */
[----:B------:R-:W4:Y:S04]  /*357c0*/  LDL.LU R115, [R1+0x2760] ;  /* 0x0027600001737983 */ /* 0x000f280000300800 */
        /* <DEDUP_REMOVED lines=8> */
[----:B-1----:R-:W2:Y:S01]  /*35850*/  LDC R49, c[0x0][0x240] ;  /* 0x00009000ff317b82 */ /* 0x002ea20000000800 */
[----:B------:R-:W-:-:S02]  /*35860*/  LEA R48, P6, R110, R5, 0x2 ;  /* 0x000000056e307211 */ /* 0x000fc400078c10ff */
[----:B------:R-:W-:Y:S01]  /*35870*/  STL.64 [R1+0xc90], R6 ;  /* 0x000c900601007387 */ /* 0x000fe20000100a00 */
[----:B--2---:R-:W-:Y:S01]  /*35880*/  IMAD R18, R18, R49, RZ ;  /* 0x0000003112127224 */ /* 0x004fe200078e02ff */
[----:B------:R-:W-:Y:S02]  /*35890*/  LEA.HI.X.SX32 R49, R110, R245, 0x2, P6 ;  /* 0x000000f56e317211 */ /* 0x000fe400030f16ff */
[----:B------:R-:W2:Y:S04]  /*358a0*/  LDL.LU R110, [R1+0x2754] ;  /* 0x00275400016e7983 */ /* 0x000ea80000300800 */
[----:B------:R1:W-:Y:S02]  /*358b0*/  STL.64 [R1+0xc98], R48 ;  /* 0x000c983001007387 */ /* 0x0003e40000100a00 */
[----:B-1----:R-:W4:Y:S01]  /*358c0*/  LDC R49, c[0x0][0x240] ;  /* 0x00009000ff317b82 */ /* 0x002f220000000800 */
[----:B------:R-:W-:-:S02]  /*358d0*/  LEA R6, P5, R111, R5, 0x2 ;  /* 0x000000056f067211 */ /* 0x000fc400078a10ff */
[C---:B------:R-:W-:Y:S02]  /*358e0*/  LEA R48, P6, R108.reuse, R5, 0x2 ;  /* 0x000000056c307211 */ /* 0x040fe400078c10ff */
        /* <DEDUP_REMOVED lines=23> */
[----:B-1----:R-:W-:Y:S01]  /*35a60*/  MOV R7, R104 ;  /* 0x0000006800077202 */ /* 0x002fe20000000f00 */
[----:B------:R-:W-:Y:S01]  /*35a70*/  IMAD R21, R21, R49, RZ ;  /* 0x0000003115157224 */ /* 0x000fe200078e02ff */
[----:B------:R-:W2:Y:S01]  /*35a80*/  LDL.LU R104, [R1+0x273c] ;  /* 0x00273c0001687983 */ /* 0x000ea20000300800 */
[----:B------:R-:W-:-:S03]  /*35a90*/  LEA.HI.X.SX32 R49, R22, R245, 0x2, P6 ;  /* 0x000000f516317211 */ /* 0x000fc600030f16ff */
[----:B------:R-:W4:Y:S01]  /*35aa0*/  LDL.LU R22, [R1+0xe08] ;  /* 0x000e080001167983 */ /* 0x000f220000300800 */
[----:B------:R-:W-:-:S03]  /*35ab0*/  LEA R6, P5, R105, R5, 0x2 ;  /* 0x0000000569067211 */ /* 0x000fc600078a10ff */
[----:B------:R1:W-:Y:S02]  /*35ac0*/  STL.64 [R1+0xcc8], R48 ;  /* 0x000cc83001007387 */ /* 0x0003e40000100a00 */
[----:B-1----:R-:W-:Y:S01]  /*35ad0*/  IMAD.MOV.U32 R49, RZ, RZ, R7 ;  /* 0x000000ffff317224 */ /* 0x002fe200078e0007 */
[----:B------:R-:W-:Y:S02]  /*35ae0*/  LEA.HI.X.SX32 R7, R105, R245, 0x2, P5 ;  /* 0x000000f569077211 */ /* 0x000fe400028f16ff */
[C---:B------:R-:W-:Y:S01]  /*35af0*/  LEA R48, P6, R102.reuse, R5, 0x2 ;  /* 0x0000000566307211 */ /* 0x040fe200078c10ff */
[----:B------:R-:W2:Y:S04]  /*35b00*/  LDL.LU R105, [R1+0x2738] ;  /* 0x0027380001697983 */ /* 0x000ea80000300800 */
[----:B------:R1:W-:Y:S02]  /*35b10*/  STL.64 [R1+0xcd0], R6 ;  /* 0x000cd00601007387 */ /* 0x0003e40000100a00 */
[----:B-1----:R-:W-:Y:S01]  /*35b20*/  IMAD.MOV.U32 R7, RZ, RZ, R49 ;  /* 0x000000ffff077224 */ /* 0x002fe200078e0031 */
[----:B------:R-:W-:-:S02]  /*35b30*/  LEA.HI.X.SX32 R49, R102, R245, 0x2, P6 ;  /* 0x000000f566317211 */ /* 0x000fc400030f16ff */
[C---:B------:R-:W-:Y:S01]  /*35b40*/  LEA R6, P5, R23.reuse, R5, 0x2 ;  /* 0x0000000517067211 */ /* 0x040fe200078a10ff */
[----:B------:R-:W3:Y:S04]  /*35b50*/  LDL.LU R102, [R1+0x2734] ;  /* 0x0027340001667983 */ /* 0x000ee80000300800 */
        /* <DEDUP_REMOVED lines=22> */
[----:B------:R-:W-:Y:S02]  /*35cc0*/  LEA R48, P6, R7, R5, 0x2 ;  /* 0x0000000507307211 */ /* 0x000fe400078c10ff */
[-C--:B------:R-:W-:Y:S02]  /*35cd0*/  LEA.HI.X.SX32 R7, R24, R245.reuse, 0x2, P5 ;  /* 0x000000f518077211 */ /* 0x080fe400028f16ff */
[----:B------:R-:W-:Y:S01]  /*35ce0*/  LEA.HI.X.SX32 R49, R49, R245, 0x2, P6 ;  /* 0x000000f531317211 */ /* 0x000fe200030f16ff */
[----:B------:R-:W3:Y:S04]  /*35cf0*/  LDL.LU R24, [R1+0xe28] ;  /* 0x000e280001187983 */ /* 0x000ee80000300800 */
[----:B------:R1:W-:Y:S04]  /*35d00*/  STL.64 [R1+0xd00], R6 ;  /* 0x000d000601007387 */ /* 0x0003e80000100a00 */
[----:B------:R1:W-:Y:S02]  /*35d10*/  STL.64 [R1+0xd08], R48 ;  /* 0x000d083001007387 */ /* 0x0003e40000100a00 */
[----:B-1----:R-:W-:-:S02]  /*35d20*/  LEA R6, P5, R98, R5, 0x2 ;  /* 0x0000000562067211 */ /* 0x002fc400078a10ff */
[C---:B------:R-:W-:Y:S02]  /*35d30*/  LEA R48, P6, R99.reuse, R5, 0x2 ;  /* 0x0000000563307211 */ /* 0x040fe400078c10ff */
[-C--:B------:R-:W-:Y:S02]  /*35d40*/  LEA.HI.X.SX32 R7, R98, R245.reuse, 0x2, P5 ;  /* 0x000000f562077211 */ /* 0x080fe400028f16ff */
[----:B------:R-:W-:Y:S01]  /*35d50*/  LEA.HI.X.SX32 R49, R99, R245, 0x2, P6 ;  /* 0x000000f563317211 */ /* 0x000fe200030f16ff */
[----:B------:R-:W3:Y:S04]  /*35d60*/  LDL.LU R98, [R1+0x2724] ;  /* 0x0027240001627983 */ /* 0x000ee80000300800 */
[----:B------:R-:W-:Y:S04]  /*35d70*/  STL.64 [R1+0xd10], R6 ;  /* 0x000d100601007387 */ /* 0x000fe80000100a00 */
[----:B------:R-:W3:Y:S04]  /*35d80*/  LDL.LU R99, [R1+0x2720] ;  /* 0x0027200001637983 */ /* 0x000ee80000300800 */
[----:B------:R1:W-:Y:S02]  /*35d90*/  STL.64 [R1+0xd18], R48 ;  /* 0x000d183001007387 */ /* 0x0003e40000100a00 */
[----:B-1----:R-:W4:Y:S01]  /*35da0*/  LDC R49, c[0x0][0x240] ;  /* 0x00009000ff317b82 */ /* 0x002f220000000800 */
[----:B------:R-:W-:-:S02]  /*35db0*/  LEA R6, P5, R96, R5, 0x2 ;  /* 0x0000000560067211 */ /* 0x000fc400078a10ff */
[C---:B------:R-:W-:Y:S02]  /*35dc0*/  LEA R48, P6, R97.reuse, R5, 0x2 ;  /* 0x0000000561307211 */ /* 0x040fe400078c10ff */
[----:B------:R-:W-:Y:S02]  /*35dd0*/  LEA.HI.X.SX32 R7, R96, R245, 0x2, P5 ;  /* 0x000000f560077211 */ /* 0x000fe400028f16ff */
[----:B------:R-:W3:Y:S04]  /*35de0*/  LDL.LU R96, [R1+0x271c] ;  /* 0x00271c0001607983 */ /* 0x000ee80000300800 */
[----:B------:R-:W-:Y:S01]  /*35df0*/  STL.64 [R1+0xd20], R6 ;  /* 0x000d200601007387 */ /* 0x000fe20000100a00 */
[----:B----4-:R-:W-:Y:S01]  /*35e00*/  IMAD R22, R22, R49, RZ ;  /* 0x0000003116167224 */ /* 0x010fe200078e02ff */
[----:B------:R-:W-:-:S02]  /*35e10*/  LEA.HI.X.SX32 R49, R97, R245, 0x2, P6 ;  /* 0x000000f561317211 */ /* 0x000fc400030f16ff */
[----:B------:R-:W4:Y:S04]  /*35e20*/  LDL.LU R97, [R1+0x2718] ;  /* 0x0027180001617983 */ /* 0x000f280000300800 */
[----:B------:R1:W-:Y:S04]  /*35e30*/  STL.64 [R1+0xd28], R48 ;  /* 0x000d283001007387 */ /* 0x0003e80000100a00 */
[----:B-1----:R-:W2:Y:S01]  /*35e40*/  LDL.LU R49, [R1+0xe10] ;  /* 0x000e100001317983 */ /* 0x002ea20000300800 */
[----:B------:R-:W-:-:S04]  /*35e50*/  LEA R6, P5, R90, R5, 0x2 ;  /* 0x000000055a067211 */ /* 0x000fc800078a10ff */
[----:B------:R-:W-:Y:S02]  /*35e60*/  LEA.HI.X.SX32 R7, R90, R245, 0x2, P5 ;  /* 0x000000f55a077211 */ /* 0x000fe400028f16ff */
[----:B------:R-:W4:Y:S04]  /*35e70*/  LDL.LU R90, [R1+0x2714] ;  /* 0x00271400015a7983 */ /* 0x000f280000300800 */
[----:B------:R1:W-:Y:S02]  /*35e80*/  STL.64 [R1+0xd30], R6 ;  /* 0x000d300601007387 */ /* 0x0003e40000100a00 */
[----:B-1----:R-:W2:Y:S01]  /*35e90*/  LDC R7, c[0x0][0x240] ;  /* 0x00009000ff077b82 */ /* 0x002ea20000000800 */
[-C--:B------:R-:W-:Y:S02]  /*35ea0*/  LEA R48, P6, R91, R5.reuse, 0x2 ;  /* 0x000000055b307211 */ /* 0x080fe400078c10ff */
[----:B------:R-:W-:Y:S01]  /*35eb0*/  LEA R6, P5, R92, R5, 0x2 ;  /* 0x000000055c067211 */ /* 0x000fe200078a10ff */
[----:B--2---:R-:W-:Y:S01]  /*35ec0*/  IMAD R7, R49, R7, RZ ;  /* 0x0000000731077224 */ /* 0x004fe200078e02ff */
[----:B------:R-:W-:-:S02]  /*35ed0*/  LEA.HI.X.SX32 R49, R91, R245, 0x2, P6 ;  /* 0x000000f55b317211 */ /* 0x000fc400030f16ff */
[----:B------:R-:W4:Y:S04]  /*35ee0*/  LDL.LU R91, [R1+0x2710] ;  /* 0x00271000015b7983 */ /* 0x000f280000300800 */
[----:B------:R-:W-:Y:S04]  /*35ef0*/  STL [R1+0xfa4], R7 ;  /* 0x000fa40701007387 */ /* 0x000fe80000100800 */
[----:B------:R1:W-:Y:S02]  /*35f00*/  STL.64 [R1+0xd38], R48 ;  /* 0x000d383001007387 */ /* 0x0003e40000100a00 */
[----:B-1----:R-:W1:Y:S01]  /*35f10*/  LDC R49, c[0x0][0x240] ;  /* 0x00009000ff317b82 */ /* 0x002e620000000800 */
[----:B------:R-:W-:-:S02]  /*35f20*/  LEA R48, P6, R93, R5, 0x2 ;  /* 0x000000055d307211 */ /* 0x000fc400078c10ff */
[----:B------:R-:W-:Y:S02]  /*35f30*/  LEA.HI.X.SX32 R7, R92, R245, 0x2, P5 ;  /* 0x000000f55c077211 */ /* 0x000fe400028f16ff */
[----:B------:R-:W2:Y:S04]  /*35f40*/  LDL.LU R92, [R1+0x270c] ;  /* 0x00270c00015c7983 */ /* 0x000ea80000300800 */
        /* <DEDUP_REMOVED lines=8> */
[----:B------:R-:W4:Y:S04]  /*35fd0*/  LDL.LU R88, [R1+0x2704] ;  /* 0x0027040001587983 */ /* 0x000f280000300800 */
[----:B------:R1:W-:Y:S02]  /*35fe0*/  STL.64 [R1+0xd50], R6 ;  /* 0x000d500601007387 */ /* 0x0003e40000100a00 */
[----:B-1----:R-:W3:Y:S01]  /*35ff0*/  LDC R7, c[0x0][0x240] ;  /* 0x00009000ff077b82 */ /* 0x002ee20000000800 */
[-C--:B------:R-:W-:Y:S02]  /*36000*/  LEA R48, P6, R89, R5.reuse, 0x2 ;  /* 0x0000000559307211 */ /* 0x080fe400078c10ff */
[----:B------:R-:W-:Y:S01]  /*36010*/  LEA R6, P5, R86, R5, 0x2 ;  /* 0x0000000556067211 */ /* 0x000fe200078a10ff */
[----:B---3--:R-:W-:Y:S01]  /*36020*/  IMAD R7, R49, R7, RZ ;  /* 0x0000000731077224 */ /* 0x008fe200078e02ff */
[----:B------:R-:W-:-:S02]  /*36030*/  LEA.HI.X.SX32 R49, R89, R245, 0x2, P6 ;  /* 0x000000f559317211 */ /* 0x000fc400030f16ff */
[----:B------:R-:W4:Y:S04]  /*36040*/  LDL.LU R89, [R1+0x2700] ;  /* 0x0027000001597983 */ /* 0x000f280000300800 */
[----:B------:R-:W-:Y:S04]  /*36050*/  STL [R1+0xfb4], R7 ;  /* 0x000fb40701007387 */ /* 0x000fe80000100800 */
[----:B------:R1:W-:Y:S02]  /*36060*/  STL.64 [R1+0xd58], R48 ;  /* 0x000d583001007387 */ /* 0x0003e40000100a00 */
[----:B-1----:R-:W1:Y:S01]  /*36070*/  LDC R49, c[0x0][0x240] ;  /* 0x00009000ff317b82 */ /* 0x002e620000000800 */
[----:B------:R-:W-:-:S02]  /*36080*/  LEA.HI.X.SX32 R7, R86, R245, 0x2, P5 ;  /* 0x000000f556077211 */ /* 0x000fc400028f16ff */
[----:B------:R-:W-:Y:S01]  /*36090*/  LEA R48, P6, R84, R5, 0x2 ;  /* 0x0000000554307211 */ /* 0x000fe200078c10ff */
[----:B------:R-:W3:Y:S04]  /*360a0*/  LDL.LU R86, [R1+0x26fc] ;  /* 0x0026fc0001567983 */ /* 0x000ee80000300800 */
[----:B------:R2:W-:Y:S02]  /*360b0*/  STL.64 [R1+0xd60], R6 ;  /* 0x000d600601007387 */ /* 0x0005e40000100a00 */
[----:B--2---:R-:W-:Y:S02]  /*360c0*/  IMAD.MOV.U32 R7, RZ, RZ, R87 ;  /* 0x000000ffff077224 */ /* 0x004fe400078e0057 */
[----:B-1----:R-:W-:Y:S01]  /*360d0*/  IMAD R24, R24, R49, RZ ;  /* 0x0000003118187224 */ /* 0x002fe200078e02ff */
[----:B------:R-:W-:Y:S01]  /*360e0*/  LEA.HI.X.SX32 R49, R84, R245, 0x2, P6 ;  /* 0x000000f554317211 */ /* 0x000fe200030f16ff */
[----:B------:R-:W3:Y:S01]  /*360f0*/  LDL.LU R87, [R1+0x26f8] ;  /* 0x0026f80001577983 */ /* 0x000ee20000300800 */
[----:B------:R-:W-:-:S03]  /*36100*/  LEA R6, P5, R25, R5, 0x2 ;  /* 0x0000000519067211 */ /* 0x000fc600078a10ff */
[----:B------:R-:W2:Y:S04]  /*36110*/  LDL.LU R84, [R1+0x26f4] ;  /* 0x0026f40001547983 */ /* 0x000ea80000300800 */
        /* <DEDUP_REMOVED lines=29> */
[----:B------:R-:W2:Y:S04]  /*362f0*/  LDL.LU R83, [R1+0x26e4] ;  /* 0x0026e40001537983 */ /* 0x000ea80000300800 */
        /* <DEDUP_REMOVED lines=8> */
[----:B------:R-:W2:Y:S01]  /*36380*/  LDL.LU R81, [R1+0x26dc] ;  /* 0x0026dc0001517983 */ /* 0x000ea20000300800 */
        /* <DEDUP_REMOVED lines=8> */
[----:B------:R1:W-:Y:S04]  /*36410*/  STL.64 [R1+0xdb8], R48 ;  /* 0x000db83001007387 */ /* 0x0003e80000100a00 */
[----:B-1----:R-:W4:Y:S01]  /*36420*/  LDL.LU R49, [R1+0xe30] ;  /* 0x000e300001317983 */ /* 0x002f220000300800 */
[----:B------:R-:W-:-:S04]  /*36430*/  LEA R6, P5, R78, R5, 0x2 ;  /* 0x000000054e067211 */ /* 0x000fc800078a10ff */
[----:B------:R-:W-:Y:S02]  /*36440*/  LEA.HI.X.SX32 R7, R78, R245, 0x2, P5 ;  /* 0x000000f54e077211 */ /* 0x000fe400028f16ff */
[----:B------:R-:W2:Y:S04]  /*36450*/  LDL.LU R78, [R1+0x26d8] ;  /* 0x0026d800014e7983 */ /* 0x000ea80000300800 */
[----:B------:R1:W-:Y:S02]  /*36460*/  STL.64 [R1+0xdc0], R6 ;  /* 0x000dc00601007387 */ /* 0x0003e40000100a00 */
[----:B-1----:R-:W4:Y:S01]  /*36470*/  LDC R7, c[0x0][0x240] ;  /* 0x00009000ff077b82 */ /* 0x002f220000000800 */
[-C--:B------:R-:W-:Y:S02]  /*36480*/  LEA R48, P6, R79, R5.reuse, 0x2 ;  /* 0x000000054f307211 */ /* 0x080fe400078c10ff */
[----:B------:R-:W-:Y:S01]  /*36490*/  LEA R6, P5, R76, R5, 0x2 ;  /* 0x000000054c067211 */ /* 0x000fe200078a10ff */
[----:B----4-:R-:W-:Y:S01]  /*364a0*/  IMAD R7, R49, R7, RZ ;  /* 0x0000000731077224 */ /* 0x010fe200078e02ff */
[----:B------:R-:W-:-:S02]  /*364b0*/  LEA.HI.X.SX32 R49, R79, R245, 0x2, P6 ;  /* 0x000000f54f317211 */ /* 0x000fc400030f16ff */
[----:B------:R-:W2:Y:S04]  /*364c0*/  LDL.LU R79, [R1+0x26d4] ;  /* 0x0026d400014f7983 */ /* 0x000ea80000300800 */
[----:B------:R-:W-:Y:S04]  /*364d0*/  STL [R1+0xfc4], R7 ;  /* 0x000fc40701007387 */ /* 0x000fe80000100800 */
[----:B------:R1:W-:Y:S02]  /*364e0*/  STL.64 [R1+0xdc8], R48 ;  /* 0x000dc83001007387 */ /* 0x0003e40000100a00 */
[----:B-1----:R-:W1:Y:S01]  /*364f0*/  LDC R49, c[0x0][0x240] ;  /* 0x00009000ff317b82 */ /* 0x002e620000000800 */
[----:B------:R-:W-:-:S02]  /*36500*/  LEA R48, P6, R77, R5, 0x2 ;  /* 0x000000054d307211 */ /* 0x000fc400078c10ff */
[----:B------:R-:W-:Y:S02]  /*36510*/  LEA.HI.X.SX32 R7, R76, R245, 0x2, P5 ;  /* 0x000000f54c077211 */ /* 0x000fe400028f16ff */
[----:B------:R-:W4:Y:S04]  /*36520*/  LDL.LU R76, [R1+0x26d0] ;  /* 0x0026d000014c7983 */ /* 0x000f280000300800 */
[----:B------:R-:W-:Y:S01]  /*36530*/  STL.64 [R1+0xdd0], R6 ;  /* 0x000dd00601007387 */ /* 0x000fe20000100a00 */
[----:B-1----:R-:W-:Y:S01]  /*36540*/  IMAD R25, R25, R49, RZ ;  /* 0x0000003119197224 */ /* 0x002fe200078e02ff */
[----:B------:R-:W-:Y:S02]  /*36550*/  LEA.HI.X.SX32 R49, R77, R245, 0x2, P6 ;  /* 0x000000f54d317211 */ /* 0x000fe400030f16ff */
[----:B------:R-:W4:Y:S04]  /*36560*/  LDL.LU R77, [R1+0x26cc] ;  /* 0x0026cc00014d7983 */ /* 0x000f280000300800 */
[----:B------:R1:W-:Y:S04]  /*36570*/  STL.64 [R1+0xdd8], R48 ;  /* 0x000dd83001007387 */ /* 0x0003e80000100a00 */
[----:B-1----:R-:W3:Y:S01]  /*36580*/  LDL.LU R49, [R1+0xe38] ;  /* 0x000e380001317983 */ /* 0x002ee20000300800 */
[----:B------:R-:W-:-:S04]  /*36590*/  LEA R6, P5, R74, R5, 0x2 ;  /* 0x000000054a067211 */ /* 0x000fc800078a10ff */
[----:B------:R-:W-:Y:S02]  /*365a0*/  LEA.HI.X.SX32 R7, R74, R245, 0x2, P5 ;  /* 0x000000f54a077211 */ /* 0x000fe400028f16ff */
[----:B------:R-:W2:Y:S04]  /*365b0*/  LDL.LU R74, [R1+0x26c8] ;  /* 0x0026c800014a7983 */ /* 0x000ea80000300800 */
[----:B------:R1:W-:Y:S02]  /*365c0*/  STL.64 [R1+0xde0], R6 ;  /* 0x000de00601007387 */ /* 0x0003e40000100a00 */
[----:B-1----:R-:W3:Y:S01]  /*365d0*/  LDC R7, c[0x0][0x240] ;  /* 0x00009000ff077b82 */ /* 0x002ee20000000800 */
[-C--:B------:R-:W-:Y:S02]  /*365e0*/  LEA R48, P6, R75, R5.reuse, 0x2 ;  /* 0x000000054b307211 */ /* 0x080fe400078c10ff */
[----:B------:R-:W-:Y:S01]  /*365f0*/  LEA R6, P5, R72, R5, 0x2 ;  /* 0x0000000548067211 */ /* 0x000fe200078a10ff */
[----:B---3--:R-:W-:Y:S01]  /*36600*/  IMAD R7, R49, R7, RZ ;  /* 0x0000000731077224 */ /* 0x008fe200078e02ff */
[----:B------:R-:W-:-:S02]  /*36610*/  LEA.HI.X.SX32 R49, R75, R245, 0x2, P6 ;  /* 0x000000f54b317211 */ /* 0x000fc400030f16ff */
[----:B------:R-:W2:Y:S04]  /*36620*/  LDL.LU R75, [R1+0x26c4] ;  /* 0x0026c400014b7983 */ /* 0x000ea80000300800 */
[----:B------:R-:W-:Y:S04]  /*36630*/  STL [R1+0xfd4], R7 ;  /* 0x000fd40701007387 */ /* 0x000fe80000100800 */
[----:B------:R1:W-:Y:S02]  /*36640*/  STL.64 [R1+0xde8], R48 ;  /* 0x000de83001007387 */ /* 0x0003e40000100a00 */
[----:B-1----:R-:W1:Y:S01]  /*36650*/  LDC R49, c[0x0][0x240] ;  /* 0x00009000ff317b82 */ /* 0x002e620000000800 */
[----:B------:R-:W-:-:S02]  /*36660*/  LEA R48, P6, R73, R5, 0x2 ;  /* 0x0000000549307211 */ /* 0x000fc400078c10ff */
[----:B------:R-:W-:Y:S02]  /*36670*/  LEA.HI.X.SX32 R7, R72, R245, 0x2, P5 ;  /* 0x000000f548077211 */ /* 0x000fe400028f16ff */
[----:B------:R-:W3:Y:S04]  /*36680*/  LDL.LU R72, [R1+0x26c0] ;  /* 0x0026c00001487983 */ /* 0x000ee80000300800 */
[----:B------:R-:W-:Y:S01]  /*36690*/  STL.64 [R1+0xdf0], R6 ;  /* 0x000df00601007387 */ /* 0x000fe20000100a00 */
[----:B-1----:R-:W-:Y:S01]  /*366a0*/  IMAD R26, R26, R49, RZ ;  /* 0x000000311a1a7224 */ /* 0x002fe200078e02ff */
[----:B------:R-:W-:Y:S02]  /*366b0*/  LEA.HI.X.SX32 R49, R73, R245, 0x2, P6 ;  /* 0x000000f549317211 */ /* 0x000fe400030f16ff */
[----:B------:R-:W3:Y:S04]  /*366c0*/  LDL.LU R73, [R1+0x26bc] ;  /* 0x0026bc0001497983 */ /* 0x000ee80000300800 */
[----:B------:R1:W-:Y:S04]  /*366d0*/  STL.64 [R1+0xdf8], R48 ;  /* 0x000df83001007387 */ /* 0x0003e80000100a00 */
[----:B-1----:R-:W4:Y:S01]  /*366e0*/  LDL.LU R49, [R1+0xe40] ;  /* 0x000e400001317983 */ /* 0x002f220000300800 */
[----:B------:R-:W-:-:S04]  /*366f0*/  LEA R6, P5, R70, R5, 0x2 ;  /* 0x0000000546067211 */ /* 0x000fc800078a10ff */
[----:B------:R-:W-:Y:S02]  /*36700*/  LEA.HI.X.SX32 R7, R70, R245, 0x2, P5 ;  /* 0x000000f546077211 */ /* 0x000fe400028f16ff */
[----:B------:R-:W2:Y:S01]  /*36710*/  LDL.LU R70, [R1+0x26b8] ;  /* 0x0026b80001467983 */ /* 0x000ea20000300800 */
[----:B------:R-:W-:-:S03]  /*36720*/  LEA R48, P6, R69, R5, 0x2 ;  /* 0x0000000545307211 */ /* 0x000fc600078c10ff */
[----:B------:R1:W-:Y:S02]  /*36730*/  STL.64 [R1+0xe00], R6 ;  /* 0x000e000601007387 */ /* 0x0003e40000100a00 */
[----:B-1----:R-:W-:Y:S02]  /*36740*/  MOV R7, R71 ;  /* 0x0000004700077202 */ /* 0x002fe40000000f00 */
[----:B------:R-:W2:Y:S01]  /*36750*/  LDL.LU R71, [R1+0x26b4] ;  /* 0x0026b40001477983 */ /* 0x000ea20000300800 */
[----:B------:R-:W-:Y:S01]  /*36760*/  LEA R6, P5, R27, R5, 0x2 ;  /* 0x000000051b067211 */ /* 0x000fe200078a10ff */
[----:B----4-:R-:W-:Y:S02]  /*36770*/  IMAD R49, R49, R68, RZ ;  /* 0x0000004431317224 */ /* 0x010fe400078e02ff */
[----:B------:R-:W4:Y:S04]  /*36780*/  LDL.LU R68, [R1+0x26b0] ;  /* 0x0026b00001447983 */ /* 0x000f280000300800 */
[----:B------:R1:W-:Y:S02]  /*36790*/  STL [R1+0xfe4], R49 ;  /* 0x000fe43101007387 */ /* 0x0003e40000100800 */
[----:B-1----:R-:W-:-:S02]  /*367a0*/  LEA.HI.X.SX32 R49, R69, R245, 0x2, P6 ;  /* 0x000000f545317211 */ /* 0x002fc400030f16ff */
[----:B------:R-:W4:Y:S04]  /*367b0*/  LDL.LU R69, [R1+0x26ac] ;  /* 0x0026ac0001457983 */ /* 0x000f280000300800 */
[----:B------:R1:W-:Y:S02]  /*367c0*/  STL.64 [R1+0xe08], R48 ;  /* 0x000e083001007387 */ /* 0x0003e40000100a00 */
[----:B-1----:R-:W-:Y:S01]  /*367d0*/  IMAD.MOV.U32 R49, RZ, RZ, R7 ;  /* 0x000000ffff317224 */ /* 0x002fe200078e0007 */
        /* <DEDUP_REMOVED lines=15> */
[----:B------:R-:W4:Y:S04]  /*368d0*/  LDL.LU R29, [R1+0xe98] ;  /* 0x000e9800011d7983 */ /* 0x000f280000300800 */
[----:B------:R1:W-:Y:S04]  /*368e0*/  STL.64 [R1+0xe28], R48 ;  /* 0x000e283001007387 */ /* 0x0003e80000100a00 */
[----:B------:R-:W4:Y:S04]  /*368f0*/  LDL.LU R32, [R1+0xea8] ;  /* 0x000ea80001207983 */ /* 0x000f280000300800 */
[----:B------:R1:W-:Y:S02]  /*36900*/  STL.64 [R1+0xe30], R6 ;  /* 0x000e300601007387 */ /* 0x0003e40000100a00 */
[----:B-1----:R-:W-:-:S04]  /*36910*/  LEA R48, P6, R30, R5, 0x2 ;  /* 0x000000051e307211 */ /* 0x002fc800078c10ff */
[----:B------:R-:W-:Y:S02]  /*36920*/  LEA.HI.X.SX32 R49, R30, R245, 0x2, P6 ;  /* 0x000000f51e317211 */ /* 0x000fe400030f16ff */
[----:B------:R-:W-:-:S03]  /*36930*/  LEA R6, P5, R252, R5, 0x2 ;  /* 0x00000005fc067211 */ /* 0x000fc600078a10ff */
[----:B------:R1:W-:Y:S01]  /*36940*/  STL.64 [R1+0xe38], R48 ;  /* 0x000e383001007387 */ /* 0x0003e20000100a00 */
[----:B------:R-:W-:-:S03]  /*36950*/  LEA.HI.X.SX32 R7, R252, R245, 0x2, P5 ;  /* 0x000000f5fc077211 */ /* 0x000fc600028f16ff */
[----:B------:R-:W4:Y:S01]  /*36960*/  LDL.LU R30, [R1+0xeb8] ;  /* 0x000eb800011e7983 */ /* 0x000f220000300800 */
[----:B------:R-:W4:Y:S03]  /*36970*/  LDC R252, c[0x0][0x240] ;  /* 0x00009000fffc7b82 */ /* 0x000f260000000800 */
[----:B------:R1:W-:Y:S02]  /*36980*/  STL.64 [R1+0xe40], R6 ;  /* 0x000e400601007387 */ /* 0x0003e40000100a00 */
[----:B-1----:R-:W-:-:S04]  /*36990*/  LEA R48, P6, R251, R5, 0x2 ;  /* 0x00000005fb307211 */ /* 0x002fc800078c10ff */
[----:B------:R-:W-:Y:S02]  /*369a0*/  LEA.HI.X.SX32 R49, R251, R245, 0x2, P6 ;  /* 0x000000f5fb317211 */ /* 0x000fe400030f16ff */
[----:B------:R-:W3:Y:S01]  /*369b0*/  LDC R251, c[0x0][0x240] ;  /* 0x00009000fffb7b82 */ /* 0x000ee20000000800 */
[C---:B------:R-:W-:Y:S02]  /*369c0*/  LEA R6, P5, R250.reuse, R5, 0x2 ;  /* 0x00000005fa067211 */ /* 0x040fe400078a10ff */
[----:B------:R1:W-:Y:S02]  /*369d0*/  STL.64 [R1+0xe48], R48 ;  /* 0x000e483001007387 */ /* 0x0003e40000100a00 */
[----:B------:R-:W-:-:S03]  /*369e0*/  LEA.HI.X.SX32 R7, R250, R245, 0x2, P5 ;  /* 0x000000f5fa077211 */ /* 0x000fc600028f16ff */
[----:B------:R-:W4:Y:S02]  /*369f0*/  LDC R250, c[0x0][0x240] ;  /* 0x00009000fffa7b82 */ /* 0x000f240000000800 */
[----:B------:R1:W-:Y:S02]  /*36a00*/  STL.64 [R1+0xe50], R6 ;  /* 0x000e500601007387 */ /* 0x0003e40000100a00 */
[----:B-1----:R-:W-:-:S04]  /*36a10*/  LEA R48, P6, R246, R5, 0x2 ;  /* 0x00000005f6307211 */ /* 0x002fc800078c10ff */
[----:B------:R-:W-:Y:S02]  /*36a20*/  LEA.HI.X.SX32 R49, R246, R245, 0x2, P6 ;  /* 0x000000f5f6317211 */ /* 0x000fe400030f16ff */
[----:B------:R-:W1:Y:S01]  /*36a30*/  LDC R246, c[0x0][0x240] ;  /* 0x00009000fff67b82 */ /* 0x000e620000000800 */
[C---:B------:R-:W-:Y:S02]  /*36a40*/  LEA R6, P5, R247.reuse, R5, 0x2 ;  /* 0x00000005f7067211 */ /* 0x040fe400078a10ff */
[----:B------:R1:W-:Y:S02]  /*36a50*/  STL.64 [R1+0xe58], R48 ;  /* 0x000e583001007387 */ /* 0x0003e40000100a00 */
[----:B------:R-:W-:-:S05]  /*36a60*/  LEA.HI.X.SX32 R7, R247, R245, 0x2, P5 ;  /* 0x000000f5f7077211 */ /* 0x000fca00028f16ff */
        /* <DEDUP_REMOVED lines=10> */
[----:B------:R-:W4:Y:S01]  /*36b10*/  LDL.LU R66, [R1+0x26a8] ;  /* 0x0026a80001427983 */ /* 0x000f220000300800 */
[----:B------:R-:W-:-:S04]  /*36b20*/  LEA R6, P5, R67, R5, 0x2 ;  /* 0x0000000543067211 */ /* 0x000fc800078a10ff */
[----:B------:R-:W-:Y:S01]  /*36b30*/  LEA.HI.X.SX32 R7, R67, R245, 0x2, P5 ;  /* 0x000000f543077211 */ /* 0x000fe200028f16ff */
        /* <DEDUP_REMOVED lines=37> */
[----:B------:R-:W-:Y:S02]  /*36d90*/  LEA.HI.X.SX32 R49, R33, R245, 0x2, P6 ;  /* 0x000000f521317211 */ /* 0x000fe400030f16ff */
[----:B------:R-:W4:Y:S01]  /*36da0*/  LDL.LU R33, [R1+0xf38] ;  /* 0x000f380001217983 */ /* 0x000f220000300800 */
[----:B---3--:R-:W-:Y:S02]  /*36db0*/  IMAD R27, R27, R251, RZ ;  /* 0x000000fb1b1b7224 */ /* 0x008fe400078e02ff */
[----:B------:R-:W2:Y:S01]  /*36dc0*/  LDC R251, c[0x0][0x240] ;  /* 0x00009000fffb7b82 */ /* 0x000ea20000000800 */
[C---:B------:R-:W-:Y:S01]  /*36dd0*/  LEA R6, P5, R56.reuse, R5, 0x2 ;  /* 0x0000000538067211 */ /* 0x040fe200078a10ff */
[----:B------:R1:W-:Y:S03]  /*36de0*/  STL.64 [R1+0xec8], R48 ;  /* 0x000ec83001007387 */ /* 0x0003e60000100a00 */
[----:B------:R-:W-:-:S02]  /*36df0*/  LEA.HI.X.SX32 R7, R56, R245, 0x2, P5 ;  /* 0x000000f538077211 */ /* 0x000fc400028f16ff */
[----:B------:R-:W3:Y:S01]  /*36e00*/  LDL.LU R56, [R1+0x2688] ;  /* 0x0026880001387983 */ /* 0x000ee20000300800 */
[----:B--2---:R-:W-:Y:S02]  /*36e10*/  IMAD R28, R28, R251, RZ ;  /* 0x000000fb1c1c7224 */ /* 0x004fe400078e02ff */
[----:B------:R-:W4:Y:S01]  /*36e20*/  LDC R251, c[0x0][0x240] ;  /* 0x00009000fffb7b82 */ /* 0x000f220000000800 */
[C---:B-1----:R-:W-:Y:S01]  /*36e30*/  LEA R48, P6, R57.reuse, R5, 0x2 ;  /* 0x0000000539307211 */ /* 0x042fe200078c10ff */
[----:B------:R1:W-:Y:S03]  /*36e40*/  STL.64 [R1+0xed0], R6 ;  /* 0x000ed00601007387 */ /* 0x0003e60000100a00 */
[----:B------:R-:W-:Y:S02]  /*36e50*/  LEA.HI.X.SX32 R49, R57, R245, 0x2, P6 ;  /* 0x000000f539317211 */ /* 0x000fe400030f16ff */
[----:B------:R-:W3:Y:S01]  /*36e60*/  LDL.LU R57, [R1+0x2684] ;  /* 0x0026840001397983 */ /* 0x000ee20000300800 */
[----:B-1----:R-:W-:-:S04]  /*36e70*/  LEA R6, P5, R52, R5, 0x2 ;  /* 0x0000000534067211 */ /* 0x002fc800078a10ff */
[----:B------:R-:W-:Y:S01]  /*36e80*/  LEA.HI.X.SX32 R7, R52, R245, 0x2, P5 ;  /* 0x000000f534077211 */ /* 0x000fe200028f16ff */
[----:B----4-:R-:W-:Y:S02]  /*36e90*/  IMAD R29, R29, R251, RZ ;  /* 0x000000fb1d1d7224 */ /* 0x010fe400078e02ff */
[----:B------:R-:W2:Y:S04]  /*36ea0*/  LDL.LU R251, [R1+0xf44] ;  /* 0x000f440001fb7983 */ /* 0x000ea80000300800 */
        /* <DEDUP_REMOVED lines=9> */
[----:B------:R-:W3:Y:S04]  /*36f40*/  LDL.LU R0, [R1+0x2678] ;  /* 0x0026780001007983 */ /* 0x000ee80000300800 */
[----:B------:R1:W-:Y:S02]  /*36f50*/  STL.64 [R1+0xef0], R6 ;  /* 0x000ef00601007387 */ /* 0x0003e40000100a00 */
[----:B-1----:R-:W-:-:S04]  /*36f60*/  LEA R48, P6, R39, R5, 0x2 ;  /* 0x0000000527307211 */ /* 0x002fc800078c10ff */
[----:B------:R-:W-:Y:S02]  /*36f70*/  LEA.HI.X.SX32 R49, R39, R245, 0x2, P6 ;  /* 0x000000f527317211 */ /* 0x000fe400030f16ff */
[----:B------:R-:W-:-:S03]  /*36f80*/  LEA R6, P5, R46, R5, 0x2 ;  /* 0x000000052e067211 */ /* 0x000fc600078a10ff */
[----:B------:R1:W-:Y:S01]  /*36f90*/  STL.64 [R1+0xef8], R48 ;  /* 0x000ef83001007387 */ /* 0x0003e20000100a00 */
[----:B------:R-:W-:-:S03]  /*36fa0*/  LEA.HI.X.SX32 R7, R46, R245, 0x2, P5 ;  /* 0x000000f52e077211 */ /* 0x000fc600028f16ff */
[----:B-1----:R-:W4:Y:S04]  /*36fb0*/  LDL.LU.64 R48, [R1+0x2670] ;  /* 0x0026700001307983 */ /* 0x002f280000300a00 */
[----:B------:R-:W4:Y:S04]  /*36fc0*/  LDL.LU R46, [R1+0x2668] ;  /* 0x00266800012e7983 */ /* 0x000f280000300800 */
[----:B------:R-:W-:Y:S01]  /*36fd0*/  STL.64 [R1+0xf00], R6 ;  /* 0x000f000601007387 */ /* 0x000fe20000100a00 */
[----:B------:R-:W-:Y:S02]  /*36fe0*/  MOV R249, R38 ;  /* 0x0000002600f97202 */ /* 0x000fe40000000f00 */
[----:B------:R-:W-:-:S04]  /*36ff0*/  LEA R38, P6, R35, R5, 0x2 ;  /* 0x0000000523267211 */ /* 0x000fc800078c10ff */
[----:B------:R-:W-:Y:S01]  /*37000*/  LEA.HI.X.SX32 R39, R35, R245, 0x2, P6 ;  /* 0x000000f523277211 */ /* 0x000fe200030f16ff */
[----:B------:R-:W-:Y:S02]  /*37010*/  IMAD R30, R30, R250, RZ ;  /* 0x000000fa1e1e7224 */ /* 0x000fe400078e02ff */
[----:B------:R-:W-:Y:S01]  /*37020*/  IMAD.MOV.U32 R250, RZ, RZ, R34 ;  /* 0x000000fffffa7224 */ /* 0x000fe200078e0022 */
[C---:B------:R-:W-:Y:S01]  /*37030*/  LEA R34, P6, R47.reuse, R5, 0x2 ;  /* 0x000000052f227211 */ /* 0x040fe200078c10ff */
[----:B------:R1:W-:Y:S03]  /*37040*/  STL.64 [R1+0xf08], R38 ;  /* 0x000f082601007387 */ /* 0x0003e60000100a00 */
[----:B------:R-:W-:Y:S01]  /*37050*/  LEA.HI.X.SX32 R35, R47, R245, 0x2, P6 ;  /* 0x000000f52f237211 */ /* 0x000fe200030f16ff */
[----:B-1----:R-:W4:Y:S01]  /*37060*/  LDL.LU.64 R38, [R1+0x2660] ;  /* 0x0026600001267983 */ /* 0x002f220000300a00 */
[----:B------:R-:W-:-:S04]  /*37070*/  LEA R6, P5, R247, R5, 0x2 ;  /* 0x00000005f7067211 */ /* 0x000fc800078a10ff */
[----:B------:R-:W-:Y:S02]  /*37080*/  LEA.HI.X.SX32 R7, R247, R245, 0x2, P5 ;  /* 0x000000f5f7077211 */ /* 0x000fe400028f16ff */
[----:B------:R-:W1:Y:S03]  /*37090*/  LDC R247, c[0x0][0x240] ;  /* 0x00009000fff77b82 */ /* 0x000e660000000800 */
[----:B------:R1:W-:Y:S02]  /*370a0*/  STL.64 [R1+0xf10], R6 ;  /* 0x000f100601007387 */ /* 0x0003e40000100a00 */
[----:B-1----:R-:W-:-:S04]  /*370b0*/  LEA R6, P5, R44, R5, 0x2 ;  /* 0x000000052c067211 */ /* 0x002fc800078a10ff */
[----:B------:R-:W-:Y:S01]  /*370c0*/  LEA.HI.X.SX32 R7, R44, R245, 0x2, P5 ;  /* 0x000000f52c077211 */ /* 0x000fe200028f16ff */
[----:B------:R-:W-:Y:S02]  /*370d0*/  IMAD R36, R36, R247, RZ ;  /* 0x000000f724247224 */ /* 0x000fe400078e02ff */
[----:B------:R-:W3:Y:S04]  /*370e0*/  LDL.LU R247, [R1+0xf48] ;  /* 0x000f480001f77983 */ /* 0x000ee80000300800 */
[----:B------:R-:W4:Y:S04]  /*370f0*/  LDL.LU R47, [R1+0x265c] ;  /* 0x00265c00012f7983 */ /* 0x000f280000300800 */
[----:B------:R1:W-:Y:S04]  /*37100*/  STL.64 [R1+0xf18], R34 ;  /* 0x000f182201007387 */ /* 0x0003e80000100a00 */
[----:B------:R-:W4:Y:S04]  /*37110*/  LDL.LU R44, [R1+0x2658] ;  /* 0x00265800012c7983 */ /* 0x000f280000300800 */
[----:B------:R1:W-:Y:S01]  /*37120*/  STL.64 [R1+0xf20], R6 ;  /* 0x000f200601007387 */ /* 0x0003e20000100a00 */
[----:B------:R-:W-:-:S03]  /*37130*/  IMAD R33, R33, R248, RZ ;  /* 0x000000f821217224 */ /* 0x000fc600078e02ff */
[----:B------:R-:W4:Y:S01]  /*37140*/  LDL.LU R248, [R1+0xf58] ;  /* 0x000f580001f87983 */ /* 0x000f220000300800 */
[C---:B-1----:R-:W-:Y:S01]  /*37150*/  LEA R34, P6, R45.reuse, R5, 0x2 ;  /* 0x000000052d227211 */ /* 0x042fe200078c10ff */
[----:B------:R-:W-:Y:S02]  /*37160*/  IMAD R32, R32, R252, RZ ;  /* 0x000000fc20207224 */ /* 0x000fe400078e02ff */
[----:B------:R-:W3:Y:S01]  /*37170*/  LDC R252, c[0x0][0x240] ;  /* 0x00009000fffc7b82 */ /* 0x000ee20000000800 */
[----:B------:R-:W-:Y:S02]  /*37180*/  LEA.HI.X.SX32 R35, R45, R245, 0x2, P6 ;  /* 0x000000f52d237211 */ /* 0x000fe400030f16ff */
[C---:B------:R-:W-:Y:S01]  /*37190*/  LEA R6, P5, R14.reuse, R5, 0x2 ;  /* 0x000000050e067211 */ /* 0x040fe200078a10ff */
[----:B------:R-:W4:Y:S03]  /*371a0*/  LDL.LU R45, [R1+0x2654] ;  /* 0x00265400012d7983 */ /* 0x000f260000300800 */
[----:B------:R-:W-:Y:S01]  /*371b0*/  LEA.HI.X.SX32 R7, R14, R245, 0x2, P5 ;  /* 0x000000f50e077211 */ /* 0x000fe200028f16ff */
[----:B------:R1:W-:Y:S01]  /*371c0*/  STL.64 [R1+0xf28], R34 ;  /* 0x000f282201007387 */ /* 0x0003e20000100a00 */
[----:B------:R-:W-:-:S03]  /*371d0*/  IMAD R31, R31, R246, RZ ;  /* 0x000000f61f1f7224 */ /* 0x000fc600078e02ff */
[----:B------:R-:W4:Y:S04]  /*371e0*/  LDL.LU R14, [R1+0x2650] ;  /* 0x00265000010e7983 */ /* 0x000f280000300800 */
[----:B------:R-:W4:Y:S04]  /*371f0*/  LDL.LU R246, [R1+0xfa4] ;  /* 0x000fa40001f67983 */ /* 0x000f280000300800 */
[----:B------:R2:W-:Y:S01]  /*37200*/  STL.64 [R1+0xf30], R6 ;  /* 0x000f300601007387 */ /* 0x0005e20000100a00 */
[----:B-1----:R-:W-:-:S04]  /*37210*/  LEA R34, P6, R15, R5, 0x2 ;  /* 0x000000050f227211 */ /* 0x002fc800078c10ff */
[----:B------:R-:W-:Y:S02]  /*37220*/  LEA.HI.X.SX32 R35, R15, R245, 0x2, P6 ;  /* 0x000000f50f237211 */ /* 0x000fe400030f16ff */
[----:B------:R-:W4:Y:S01]  /*37230*/  LDL.LU R15, [R1+0x264c] ;  /* 0x00264c00010f7983 */ /* 0x000f220000300800 */
[----:B--2---:R-:W-:-:S04]  /*37240*/  LEA R6, P5, R251, R5, 0x2 ;  /* 0x00000005fb067211 */ /* 0x004fc800078a10ff */
[----:B------:R-:W-:Y:S02]  /*37250*/  LEA.HI.X.SX32 R7, R251, R245, 0x2, P5 ;  /* 0x000000f5fb077211 */ /* 0x000fe400028f16ff */
[----:B------:R-:W4:Y:S01]  /*37260*/  LDC R251, c[0x0][0x240] ;  /* 0x00009000fffb7b82 */ /* 0x000f220000000800 */
[----:B---3--:R-:W-:Y:S02]  /*37270*/  IMAD R252, R247, R252, RZ ;  /* 0x000000fcf7fc7224 */ /* 0x008fe400078e02ff */
[----:B------:R-:W2:Y:S04]  /*37280*/  LDL.LU R247, [R1+0xfb4] ;  /* 0x000fb40001f77983 */ /* 0x000ea80000300800 */
[----:B------:R1:W-:Y:S04]  /*37290*/  STL.64 [R1+0xf38], R34 ;  /* 0x000f382201007387 */ /* 0x0003e80000100a00 */
[----:B------:R3:W-:Y:S01]  /*372a0*/  STL.64 [R1+0xf40], R6 ;  /* 0x000f400601007387 */ /* 0x0007e20000100a00 */
[----:B-1----:R-:W-:-:S04]  /*372b0*/  LEA R34, P6, R16, R5, 0x2 ;  /* 0x0000000510227211 */ /* 0x002fc800078c10ff */
[----:B------:R-:W-:Y:S01]  /*372c0*/  LEA.HI.X.SX32 R35, R16, R245, 0x2, P6 ;  /* 0x000000f510237211 */ /* 0x000fe200030f16ff */
[----:B----4-:R-:W-:Y:S01]  /*372d0*/  IMAD R251, R248, R251, RZ ;  /* 0x000000fbf8fb7224 */ /* 0x010fe200078e02ff */
[C---:B---3--:R-:W-:Y:S01]  /*372e0*/  LEA R6, P5, R17.reuse, R5, 0x2 ;  /* 0x0000000511067211 */ /* 0x048fe200078a10ff */
[----:B------:R-:W3:Y:S04]  /*372f0*/  LDL.LU R16, [R1+0x2648] ;  /* 0x0026480001107983 */ /* 0x000ee80000300800 */
[----:B------:R-:W4:Y:S01]  /*37300*/  LDL.LU R248, [R1+0xfc4] ;  /* 0x000fc40001f87983 */ /* 0x000f220000300800 */
[----:B------:R-:W-:-:S03]  /*37310*/  LEA.HI.X.SX32 R7, R17, R245, 0x2, P5 ;  /* 0x000000f511077211 */ /* 0x000fc600028f16ff */
[----:B------:R1:W-:Y:S04]  /*37320*/  STL.64 [R1+0xf48], R34 ;  /* 0x000f482201007387 */ /* 0x0003e80000100a00 */
[----:B------:R-:W3:Y:S01]  /*37330*/  LDL.LU R17, [R1+0x2644] ;  /* 0x0026440001117983 */ /* 0x000ee20000300800 */
[----:B-1----:R-:W-:-:S03]  /*37340*/  LEA R34, P6, R12, R5, 0x2 ;  /* 0x000000050c227211 */ /* 0x002fc600078c10ff */
[----:B------:R1:W-:Y:S01]  /*37350*/  STL.64 [R1+0xf50], R6 ;  /* 0x000f500601007387 */ /* 0x0003e20000100a00 */
[----:B------:R-:W-:-:S03]  /*37360*/  LEA.HI.X.SX32 R35, R12, R245, 0x2, P6 ;  /* 0x000000f50c237211 */ /* 0x000fc600030f16ff */
[----:B------:R-:W3:Y:S01]  /*37370*/  LDL.LU R12, [R1+0x2640] ;  /* 0x00264000010c7983 */ /* 0x000ee20000300800 */
[----:B-1----:R-:W-:Y:S01]  /*37380*/  IMAD.MOV.U32 R7, RZ, RZ, R249 ;  /* 0x000000ffff077224 */ /* 0x002fe200078e00f9 */
[----:B------:R-:W-:Y:S02]  /*37390*/  LEA R6, P5, R249, R5, 0x2 ;  /* 0x00000005f9067211 */ /* 0x000fe400078a10ff */
[----:B------:R-:W3:Y:S02]  /*373a0*/  LDL.LU R249, [R1+0xfd4] ;  /* 0x000fd40001f97983 */ /* 0x000ee40000300800 */
[----:B------:R-:W-:Y:S02]  /*373b0*/  LEA.HI.X.SX32 R7, R7, R245, 0x2, P5 ;  /* 0x000000f507077211 */ /* 0x000fe400028f16ff */
[----:B------:R1:W-:Y:S04]  /*373c0*/  STL.64 [R1+0xf58], R34 ;  /* 0x000f582201007387 */ /* 0x0003e80000100a00 */
[----:B------:R1:W-:Y:S02]  /*373d0*/  STL.64 [R1+0xf60], R6 ;  /* 0x000f600601007387 */ /* 0x0003e40000100a00 */
[----:B-1----:R-:W-:-:S04]  /*373e0*/  LEA R34, P6, R13, R5, 0x2 ;  /* 0x000000050d227211 */ /* 0x002fc800078c10ff */
[----:B------:R-:W-:Y:S02]  /*373f0*/  LEA.HI.X.SX32 R35, R13, R245, 0x2, P6 ;  /* 0x000000f50d237211 */ /* 0x000fe400030f16ff */
[----:B------:R-:W-:Y:S01]  /*37400*/  LEA R6, P5, R250, R5, 0x2 ;  /* 0x00000005fa067211 */ /* 0x000fe200078a10ff */
[----:B------:R-:W3:Y:S01]  /*37410*/  LDL.LU R13, [R1+0x263c] ;  /* 0x00263c00010d7983 */ /* 0x000ee20000300800 */
[----:B------:R-:W-:-:S03]  /*37420*/  MOV R7, R250 ;  /* 0x000000fa00077202 */ /* 0x000fc60000000f00 */
[----:B------:R-:W3:Y:S01]  /*37430*/  LDL.LU R250, [R1+0xfe4] ;  /* 0x000fe40001fa7983 */ /* 0x000ee20000300800 */
[----:B------:R-:W-:-:S03]  /*37440*/  LEA.HI.X.SX32 R7, R7, R245, 0x2, P5 ;  /* 0x000000f507077211 */ /* 0x000fc600028f16ff */
[----:B------:R1:W-:Y:S04]  /*37450*/  STL.64 [R1+0xf68], R34 ;  /* 0x000f682201007387 */ /* 0x0003e80000100a00 */
[----:B------:R1:W-:Y:S02]  /*37460*/  STL.64 [R1+0xf70], R6 ;  /* 0x000f700601007387 */ /* 0x0003e40000100a00 */
[----:B-1----:R-:W-:-:S04]  /*37470*/  LEA R34, P6, R18, R5, 0x2 ;  /* 0x0000000512227211 */ /* 0x002fc800078c10ff */
[----:B------:R-:W-:Y:S02]  /*37480*/  LEA.HI.X.SX32 R35, R18, R245, 0x2, P6 ;  /* 0x000000f512237211 */ /* 0x000fe400030f16ff */
[C---:B------:R-:W-:Y:S01]  /*37490*/  LEA R6, P5, R19.reuse, R5, 0x2 ;  /* 0x0000000513067211 */ /* 0x040fe200078a10ff */
[----:B------:R-:W3:Y:S04]  /*374a0*/  LDL.LU R18, [R1+0x2638] ;  /* 0x0026380001127983 */ /* 0x000ee80000300800 */
[----:B------:R1:W-:Y:S01]  /*374b0*/  STL.64 [R1+0xf78], R34 ;  /* 0x000f782201007387 */ /* 0x0003e20000100a00 */
[----:B------:R-:W-:-:S03]  /*374c0*/  LEA.HI.X.SX32 R7, R19, R245, 0x2, P5 ;  /* 0x000000f513077211 */ /* 0x000fc600028f16ff */
[----:B------:R-:W3:Y:S01]  /*374d0*/  LDL.LU R19, [R1+0x2634] ;  /* 0x0026340001137983 */ /* 0x000ee20000300800 */
[----:B-1----:R-:W-:-:S03]  /*374e0*/  LEA R34, P6, R20, R5, 0x2 ;  /* 0x0000000514227211 */ /* 0x002fc600078c10ff */
[----:B------:R1:W-:Y:S01]  /*374f0*/  STL.64 [R1+0xf80], R6 ;  /* 0x000f800601007387 */ /* 0x0003e20000100a00 */
[----:B------:R-:W-:-:S03]  /*37500*/  LEA.HI.X.SX32 R35, R20, R245, 0x2, P6 ;  /* 0x000000f514237211 */ /* 0x000fc600030f16ff */
[----:B------:R-:W3:Y:S04]  /*37510*/  LDL.LU R20, [R1+0x2630] ;  /* 0x0026300001147983 */ /* 0x000ee80000300800 */
[----:B------:R1:W-:Y:S02]  /*37520*/  STL.64 [R1+0xf88], R34 ;  /* 0x000f882201007387 */ /* 0x0003e40000100a00 */
[----:B-1----:R-:W-:-:S04]  /*37530*/  LEA R6, P5, R21, R5, 0x2 ;  /* 0x0000000515067211 */ /* 0x002fc800078a10ff */
[----:B------:R-:W-:Y:S02]  /*37540*/  LEA.HI.X.SX32 R7, R21, R245, 0x2, P5 ;  /* 0x000000f515077211 */ /* 0x000fe400028f16ff */
[----:B------:R-:W3:Y:S01]  /*37550*/  LDL.LU R21, [R1+0x262c] ;  /* 0x00262c0001157983 */ /* 0x000ee20000300800 */
[----:B------:R-:W-:-:S03]  /*37560*/  LEA R34, P6, R22, R5, 0x2 ;  /* 0x0000000516227211 */ /* 0x000fc600078c10ff */
[----:B------:R-:W-:Y:S01]  /*37570*/  STL.64 [R1+0xf90], R6 ;  /* 0x000f900601007387 */ /* 0x000fe20000100a00 */
[----:B------:R-:W-:-:S03]  /*37580*/  LEA.HI.X.SX32 R35, R22, R245, 0x2, P6 ;  /* 0x000000f516237211 */ /* 0x000fc600030f16ff */
[----:B------:R-:W3:Y:S04]  /*37590*/  LDL.LU R22, [R1+0x2628] ;  /* 0x0026280001167983 */ /* 0x000ee80000300800 */
[----:B------:R1:W-:Y:S04]  /*375a0*/  STL.64 [R1+0xf98], R34 ;  /* 0x000f982201007387 */ /* 0x0003e80000100a00 */
[----:B-1----:R-:W2:Y:S01]  /*375b0*/  LDL.LU R35, [R1+0xfb8] ;  /* 0x000fb80001237983 */ /* 0x002ea20000300800 */
[----:B------:R-:W-:-:S04]  /*375c0*/  LEA R6, P5, R246, R5, 0x2 ;  /* 0x00000005f6067211 */ /* 0x000fc800078a10ff */
[----:B------:R-:W-:Y:S02]  /*375d0*/  LEA.HI.X.SX32 R7, R246, R245, 0x2, P5 ;  /* 0x000000f5f6077211 */ /* 0x000fe400028f16ff */
[----:B------:R-:W2:Y:S01]  /*375e0*/  LDC R246, c[0x0][0x240] ;  /* 0x00009000fff67b82 */ /* 0x000ea20000000800 */
[----:B------:R-:W-:Y:S02]  /*375f0*/  LEA R34, P6, R23, R5, 0x2 ;  /* 0x0000000517227211 */ /* 0x000fe400078c10ff */
[----:B------:R-:W-:Y:S01]  /*37600*/  STL.64 [R1+0xfa0], R6 ;  /* 0x000fa00601007387 */ /* 0x000fe20000100a00 */
[----:B--2---:R-:W-:Y:S01]  /*37610*/  IMAD R246, R35, R246, RZ ;  /* 0x000000f623f67224 */ /* 0x004fe200078e02ff */
[----:B------:R-:W-:Y:S02]  /*37620*/  LEA.HI.X.SX32 R35, R23, R245, 0x2, P6 ;  /* 0x000000f517237211 */ /* 0x000fe400030f16ff */
[----:B------:R-:W2:Y:S04]  /*37630*/  LDL.LU R23, [R1+0x2624] ;  /* 0x0026240001177983 */ /* 0x000ea80000300800 */
[----:B------:R1:W-:Y:S04]  /*37640*/  STL.64 [R1+0xfa8], R34 ;  /* 0x000fa82201007387 */ /* 0x0003e80000100a00 */
[----:B-1----:R-:W3:Y:S01]  /*37650*/  LDL.LU R35, [R1+0xfc8] ;  /* 0x000fc80001237983 */ /* 0x002ee20000300800 */
[----:B------:R-:W-:-:S04]  /*37660*/  LEA R6, P5, R247, R5, 0x2 ;  /* 0x00000005f7067211 */ /* 0x000fc800078a10ff */
[----:B------:R-:W-:Y:S02]  /*37670*/  LEA.HI.X.SX32 R7, R247, R245, 0x2, P5 ;  /* 0x000000f5f7077211 */ /* 0x000fe400028f16ff */
[----:B------:R-:W3:Y:S01]  /*37680*/  LDC R247, c[0x0][0x240] ;  /* 0x00009000fff77b82 */ /* 0x000ee20000000800 */
[-C--:B------:R-:W-:Y:S02]  /*37690*/  LEA R34, P6, R24, R5.reuse, 0x2 ;  /* 0x0000000518227211 */ /* 0x080fe400078c10ff */
[----:B------:R4:W-:Y:S02]  /*376a0*/  STL.64 [R1+0xfb0], R6 ;  /* 0x000fb00601007387 */ /* 0x0009e40000100a00 */
[----:B----4-:R-:W-:Y:S01]  /*376b0*/  LEA R6, P5, R248, R5, 0x2 ;  /* 0x00000005f8067211 */ /* 0x010fe200078a10ff */
[----:B---3--:R-:W-:Y:S01]  /*376c0*/  IMAD R247, R35, R247, RZ ;  /* 0x000000f723f77224 */ /* 0x008fe200078e02ff */
[-C--:B------:R-:W-:Y:S02]  /*376d0*/  LEA.HI.X.SX32 R35, R24, R245.reuse, 0x2, P6 ;  /* 0x000000f518237211 */ /* 0x080fe400030f16ff */
[----:B------:R-:W3:Y:S04]  /*376e0*/  LDL.LU R24, [R1+0x2620] ;  /* 0x0026200001187983 */ /* 0x000ee80000300800 */
[----:B------:R1:W-:Y:S04]  /*376f0*/  STL.64 [R1+0xfb8], R34 ;  /* 0x000fb82201007387 */ /* 0x0003e80000100a00 */
[----:B-1----:R-:W4:Y:S01]  /*37700*/  LDL.LU R35, [R1+0xfd8] ;  /* 0x000fd80001237983 */ /* 0x002f220000300800 */
[----:B------:R-:W-:-:S02]  /*37710*/  LEA.HI.X.SX32 R7, R248, R245, 0x2, P5 ;  /* 0x000000f5f8077211 */ /* 0x000fc400028f16ff */
[----:B------:R-:W4:Y:S01]  /*37720*/  LDC R248, c[0x0][0x240] ;  /* 0x00009000fff87b82 */ /* 0x000f220000000800 */
[-C--:B------:R-:W-:Y:S02]  /*37730*/  LEA R34, P6, R25, R5.reuse, 0x2 ;  /* 0x0000000519227211 */ /* 0x080fe400078c10ff */
[----:B------:R1:W-:Y:S02]  /*37740*/  STL.64 [R1+0xfc0], R6 ;  /* 0x000fc00601007387 */ /* 0x0003e40000100a00 */
[----:B-1----:R-:W-:Y:S01]  /*37750*/  LEA R6, P5, R249, R5, 0x2 ;  /* 0x00000005f9067211 */ /* 0x002fe200078a10ff */
[----:B----4-:R-:W-:Y:S01]  /*37760*/  IMAD R248, R35, R248, RZ ;  /* 0x000000f823f87224 */ /* 0x010fe200078e02ff */
        /* <DEDUP_REMOVED lines=11> */
[----:B------:R-:W4:Y:S04]  /*37820*/  LDL.LU R26, [R1+0x2618] ;  /* 0x00261800011a7983 */ /* 0x000f280000300800 */
[----:B------:R1:W-:Y:S04]  /*37830*/  STL.64 [R1+0xfd8], R34 ;  /* 0x000fd82201007387 */ /* 0x0003e80000100a00 */
[----:B-1----:R-:W2:Y:S01]  /*37840*/  LDL.LU R35, [R1+0xff8] ;  /* 0x000ff80001237983 */ /* 0x002ea20000300800 */
[----:B------:R-:W-:-:S02]  /*37850*/  LEA.HI.X.SX32 R7, R250, R245, 0x2, P5 ;  /* 0x000000f5fa077211 */ /* 0x000fc400028f16ff */
[----:B------:R-:W2:Y:S01]  /*37860*/  LDC R250, c[0x0][0x240] ;  /* 0x00009000fffa7b82 */ /* 0x000ea20000000800 */
[-C--:B------:R-:W-:Y:S02]  /*37870*/  LEA R34, P6, R27, R5.reuse, 0x2 ;  /* 0x000000051b227211 */ /* 0x080fe400078c10ff */
[----:B------:R1:W-:Y:S02]  /*37880*/  STL.64 [R1+0xfe0], R6 ;  /* 0x000fe00601007387 */ /* 0x0003e40000100a00 */
[----:B-1----:R-:W-:-:S04]  /*37890*/  LEA R6, P5, R28, R5, 0x2 ;  /* 0x000000051c067211 */ /* 0x002fc800078a10ff */
[-C--:B------:R-:W-:Y:S01]  /*378a0*/  LEA.HI.X.SX32 R7, R28, R245.reuse, 0x2, P5 ;  /* 0x000000f51c077211 */ /* 0x080fe200028f16ff */
[----:B--2---:R-:W-:Y:S01]  /*378b0*/  IMAD R250, R35, R250, RZ ;  /* 0x000000fa23fa7224 */ /* 0x004fe200078e02ff */
[----:B------:R-:W-:Y:S02]  /*378c0*/  LEA.HI.X.SX32 R35, R27, R245, 0x2, P6 ;  /* 0x000000f51b237211 */ /* 0x000fe400030f16ff */
[----:B------:R-:W4:Y:S04]  /*378d0*/  LDL.LU R27, [R1+0x2614] ;  /* 0x00261400011b7983 */ /* 0x000f280000300800 */
[----:B------:R1:W-:Y:S04]  /*378e0*/  STL.64 [R1+0xfe8], R34 ;  /* 0x000fe82201007387 */ /* 0x0003e80000100a00 */
[----:B------:R-:W2:Y:S01]  /*378f0*/  LDL.LU R28, [R1+0x2610] ;  /* 0x00261000011c7983 */ /* 0x000ea20000300800 */
[----:B-1----:R-:W-:-:S03]  /*37900*/  LEA R34, P6, R29, R5, 0x2 ;  /* 0x000000051d227211 */ /* 0x002fc600078c10ff */
[----:B------:R1:W-:Y:S01]  /*37910*/  STL.64 [R1+0xff0], R6 ;  /* 0x000ff00601007387 */ /* 0x0003e20000100a00 */
[----:B------:R-:W-:-:S03]  /*37920*/  LEA.HI.X.SX32 R35, R29, R245, 0x2, P6 ;  /* 0x000000f51d237211 */ /* 0x000fc600030f16ff */
[----:B------:R-:W2:Y:S04]  /*37930*/  LDL.LU R29, [R1+0x260c] ;  /* 0x00260c00011d7983 */ /* 0x000ea80000300800 */
[----:B------:R3:W-:Y:S01]  /*37940*/  STL.64 [R1+0xff8], R34 ;  /* 0x000ff82201007387 */ /* 0x0007e20000100a00 */
[----:B-1----:R-:W-:-:S04]  /*37950*/  LEA R6, P5, R32, R5, 0x2 ;  /* 0x0000000520067211 */ /* 0x002fc800078a10ff */
[----:B------:R-:W-:Y:S01]  /*37960*/  LEA.HI.X.SX32 R7, R32, R245, 0x2, P5 ;  /* 0x000000f520077211 */ /* 0x000fe200028f16ff */
[----:B---3--:R-:W-:Y:S01]  /*37970*/  IMAD.MOV.U32 R35, RZ, RZ, R33 ;  /* 0x000000ffff237224 */ /* 0x008fe200078e0021 */
[----:B------:R-:W-:-:S03]  /*37980*/  LEA R34, P6, R30, R5, 0x2 ;  /* 0x000000051e227211 */ /* 0x000fc600078c10ff */
[----:B------:R-:W-:Y:S01]  /*37990*/  IMAD.MOV.U32 R33, RZ, RZ, R35 ;  /* 0x000000ffff217224 */ /* 0x000fe200078e0023 */
[----:B------:R-:W-:Y:S01]  /*379a0*/  LEA.HI.X.SX32 R35, R30, R245, 0x2, P6 ;  /* 0x000000f51e237211 */ /* 0x000fe200030f16ff */
[----:B------:R1:W-:Y:S01]  /*379b0*/  STL.64 [R1+0x1000], R6 ;  /* 0x0010000601007387 */ /* 0x0003e20000100a00 */
[----:B------:R-:W-:-:S03]  /*379c0*/  LEA R32, P5, R31, R5, 0x2 ;  /* 0x000000051f207211 */ /* 0x000fc600078a10ff */
[----:B-1----:R-:W3:Y:S04]  /*379d0*/  LDL.64 R6, [R1+0x8f8] ;  /* 0x0008f80001067983 */ /* 0x002ee80000100a00 */
[----:B------:R-:W4:Y:S04]  /*379e0*/  LDL.LU R30, [R1+0x2608] ;  /* 0x00260800011e7983 */ /* 0x000f280000300800 */
[----:B------:R1:W-:Y:S02]  /*379f0*/  STL.64 [R1+0x1008], R34 ;  /* 0x0010082201007387 */ /* 0x0003e40000100a00 */
[----:B-1----:R-:W-:-:S02]  /*37a00*/  MOV R35, R33 ;  /* 0x0000002100237202 */ /* 0x002fc40000000f00 */
[----:B------:R-:W-:Y:S02]  /*37a10*/  LEA.HI.X.SX32 R33, R31, R245, 0x2, P5 ;  /* 0x000000f51f217211 */ /* 0x000fe400028f16ff */
[CC--:B------:R-:W-:Y:S01]  /*37a20*/  LEA R34, P6, R36.reuse, R5.reuse, 0x2 ;  /* 0x0000000524227211 */ /* 0x0c0fe200078c10ff */
[----:B------:R-:W4:Y:S04]  /*37a30*/  LDL.LU R31, [R1+0x2604] ;  /* 0x00260400011f7983 */ /* 0x000f280000300800 */
[----:B------:R1:W-:Y:S02]  /*37a40*/  STL.64 [R1+0x1010], R32 ;  /* 0x0010102001007387 */ /* 0x0003e40000100a00 */
[----:B-1----:R-:W-:Y:S01]  /*37a50*/  LEA R32, P5, R35, R5, 0x2 ;  /* 0x0000000523207211 */ /* 0x002fe200078a10ff */
[----:B------:R-:W-:Y:S01]  /*37a60*/  IMAD.MOV.U32 R33, RZ, RZ, R35 ;  /* 0x000000ffff217224 */ /* 0x000fe200078e0023 */
[----:B------:R-:W-:-:S02]  /*37a70*/  LEA.HI.X.SX32 R35, R36, R245, 0x2, P6 ;  /* 0x000000f524237211 */ /* 0x000fc400030f16ff */
[----:B------:R-:W2:Y:S02]  /*37a80*/  LDL.LU R36, [R1+0x2600] ;  /* 0x0026000001247983 */ /* 0x000ea40000300800 */
[----:B------:R-:W-:Y:S02]  /*37a90*/  LEA.HI.X.SX32 R33, R33, R245, 0x2, P5 ;  /* 0x000000f521217211 */ /* 0x000fe400028f16ff */
[----:B------:R1:W-:Y:S04]  /*37aa0*/  STL.64 [R1+0x1018], R34 ;  /* 0x0010182201007387 */ /* 0x0003e80000100a00 */
[----:B------:R1:W-:Y:S02]  /*37ab0*/  STL.64 [R1+0x1020], R32 ;  /* 0x0010202001007387 */ /* 0x0003e40000100a00 */
[----:B-1----:R-:W-:-:S04]  /*37ac0*/  LEA R34, P6, R252, R5, 0x2 ;  /* 0x00000005fc227211 */ /* 0x002fc800078c10ff */
[----:B------:R-:W-:Y:S02]  /*37ad0*/  LEA.HI.X.SX32 R35, R252, R245, 0x2, P6 ;  /* 0x000000f5fc237211 */ /* 0x000fe400030f16ff */
[C---:B------:R-:W-:Y:S01]  /*37ae0*/  LEA R32, P5, R251.reuse, R5, 0x2 ;  /* 0x00000005fb207211 */ /* 0x040fe200078a10ff */
[----:B------:R-:W1:Y:S02]  /*37af0*/  LDC R252, c[0x0][0x230] ;  /* 0x00008c00fffc7b82 */ /* 0x000e640000000800 */
[----:B------:R1:W-:Y:S01]  /*37b00*/  STL.64 [R1+0x1028], R34 ;  /* 0x0010282201007387 */ /* 0x0003e20000100a00 */
[----:B------:R-:W-:-:S05]  /*37b10*/  LEA.HI.X.SX32 R33, R251, R245, 0x2, P5 ;  /* 0x000000f5fb217211 */ /* 0x000fca00028f16ff */
[----:B------:R1:W-:Y:S01]  /*37b20*/  STL.64 [R1+0x1030], R32 ;  /* 0x0010302001007387 */ /* 0x0003e20000100a00 */
[----:B------:R-:W4:Y:S01]  /*37b30*/  LDC R251, c[0x0][0x230] ;  /* 0x00008c00fffb7b82 */ /* 0x000f220000000800 */
[----:B-1----:R-:W-:-:S04]  /*37b40*/  LEA R34, P6, R246, R5, 0x2 ;  /* 0x00000005f6227211 */ /* 0x002fc800078c10ff */
[----:B------:R-:W-:Y:S02]  /*37b50*/  LEA.HI.X.SX32 R35, R246, R245, 0x2, P6 ;  /* 0x000000f5f6237211 */ /* 0x000fe400030f16ff */
[C---:B------:R-:W-:Y:S01]  /*37b60*/  LEA R32, P5, R247.reuse, R5, 0x2 ;  /* 0x00000005f7207211 */ /* 0x040fe200078a10ff */
[----:B------:R-:W4:Y:S03]  /*37b70*/  LDL.LU R246, [R1+0x105c] ;  /* 0x00105c0001f67983 */ /* 0x000f260000300800 */
[----:B------:R-:W-:Y:S01]  /*37b80*/  LEA.HI.X.SX32 R33, R247, R245, 0x2, P5 ;  /* 0x000000f5f7217211 */ /* 0x000fe200028f16ff */
[----:B------:R1:W-:Y:S04]  /*37b90*/  STL.64 [R1+0x1038], R34 ;  /* 0x0010382201007387 */ /* 0x0003e80000100a00 */
[----:B------:R-:W2:Y:S01]  /*37ba0*/  LDL.LU R247, [R1+0x1064] ;  /* 0x0010640001f77983 */ /* 0x000ea20000300800 */
[----:B-1----:R-:W-:-:S04]  /*37bb0*/  LEA R34, P6, R248, R5, 0x2 ;  /* 0x00000005f8227211 */ /* 0x002fc800078c10ff */
[----:B------:R-:W-:Y:S01]  /*37bc0*/  LEA.HI.X.SX32 R35, R248, R245, 0x2, P6 ;  /* 0x000000f5f8237211 */ /* 0x000fe200030f16ff */
[----:B------:R-:W-:Y:S04]  /*37bd0*/  STL.64 [R1+0x1040], R32 ;  /* 0x0010402001007387 */ /* 0x000fe80000100a00 */
[----:B------:R1:W-:Y:S02]  /*37be0*/  STL.64 [R1+0x1048], R34 ;  /* 0x0010482201007387 */ /* 0x0003e40000100a00 */
[----:B-1----:R-:W2:Y:S01]  /*37bf0*/  LDC R35, c[0x0][0x240] ;  /* 0x00009000ff237b82 */ /* 0x002ea20000000800 */
[-C--:B------:R-:W-:Y:S01]  /*37c00*/  LEA R32, P5, R249, R5.reuse, 0x2 ;  /* 0x00000005f9207211 */ /* 0x080fe200078a10ff */
[----:B------:R-:W-:Y:S01]  /*37c10*/  VIADD R252, R252, 0x7f ;  /* 0x0000007ffcfc7836 */ /* 0x000fe20000000000 */
[----:B------:R-:W-:-:S02]  /*37c20*/  LEA R34, P6, R250, R5, 0x2 ;  /* 0x00000005fa227211 */ /* 0x000fc400078c10ff */
[----:B------:R-:W-:Y:S02]  /*37c30*/  LEA.HI.X.SX32 R33, R249, R245, 0x2, P5 ;  /* 0x000000f5f9217211 */ /* 0x000fe400028f16ff */
[----:B------:R-:W-:Y:S02]  /*37c40*/  ISETP.GT.AND P5, PT, R252, 0xff, PT ;  /* 0x000000fffc00780c */ /* 0x000fe40003fa4270 */
[----:B------:R-:W1:Y:S01]  /*37c50*/  LDC R252, c[0x0][0x230] ;  /* 0x00008c00fffc7b82 */ /* 0x000e620000000800 */
[----:B------:R1:W-:Y:S04]  /*37c60*/  STL.64 [R1+0x1050], R32 ;  /* 0x0010502001007387 */ /* 0x0003e80000100a00 */
[----:B-1----:R-:W4:Y:S04]  /*37c70*/  LDL.LU.64 R32, [R1+0x25f8] ;  /* 0x0025f80001207983 */ /* 0x002f280000300a00 */
[----:B------:R-:W4:Y:S04]  /*37c80*/  LDL.64 R248, [R1+0x910] ;  /* 0x0009100001f87983 */ /* 0x000f280000100a00 */
[----:B---3--:R1:W-:Y:S01]  /*37c90*/  LDGSTS.E [R244+0x800c], desc[UR60][R6.64], !P4 ;  /* 0x0800c00006f47fae */ /* 0x0083e2000e12187c */
[----:B--2---:R-:W-:Y:S01]  /*37ca0*/  IMAD R247, R247, R35, RZ ;  /* 0x00000023f7f77224 */ /* 0x004fe200078e02ff */
[----:B------:R-:W-:-:S02]  /*37cb0*/  LEA.HI.X.SX32 R35, R250, R245, 0x2, P6 ;  /* 0x000000f5fa237211 */ /* 0x000fc400030f16ff */
[----:B----4-:R-:W-:Y:S01]  /*37cc0*/  ISETP.NE.U32.AND P6, PT, R246, RZ, PT ;  /* 0x000000fff600720c */ /* 0x010fe20003fc5070 */
[----:B------:R-:W2:Y:S01]  /*37cd0*/  LDC R250, c[0x0][0x230] ;  /* 0x00008c00fffa7b82 */ /* 0x000ea20000000800 */
[----:B------:R-:W-:Y:S02]  /*37ce0*/  SEL R246, R37, RZ, P5 ;  /* 0x000000ff25f67207 */ /* 0x000fe40002800000 */
[C---:B-1----:R-:W-:Y:S01]  /*37cf0*/  LEA R6, P5, R247.reuse, R5, 0x2 ;  /* 0x00000005f7067211 */ /* 0x042fe200078a10ff */
[----:B------:R1:W-:Y:S03]  /*37d00*/  STL.64 [R1+0x1060], R34 ;  /* 0x0010602201007387 */ /* 0x0003e60000100a00 */
[----:B------:R-:W-:Y:S02]  /*37d10*/  LEA.HI.X.SX32 R7, R247, R245, 0x2, P5 ;  /* 0x000000f5f7077211 */ /* 0x000fe400028f16ff */
[----:B------:R-:W3:Y:S01]  /*37d20*/  LDC R245, c[0x0][0x230] ;  /* 0x00008c00fff57b82 */ /* 0x000ee20000000800 */
[----:B-1----:R-:W4:Y:S04]  /*37d30*/  LDL.LU.64 R34, [R1+0x25f0] ;  /* 0x0025f00001227983 */ /* 0x002f280000300a00 */
[----:B------:R-:W4:Y:S04]  /*37d40*/  LDL.LU R37, [R1+0x25e8] ;  /* 0x0025e80001257983 */ /* 0x000f280000300800 */
[----:B------:R1:W-:Y:S04]  /*37d50*/  STL.64 [R1+0x1058], R6 ;  /* 0x0010580601007387 */ /* 0x0003e80000100a00 */
[----:B-1----:R-:W2:Y:S04]  /*37d60*/  LDL.LU.64 R6, [R1+0x25e0] ;  /* 0x0025e00001067983 */ /* 0x002ea80000300a00 */
[----:B--2---:R-:W-:Y:S04]  /*37d70*/  LDGSTS.E [R244+0xc000], desc[UR60][R6.64], !P0 ;  /* 0x0c00000006f47fae */ /* 0x004fe8000c12187c */
[----:B------:R-:W2:Y:S04]  /*37d80*/  LDL.LU.64 R6, [R1+0x25d8] ;  /* 0x0025d80001067983 */ /* 0x000ea80000300a00 */
[----:B--2---:R-:W-:Y:S04]  /*37d90*/  LDGSTS.E [R244+0xc004], desc[UR60][R6.64], !P1 ;  /* 0x0c00400006f47fae */ /* 0x004fe8000c92187c */
[----:B------:R1:W-:Y:S04]  /*37da0*/  LDGSTS.E [R244+0xc008], desc[UR60][R248.64], !P2 ;  /* 0x0c008000f8f47fae */ /* 0x0003e8000d12187c */
[----:B------:R-:W2:Y:S01]  /*37db0*/  LDL.LU.64 R6, [R1+0x25d0] ;  /* 0x0025d00001067983 */ /* 0x000ea20000300a00 */
[----:B------:R-:W-:-:S02]  /*37dc0*/  IADD3 R5, R250, -0x81, RZ ;  /* 0xffffff7ffa057810 */ /* 0x000fc40007ffe0ff */
[----:B------:R-:W4:Y:S01]  /*37dd0*/  LDC R250, c[0x0][0x230] ;  /* 0x00008c00fffa7b82 */ /* 0x000f220000000800 */
[----:B--2---:R-:W-:Y:S01]  /*37de0*/  LDGSTS.E [R244+0xc00c], desc[UR60][R6.64], !P3 ;  /* 0x0c00c00006f47fae */ /* 0x004fe2000d92187c */
[----:B------:R-:W-:-:S03]  /*37df0*/  ISETP.GE.U32.AND P0, PT, R5, 0x7fffff00, PT ;  /* 0x7fffff000500780c */ /* 0x000fc60003f06070 */
[----:B------:R-:W2:Y:S04]  /*37e00*/  LDL.LU.64 R6, [R1+0x25c8] ;  /* 0x0025c80001067983 */ /* 0x000ea80000300a00 */
[----:B------:R3:W-:Y:S04]  /*37e10*/  STL.64 [R1+0x2bb0], R202 ;  /* 0x002bb0ca01007387 */ /* 0x0007e80000100a00 */
[----:B------:R-:W0:Y:S04]  /*37e20*/  LDGDEPBAR ;  /* 0x00000000000079af */ /* 0x000e280000000000 */
[----:B---3--:R-:W3:Y:S04]  /*37e30*/  LDL.64 R202, [R1+0x9e8] ;  /* 0x0009e80001ca7983 */ /* 0x008ee80000100a00 */
[----:B------:R1:W-:Y:S04]  /*37e40*/  STL.64 [R1+0x2ba8], R204 ;  /* 0x002ba8cc01007387 */ /* 0x0003e80000100a00 */
[----:B-1----:R-:W3:Y:S04]  /*37e50*/  LDL.64 R204, [R1+0x998] ;  /* 0x0009980001cc7983 */ /* 0x002ee80000100a00 */
        /* <DEDUP_REMOVED lines=27> */
[----:B-1----:R-:W3:Y:S01]  /*38010*/  LDL.64 R226, [R1+0x968] ;  /* 0x0009680001e27983 */ /* 0x002ee20000100a00 */
[----:B------:R-:W-:-:S02]  /*38020*/  VIADD R5, R245, 0xffffff7e ;  /* 0xffffff7ef5057836 */ /* 0x000fc40000000000 */
[----:B----4-:R-:W-:-:S05]  /*38030*/  VIADD R245, R250, 0xffffff7d ;  /* 0xffffff7dfaf57836 */ /* 0x010fca0000000000 */
[----:B------:R-:W-:Y:S01]  /*38040*/  ISETP.GE.U32.AND P2, PT, R245, 0x7ffffefe, PT ;  /* 0x7ffffefef500780c */ /* 0x000fe20003f46070 */
[----:B------:R-:W-:Y:S01]  /*38050*/  VIADD R245, R251, 0xffffff5f ;  /* 0xffffff5ffbf57836 */ /* 0x000fe20000000000 */
[----:B------:R-:W-:Y:S04]  /*38060*/  STL.64 [R1+0x2b30], R228 ;  /* 0x002b30e401007387 */ /* 0x000fe80000100a00 */
[----:B------:R-:W-:Y:S01]  /*38070*/  ISETP.GE.U32.AND P5, PT, R245, 0x7ffffee0, PT ;  /* 0x7ffffee0f500780c */ /* 0x000fe20003fa6070 */
[----:B------:R-:W-:Y:S04]  /*38080*/  STL.64 [R1+0x2b28], R230 ;  /* 0x002b28e601007387 */ /* 0x000fe80000100a00 */
[----:B------:R-:W-:Y:S04]  /*38090*/  STL.64 [R1+0x2b20], R232 ;  /* 0x002b20e801007387 */ /* 0x000fe80000100a00 */
[----:B------:R-:W-:Y:S04]  /*380a0*/  STL.64 [R1+0x2b18], R234 ;  /* 0x002b18ea01007387 */ /* 0x000fe80000100a00 */
[----:B------:R-:W-:Y:S04]  /*380b0*/  STL.64 [R1+0x2b10], R236 ;  /* 0x002b10ec01007387 */ /* 0x000fe80000100a00 */
[----:B------:R-:W-:Y:S04]  /*380c0*/  STL.64 [R1+0x2b08], R58 ;  /* 0x002b083a01007387 */ /* 0x000fe80000100a00 */
[----:B------:R-:W-:Y:S01]  /*380d0*/  STL.64 [R1+0x2b00], R238 ;  /* 0x002b00ee01007387 */ /* 0x000fe20000100a00 */
[----:B--2---:R-:W-:-:S03]  /*380e0*/  IADD3 R245, R9, R7, RZ ;  /* 0x0000000709f57210 */ /* 0x004fc60007ffe0ff */
[----:B------:R-:W-:Y:S04]  /*380f0*/  STL.64 [R1+0x2af8], R240 ;  /* 0x002af8f001007387 */ /* 0x000fe80000100a00 */
[----:B------:R1:W-:Y:S01]  /*38100*/  STL.64 [R1+0x2af0], R242 ;  /* 0x002af0f201007387 */ /* 0x0003e20000100a00 */
[----:B------:R-:W-:Y:S02]  /*38110*/  ISETP.NE.U32.AND P4, PT, R246, RZ, PT ;  /* 0x000000fff600720c */ /* 0x000fe40003f85070 */
[----:B------:R-:W2:Y:S01]  /*38120*/  LDC R246, c[0x0][0x230] ;  /* 0x00008c00fff67b82 */ /* 0x000ea20000000800 */
[----:B------:R4:W-:Y:S04]  /*38130*/  STL.64 [R1+0x2ae8], R128 ;  /* 0x002ae88001007387 */ /* 0x0009e80000100a00 */
[----:B------:R2:W-:Y:S01]  /*38140*/  STL.64 [R1+0x25c8], R6 ;  /* 0x0025c80601007387 */ /* 0x0005e20000100a00 */
[----:B------:R-:W-:-:S02]  /*38150*/  ISETP.GE.U32.AND P1, PT, R5, 0x7ffffeff, PT ;  /* 0x7ffffeff0500780c */ /* 0x000fc40003f26070 */
[----:B------:R-:W-:Y:S01]  /*38160*/  IADD3 R5, R252, -0x84, RZ ;  /* 0xffffff7cfc057810 */ /* 0x000fe20007ffe0ff */
[----:B-1----:R-:W3:Y:S01]  /*38170*/  LDL.64 R242, [R1+0xa20] ;  /* 0x000a200001f27983 */ /* 0x002ee20000100a00 */
[----:B------:R-:W-:Y:S02]  /*38180*/  LOP3.LUT R247, R7, 0x20, RZ, 0x3c, !PT ;  /* 0x0000002007f77812 */ /* 0x000fe400078e3cff */
[----:B------:R-:W-:Y:S01]  /*38190*/  ISETP.GE.U32.AND P3, PT, R5, 0x7ffffefd, PT ;  /* 0x7ffffefd0500780c */ /* 0x000fe20003f66070 */
[----:B----4-:R-:W4:Y:S01]  /*381a0*/  LDL.64 R128, [R1+0xa18] ;  /* 0x000a180001807983 */ /* 0x010f220000100a00 */
[C---:B------:R-:W-:Y:S02]  /*381b0*/  LOP3.LUT R248, R7.reuse, 0x30, RZ, 0x3c, !PT ;  /* 0x0000003007f87812 */ /* 0x040fe400078e3cff */
[C---:B------:R-:W-:Y:S01]  /*381c0*/  LOP3.LUT R249, R7.reuse, 0x40, RZ, 0x3c, !PT ;  /* 0x0000004007f97812 */ /* 0x040fe200078e3cff */
[----:B------:R-:W4:Y:S01]  /*381d0*/  LDL.64 R240, [R1+0xa28] ;  /* 0x000a280001f07983 */ /* 0x000f220000100a00 */
[----:B------:R-:W-:-:S02]  /*381e0*/  LOP3.LUT R250, R7, 0x50, RZ, 0x3c, !PT ;  /* 0x0000005007fa7812 */ /* 0x000fc400078e3cff */
[C---:B------:R-:W-:Y:S01]  /*381f0*/  LOP3.LUT R251, R7.reuse, 0x60, RZ, 0x3c, !PT ;  /* 0x0000006007fb7812 */ /* 0x040fe200078e3cff */
[----:B------:R-:W4:Y:S01]  /*38200*/  LDL.64 R238, [R1+0xa30] ;  /* 0x000a300001ee7983 */ /* 0x000f220000100a00 */
[C---:B------:R-:W-:Y:S01]  /*38210*/  LOP3.LUT R252, R7.reuse, 0x70, RZ, 0x3c, !PT ;  /* 0x0000007007fc7812 */ /* 0x040fe200078e3cff */
[----:B--2---:R-:W-:Y:S01]  /*38220*/  VIADD R5, R246, 0xffffff5e ;  /* 0xffffff5ef6057836 */ /* 0x004fe20000000000 */
[----:B------:R-:W-:Y:S01]  /*38230*/  LOP3.LUT R246, R7, 0x10, RZ, 0x3c, !PT ;  /* 0x0000001007f67812 */ /* 0x000fe200078e3cff */
[----:B------:R-:W2:Y:S04]  /*38240*/  LDL.64 R58, [R1+0xa38] ;  /* 0x000a3800013a7983 */ /* 0x000ea80000100a00 */
[----:B------:R-:W4:Y:S04]  /*38250*/  LDL.64 R6, [R1+0xa10] ;  /* 0x000a100001067983 */ /* 0x000f280000100a00 */
[----:B------:R-:W2:Y:S04]  /*38260*/  LDL.64 R236, [R1+0xa40] ;  /* 0x000a400001ec7983 */ /* 0x000ea80000100a00 */
[----:B------:R-:W2:Y:S04]  /*38270*/  LDL.64 R234, [R1+0xa48] ;  /* 0x000a480001ea7983 */ /* 0x000ea80000100a00 */
[----:B------:R-:W2:Y:S04]  /*38280*/  LDL.64 R232, [R1+0xa50] ;  /* 0x000a500001e87983 */ /* 0x000ea80000100a00 */
[----:B------:R-:W2:Y:S04]  /*38290*/  LDL.64 R230, [R1+0xa58] ;  /* 0x000a580001e67983 */ /* 0x000ea80000100a00 */
[----:B------:R-:W2:Y:S04]  /*382a0*/  LDL.64 R228, [R1+0x258] ;  /* 0x0002580001e47983 */ /* 0x000ea80000100a00 */
[----:B---3--:R-:W-:Y:S04]  /*382b0*/  LDGSTS.E [R245], desc[UR60][R226.64], P6 ;  /* 0x00000000e2f57fae */ /* 0x008fe8000b12187c */
[----:B------:R-:W-:Y:S04]  /*382c0*/  LDGSTS.E [R245+0x400], desc[UR60][R224.64], P6 ;  /* 0x00400000e0f57fae */ /* 0x000fe8000b12187c */
[----:B------:R-:W-:Y:S04]  /*382d0*/  LDGSTS.E [R245+0x800], desc[UR60][R188.64], P6 ;  /* 0x00800000bcf57fae */ /* 0x000fe8000b12187c */
[----:B------:R-:W-:Y:S04]  /*382e0*/  LDGSTS.E [R245+0xc00], desc[UR60][R222.64], P6 ;  /* 0x00c00000def57fae */ /* 0x000fe8000b12187c */
[----:B------:R-:W-:Y:S04]  /*382f0*/  LDGSTS.E [R245+0x1000], desc[UR60][R220.64], P6 ;  /* 0x01000000dcf57fae */ /* 0x000fe8000b12187c */
[----:B------:R-:W-:Y:S04]  /*38300*/  LDGSTS.E [R245+0x1400], desc[UR60][R204.64], P6 ;  /* 0x01400000ccf57fae */ /* 0x000fe8000b12187c */
[----:B------:R-:W-:Y:S04]  /*38310*/  LDGSTS.E [R245+0x1800], desc[UR60][R218.64], P6 ;  /* 0x01800000daf57fae */ /* 0x000fe8000b12187c */
[----:B------:R-:W-:Y:S04]  /*38320*/  LDGSTS.E [R245+0x1c00], desc[UR60][R124.64], P6 ;  /* 0x01c000007cf57fae */ /* 0x000fe8000b12187c */
[----:B------:R-:W3:Y:S04]  /*38330*/  LDL.64 R204, [R1+0x9f0] ;  /* 0x0009f00001cc7983 */ /* 0x000ee80000100a00 */
[----:B------:R-:W-:Y:S04]  /*38340*/  LDGSTS.E [R245+0x2000], desc[UR60][R216.64], P6 ;  /* 0x02000000d8f57fae */ /* 0x000fe8000b12187c */
[----:B------:R-:W-:Y:S04]  /*38350*/  LDGSTS.E [R245+0x2400], desc[UR60][R206.64], P6 ;  /* 0x02400000cef57fae */ /* 0x000fe8000b12187c */
[----:B------:R-:W-:Y:S04]  /*38360*/  LDGSTS.E [R245+0x2800], desc[UR60][R214.64], P6 ;  /* 0x02800000d6f57fae */ /* 0x000fe8000b12187c */
[----:B------:R-:W-:Y:S04]  /*38370*/  LDGSTS.E [R245+0x2c00], desc[UR60][R212.64], P6 ;  /* 0x02c00000d4f57fae */ /* 0x000fe8000b12187c */
[----:B------:R-:W4:Y:S04]  /*38380*/  LDL.64 R206, [R1+0x9f8] ;  /* 0x0009f80001ce7983 */ /* 0x000f280000100a00 */
[----:B------:R-:W-:Y:S04]  /*38390*/  LDGSTS.E [R245+0x3000], desc[UR60][R54.64], P6 ;  /* 0x0300000036f57fae */ /* 0x000fe8000b12187c */
[----:B------:R-:W-:Y:S04]  /*383a0*/  LDGSTS.E [R245+0x3400], desc[UR60][R208.64], P6 ;  /* 0x03400000d0f57fae */ /* 0x000fe8000b12187c */
[----:B------:R-:W2:Y:S04]  /*383b0*/  LDL.64 R226, [R1+0xa60] ;  /* 0x000a600001e27983 */ /* 0x000ea80000100a00 */
[----:B------:R-:W2:Y:S04]  /*383c0*/  LDL.64 R54, [R1+0xa00] ;  /* 0x000a000001367983 */ /* 0x000ea80000100a00 */
[----:B------:R-:W2:Y:S04]  /*383d0*/  LDL.64 R208, [R1+0xa08] ;  /* 0x000a080001d07983 */ /* 0x000ea80000100a00 */
[----:B------:R-:W2:Y:S04]  /*383e0*/  LDL.64 R224, [R1+0xa68] ;  /* 0x000a680001e07983 */ /* 0x000ea80000100a00 */
[----:B------:R-:W2:Y:S04]  /*383f0*/  LDL.64 R188, [R1+0x1a8] ;  /* 0x0001a80001bc7983 */ /* 0x000ea80000100a00 */
[----:B------:R-:W-:Y:S04]  /*38400*/  LDGSTS.E [R245+0x3800], desc[UR60][R210.64], P6 ;  /* 0x03800000d2f57fae */ /* 0x000fe8000b12187c */
[----:B------:R-:W2:Y:S04]  /*38410*/  LDL.64 R222, [R1+0x168] ;  /* 0x0001680001de7983 */ /* 0x000ea80000100a00 */
[----:B------:R-:W-:Y:S04]  /*38420*/  LDGSTS.E [R245+0x3c00], desc[UR60][R202.64], P6 ;  /* 0x03c00000caf57fae */ /* 0x000fe8000b12187c */
[----:B------:R-:W2:Y:S04]  /*38430*/  LDL.64 R220, [R1+0x128] ;  /* 0x0001280001dc7983 */ /* 0x000ea80000100a00 */
[----:B------:R-:W2:Y:S04]  /*38440*/  LDL.64 R218, [R1+0xa8] ;  /* 0x0000a80001da7983 */ /* 0x000ea80000100a00 */
[----:B------:R-:W2:Y:S04]  /*38450*/  LDL.64 R202, [R1+0xe8] ;  /* 0x0000e80001ca7983 */ /* 0x000ea80000100a00 */
[----:B------:R-:W2:Y:S04]  /*38460*/  LDL.64 R124, [R1+0x68] ;  /* 0x00006800017c7983 */ /* 0x000ea80000100a00 */
[----:B------:R-:W2:Y:S04]  /*38470*/  LDL.64 R216, [R1+0x28] ;  /* 0x0000280001d87983 */ /* 0x000ea80000100a00 */
[----:B------:R-:W2:Y:S04]  /*38480*/  LDL.64 R214, [R1+0xa78] ;  /* 0x000a780001d67983 */ /* 0x000ea80000100a00 */
[----:B------:R-:W2:Y:S04]  /*38490*/  LDL.64 R212, [R1+0xac0] ;  /* 0x000ac00001d47983 */ /* 0x000ea80000100a00 */
[----:B------:R-:W2:Y:S04]  /*384a0*/  LDL.64 R210, [R1+0xb00] ;  /* 0x000b000001d27983 */ /* 0x000ea80000100a00 */
[----:B---3--:R-:W-:Y:S04]  /*384b0*/  LDGSTS.E [R245+0x4000], desc[UR60][R204.64], P6 ;  /* 0x04000000ccf57fae */ /* 0x008fe8000b12187c */
[----:B------:R-:W3:Y:S04]  /*384c0*/  LDL.64 R204, [R1+0x920] ;  /* 0x0009200001cc7983 */ /* 0x000ee80000100a00 */
[----:B----4-:R-:W-:Y:S04]  /*384d0*/  LDGSTS.E [R245+0x4400], desc[UR60][R206.64], P6 ;  /* 0x04400000cef57fae */ /* 0x010fe8000b12187c */
[----:B------:R-:W4:Y:S04]  /*384e0*/  LDL.64 R206, [R1+0xb40] ;  /* 0x000b400001ce7983 */ /* 0x000f280000100a00 */
[----:B--2---:R-:W-:Y:S04]  /*384f0*/  LDGSTS.E [R245+0x4800], desc[UR60][R54.64], P6 ;  /* 0x0480000036f57fae */ /* 0x004fe8000b12187c */
[----:B------:R-:W-:Y:S04]  /*38500*/  LDGSTS.E [R245+0x4c00], desc[UR60][R208.64], P6 ;  /* 0x04c00000d0f57fae */ /* 0x000fe8000b12187c */
        /* <DEDUP_REMOVED lines=12> */
[----:B------:R-:W2:Y:S04]  /*385d0*/  LDL.64 R54, [R1+0xb98] ;  /* 0x000b980001367983 */ /* 0x000ea80000100a00 */
[----:B------:R-:W-:Y:S04]  /*385e0*/  LDGSTS.E [R245+0x20000], desc[UR60][R224.64], P6 ;  /* 0x20000000e0f57fae */ /* 0x000fe8000b12187c */
[----:B------:R-:W2:Y:S04]  /*385f0*/  LDL.64 R208, [R1+0xbe0] ;  /* 0x000be00001d07983 */ /* 0x000ea80000100a00 */
        /* <DEDUP_REMOVED lines=28> */
[----:B------:R-:W-:Y:S04]  /*387c0*/  LDGSTS.E [R245+0x22400], desc[UR60][R214.64], P6 ;  /* 0x22400000d6f57fae */ /* 0x000fe8000b12187c */
[----:B------:R-:W-:Y:S04]  /*387d0*/  LDGSTS.E [R245+0x22800], desc[UR60][R212.64], P6 ;  /* 0x22800000d4f57fae */ /* 0x000fe8000b12187c */
[----:B------:R-:W3:Y:S04]  /*387e0*/  LDL.64 R204, [R1+0xc60] ;  /* 0x000c600001cc7983 */ /* 0x000ee80000100a00 */
[----:B------:R-:W-:Y:S04]  /*387f0*/  LDGSTS.E [R245+0x22c00], desc[UR60][R210.64], P6 ;  /* 0x22c00000d2f57fae */ /* 0x000fe8000b12187c */
[----:B----4-:R-:W-:Y:S04]  /*38800*/  LDGSTS.E [R245+0x23000], desc[UR60][R206.64], P6 ;  /* 0x23000000cef57fae */ /* 0x010fe8000b12187c */
[----:B------:R-:W4:Y:S04]  /*38810*/  LDL.64 R214, [R1+0x728] ;  /* 0x0007280001d67983 */ /* 0x000f280000100a00 */
[----:B------:R-:W4:Y:S04]  /*38820*/  LDL.64 R210, [R1+0xca8] ;  /* 0x000ca80001d27983 */ /* 0x000f280000100a00 */
[----:B------:R-:W4:Y:S04]  /*38830*/  LDL.64 R206, [R1+0xcf0] ;  /* 0x000cf00001ce7983 */ /* 0x000f280000100a00 */
[----:B------:R-:W4:Y:S04]  /*38840*/  LDL.64 R212, [R1+0x6f0] ;  /* 0x0006f00001d47983 */ /* 0x000f280000100a00 */
[----:B--2---:R-:W-:Y:S04]  /*38850*/  LDGSTS.E [R245+0x23400], desc[UR60][R54.64], P6 ;  /* 0x2340000036f57fae */ /* 0x004fe8000b12187c */
[----:B------:R-:W-:Y:S04]  /*38860*/  LDGSTS.E [R245+0x23800], desc[UR60][R208.64], P6 ;  /* 0x23800000d0f57fae */ /* 0x000fe8000b12187c */
[----:B------:R-:W2:Y:S04]  /*38870*/  LDL.64 R54, [R1+0x6b8] ;  /* 0x0006b80001367983 */ /* 0x000ea80000100a00 */
[----:B------:R-:W2:Y:S04]  /*38880*/  LDL.64 R208, [R1+0x840] ;  /* 0x0008400001d07983 */ /* 0x000ea80000100a00 */
[----:B------:R-:W-:Y:S04]  /*38890*/  LDGSTS.E [R245+0x23c00], desc[UR60][R202.64], P6 ;  /* 0x23c00000caf57fae */ /* 0x000fe8000b12187c */
[----:B------:R-:W2:Y:S01]  /*388a0*/  LDL.64 R202, [R1+0x760] ;  /* 0x0007600001ca7983 */ /* 0x000ea20000100a00 */
[----:B------:R-:W-:-:S03]  /*388b0*/  IMAD.IADD R246, R9, 0x1, R246 ;  /* 0x0000000109f67824 */ /* 0x000fc600078e02f6 */
[----:B---3--:R-:W-:Y:S04]  /*388c0*/  LDGSTS.E [R245+0x24000], desc[UR60][R204.64], P6 ;  /* 0x24000000ccf57fae */ /* 0x008fe8000b12187c */
[----:B------:R-:W3:Y:S04]  /*388d0*/  LDL.64 R204, [R1+0x680] ;  /* 0x0006800001cc7983 */ /* 0x000ee80000100a00 */
[----:B----4-:R-:W-:Y:S04]  /*388e0*/  LDGSTS.E [R245+0x24400], desc[UR60][R210.64], P6 ;  /* 0x24400000d2f57fae */ /* 0x010fe8000b12187c */
[----:B------:R-:W-:Y:S04]  /*388f0*/  LDGSTS.E [R245+0x24800], desc[UR60][R206.64], P6 ;  /* 0x24800000cef57fae */ /* 0x000fe8000b12187c */
[----:B------:R-:W-:Y:S04]  /*38900*/  LDGSTS.E [R245+0x24c00], desc[UR60][R6.64], P6 ;  /* 0x24c0000006f57fae */ /* 0x000fe8000b12187c */
[----:B------:R-:W4:Y:S04]  /*38910*/  LDL.64 R210, [R1+0x648] ;  /* 0x0006480001d27983 */ /* 0x000f280000100a00 */
[----:B------:R-:W4:Y:S04]  /*38920*/  LDL.64 R206, [R1+0x610] ;  /* 0x0006100001ce7983 */ /* 0x000f280000100a00 */
        /* <DEDUP_REMOVED lines=15> */
[----:B------:R-:W4:Y:S04]  /*38a20*/  LDL.64 R6, [R1+0x4f8] ;  /* 0x0004f80001067983 */ /* 0x000f280000100a00 */
        /* <DEDUP_REMOVED lines=15> */
[----:B--2---:R-:W-:Y:S04]  /*38b20*/  LDGSTS.E [R246+0xc80], desc[UR60][R208.64], P6 ;  /* 0x00c80000d0f67fae */ /* 0x004fe8000b12187c */
[----:B------:R-:W-:Y:S04]  /*38b30*/  LDGSTS.E [R246+0x1080], desc[UR60][R218.64], P6 ;  /* 0x01080000daf67fae */ /* 0x000fe8000b12187c */
[----:B------:R-:W-:Y:S04]  /*38b40*/  LDGSTS.E [R246+0x1480], desc[UR60][R124.64], P6 ;  /* 0x014800007cf67fae */ /* 0x000fe8000b12187c */
[----:B------:R-:W-:Y:S04]  /*38b50*/  LDGSTS.E [R246+0x1880], desc[UR60][R216.64], P6 ;  /* 0x01880000d8f67fae */ /* 0x000fe8000b12187c */
[----:B------:R-:W2:Y:S04]  /*38b60*/  LDL.64 R208, [R1+0x5d8] ;  /* 0x0005d80001d07983 */ /* 0x000ea80000100a00 */
[----:B------:R-:W2:Y:S04]  /*38b70*/  LDL.64 R218, [R1+0x120] ;  /* 0x0001200001da7983 */ /* 0x000ea80000100a00 */
[----:B------:R-:W2:Y:S04]  /*38b80*/  LDL.64 R124, [R1+0xe0] ;  /* 0x0000e000017c7983 */ /* 0x000ea80000100a00 */
[----:B------:R-:W2:Y:S04]  /*38b90*/  LDL.64 R216, [R1+0xa0] ;  /* 0x0000a00001d87983 */ /* 0x000ea80000100a00 */
[----:B------:R-:W-:Y:S04]  /*38ba0*/  LDGSTS.E [R246+0x1c80], desc[UR60][R202.64], P6 ;  /* 0x01c80000caf67fae */ /* 0x000fe8000b12187c */
[----:B------:R-:W-:Y:S04]  /*38bb0*/  LDGSTS.E [R246+0x2080], desc[UR60][R214.64], P6 ;  /* 0x02080000d6f67fae */ /* 0x000fe8000b12187c */
[----:B------:R-:W-:Y:S04]  /*38bc0*/  LDGSTS.E [R246+0x2480], desc[UR60][R212.64], P6 ;  /* 0x02480000d4f67fae */ /* 0x000fe8000b12187c */
[----:B------:R-:W-:Y:S04]  /*38bd0*/  LDGSTS.E [R246+0x2880], desc[UR60][R54.64], P6 ;  /* 0x0288000036f67fae */ /* 0x000fe8000b12187c */
[----:B------:R-:W2:Y:S04]  /*38be0*/  LDL.64 R202, [R1+0x5a0] ;  /* 0x0005a00001ca7983 */ /* 0x000ea80000100a00 */
[----:B------:R-:W2:Y:S04]  /*38bf0*/  LDL.64 R54, [R1+0x568] ;  /* 0x0005680001367983 */ /* 0x000ea80000100a00 */
[----:B------:R-:W2:Y:S04]  /*38c00*/  LDL.64 R214, [R1+0x958] ;  /* 0x0009580001d67983 */ /* 0x000ea80000100a00 */
[----:B------:R-:W2:Y:S04]  /*38c10*/  LDL.64 R212, [R1+0xab0] ;  /* 0x000ab00001d47983 */ /* 0x000ea80000100a00 */
[----:B---3--:R-:W-:Y:S04]  /*38c20*/  LDGSTS.E [R246+0x2c80], desc[UR60][R204.64], P6 ;  /* 0x02c80000ccf67fae */ /* 0x008fe8000b12187c */
[----:B------:R-:W3:Y:S04]  /*38c30*/  LDL.64 R204, [R1+0x530] ;  /* 0x0005300001cc7983 */ /* 0x000ee80000100a00 */
[----:B----4-:R-:W-:Y:S04]  /*38c40*/  LDGSTS.E [R246+0x3080], desc[UR60][R210.64], P6 ;  /* 0x03080000d2f67fae */ /* 0x010fe8000b12187c */
[----:B------:R-:W-:Y:S04]  /*38c50*/  LDGSTS.E [R246+0x3480], desc[UR60][R206.64], P6 ;  /* 0x03480000cef67fae */ /* 0x000fe8000b12187c */
[----:B------:R-:W4:Y:S04]  /*38c60*/  LDL.64 R210, [R1+0x60] ;  /* 0x0000600001d27983 */ /* 0x000f280000100a00 */
[----:B------:R-:W4:Y:S04]  /*38c70*/  LDL.64 R206, [R1+0x160] ;  /* 0x0001600001ce7983 */ /* 0x000f280000100a00 */
[----:B--2---:R-:W-:Y:S04]  /*38c80*/  LDGSTS.E [R246+0x3880], desc[UR60][R208.64], P6 ;  /* 0x03880000d0f67fae */ /* 0x004fe8000b12187c */
[----:B------:R-:W2:Y:S04]  /*38c90*/  LDL.64 R208, [R1+0xab8] ;  /* 0x000ab80001d07983 */ /* 0x000ea80000100a00 */
[----:B------:R-:W-:Y:S04]  /*38ca0*/  LDGSTS.E [R246+0x3c80], desc[UR60][R202.64], P6 ;  /* 0x03c80000caf67fae */ /* 0x000fe8000b12187c */
[----:B------:R-:W-:Y:S04]  /*38cb0*/  LDGSTS.E [R246+0x4080], desc[UR60][R54.64], P6 ;  /* 0x0408000036f67fae */ /* 0x000fe8000b12187c */
[----:B------:R-:W2:Y:S04]  /*38cc0*/  LDL.64 R202, [R1+0xaf8] ;  /* 0x000af80001ca7983 */ /* 0x000ea80000100a00 */
[----:B------:R-:W2:Y:S04]  /*38cd0*/  LDL.64 R54, [R1+0xb38] ;  /* 0x000b380001367983 */ /* 0x000ea80000100a00 */
[----:B---3--:R-:W-:Y:S04]  /*38ce0*/  LDGSTS.E [R246+0x4480], desc[UR60][R204.64], P6 ;  /* 0x04480000ccf67fae */ /* 0x008fe8000b12187c */
        /* <DEDUP_REMOVED lines=16> */
[----:B------:R-:W-:Y:S04]  /*38df0*/  LDGSTS.E [R246+0x20480], desc[UR60][R220.64], P6 ;  /* 0x20480000dcf67fae */ /* 0x000fe8000b12187c */
[----:B----4-:R-:W-:Y:S04]  /*38e00*/  LDGSTS.E [R246+0x20880], desc[UR60][R206.64], P6 ;  /* 0x20880000cef67fae */ /* 0x010fe8000b12187c */
        /* <DEDUP_REMOVED lines=53> */
[----:B------:R-:W-:Y:S01]  /*39160*/  LDGSTS.E [R246+0x26880], desc[UR60][R230.64], P6 ;  /* 0x26880000e6f67fae */ /* 0x000fe2000b12187c */
[----:B------:R-:W-:-:S03]  /*39170*/  IMAD.IADD R247, R9, 0x1, R247 ;  /* 0x0000000109f77824 */ /* 0x000fc600078e02f7 */
        /* <DEDUP_REMOVED lines=26> */
[----:B------:R-:W-:Y:S04]  /*39320*/  LDGSTS.E [R247+0x1100], desc[UR60][R216.64], P6 ;  /* 0x01100000d8f77fae */ /* 0x000fe8000b12187c */
[----:B------:R-:W3:Y:S04]  /*39330*/  LDL.64 R204, [R1+0x640] ;  /* 0x0006400001cc7983 */ /* 0x000ee80000100a00 */
[----:B------:R-:W3:Y:S04]  /*39340*/  LDL.64 R218, [R1+0x198] ;  /* 0x0001980001da7983 */ /* 0x000ee80000100a00 */
[----:B----4-:R-:W-:Y:S04]  /*39350*/  LDGSTS.E [R247+0x1500], desc[UR60][R206.64], P6 ;  /* 0x01500000cef77fae */ /* 0x010fe8000b12187c */
[----:B------:R-:W-:Y:S04]  /*39360*/  LDGSTS.E [R247+0x1900], desc[UR60][R214.64], P6 ;  /* 0x01900000d6f77fae */ /* 0x000fe8000b12187c */
[----:B------:R-:W-:Y:S04]  /*39370*/  LDGSTS.E [R247+0x1d00], desc[UR60][R212.64], P6 ;  /* 0x01d00000d4f77fae */ /* 0x000fe8000b12187c */
[----:B------:R-:W-:Y:S04]  /*39380*/  LDGSTS.E [R247+0x2100], desc[UR60][R54.64], P6 ;  /* 0x0210000036f77fae */ /* 0x000fe8000b12187c */
[----:B------:R-:W4:Y:S04]  /*39390*/  LDL.64 R124, [R1+0x158] ;  /* 0x00015800017c7983 */ /* 0x000f280000100a00 */
[----:B------:R-:W-:Y:S04]  /*393a0*/  LDGSTS.E [R247+0x2500], desc[UR60][R210.64], P6 ;  /* 0x02500000d2f77fae */ /* 0x000fe8000b12187c */
        /* <DEDUP_REMOVED lines=9> */
[----:B------:R-:W2:Y:S04]  /*39440*/  LDL.64 R202, [R1+0x1d8] ;  /* 0x0001d80001ca7983 */ /* 0x000ea80000100a00 */
[----:B---3--:R-:W-:Y:S04]  /*39450*/  LDGSTS.E [R247+0x3100], desc[UR60][R204.64], P6 ;  /* 0x03100000ccf77fae */ /* 0x008fe8000b12187c */
[----:B------:R-:W3:Y:S04]  /*39460*/  LDL.64 R204, [R1+0xd8] ;  /* 0x0000d80001cc7983 */ /* 0x000ee80000100a00 */
[----:B----4-:R-:W-:Y:S04]  /*39470*/  LDGSTS.E [R247+0x3500], desc[UR60][R206.64], P6 ;  /* 0x03500000cef77fae */ /* 0x010fe8000b12187c */
        /* <DEDUP_REMOVED lines=50> */
[----:B----4-:R-:W-:Y:S04]  /*397a0*/  LDGSTS.E [R247+0x22100], desc[UR60][R206.64], P6 ;  /* 0x22100000cef77fae */ /* 0x010fe8000b12187c */
[----:B------:R-:W4:Y:S04]  /*397b0*/  LDL.64 R208, [R1+0xbc0] ;  /* 0x000bc00001d07983 */ /* 0x000f280000100a00 */
[----:B------:R-:W4:Y:S04]  /*397c0*/  LDL.64 R214, [R1+0x868] ;  /* 0x0008680001d67983 */ /* 0x000f280000100a00 */
[----:B------:R-:W4:Y:S04]  /*397d0*/  LDL.64 R212, [R1+0x7f8] ;  /* 0x0007f80001d47983 */ /* 0x000f280000100a00 */
[----:B------:R-:W-:Y:S04]  /*397e0*/  LDGSTS.E [R247+0x22500], desc[UR60][R54.64], P6 ;  /* 0x2250000036f77fae */ /* 0x000fe8000b12187c */
[----:B------:R-:W4:Y:S04]  /*397f0*/  LDL.64 R206, [R1+0xc00] ;  /* 0x000c000001ce7983 */ /* 0x000f280000100a00 */
[----:B------:R-:W-:Y:S04]  /*39800*/  LDGSTS.E [R247+0x22900], desc[UR60][R210.64], P6 ;  /* 0x22900000d2f77fae */ /* 0x000fe8000b12187c */
[----:B------:R-:W4:Y:S04]  /*39810*/  LDL.64 R54, [R1+0x7c0] ;  /* 0x0007c00001367983 */ /* 0x000f280000100a00 */
[----:B------:R-:W4:Y:S04]  /*39820*/  LDL.64 R210, [R1+0x788] ;  /* 0x0007880001d27983 */ /* 0x000f280000100a00 */
[----:B--2---:R-:W-:Y:S04]  /*39830*/  LDGSTS.E [R247+0x22d00], desc[UR60][R202.64], P6 ;  /* 0x22d00000caf77fae */ /* 0x004fe8000b12187c */
[----:B------:R-:W2:Y:S01]  /*39840*/  LDL.64 R202, [R1+0x830] ;  /* 0x0008300001ca7983 */ /* 0x000ea20000100a00 */
[----:B------:R-:W-:-:S03]  /*39850*/  IADD3 R248, R9, R248, RZ ;  /* 0x000000f809f87210 */ /* 0x000fc60007ffe0ff */
[----:B---3--:R-:W-:Y:S04]  /*39860*/  LDGSTS.E [R247+0x23100], desc[UR60][R204.64], P6 ;  /* 0x23100000ccf77fae */ /* 0x008fe8000b12187c */
[----:B----4-:R-:W-:Y:S04]  /*39870*/  LDGSTS.E [R247+0x23500], desc[UR60][R208.64], P6 ;  /* 0x23500000d0f77fae */ /* 0x010fe8000b12187c */
[----:B------:R-:W-:Y:S04]  /*39880*/  LDGSTS.E [R247+0x23900], desc[UR60][R206.64], P6 ;  /* 0x23900000cef77fae */ /* 0x000fe8000b12187c */
[----:B------:R-:W3:Y:S04]  /*39890*/  LDL.64 R204, [R1+0x750] ;  /* 0x0007500001cc7983 */ /* 0x000ee80000100a00 */
        /* <DEDUP_REMOVED lines=22> */
[----:B------:R1:W-:Y:S04]  /*39a00*/  STL.64 [R1+0x2a38], R246 ;  /* 0x002a38f601007387 */ /* 0x0003e80000100a00 */
        /* <DEDUP_REMOVED lines=9> */
[----:B-1----:R-:W4:Y:S04]  /*39aa0*/  LDL.64 R246, [R1+0x600] ;  /* 0x0006000001f67983 */ /* 0x002f280000100a00 */
        /* <DEDUP_REMOVED lines=20> */
[----:B----4-:R-:W-:Y:S04]  /*39bf0*/  LDGSTS.E [R248+0x2180], desc[UR60][R208.64], P6 ;  /* 0x02180000d0f87fae */ /* 0x010fe8000b12187c */
[----:B------:R-:W3:Y:S04]  /*39c00*/  LDL.64 R204, [R1+0x638] ;  /* 0x0006380001cc7983 */ /* 0x000ee80000100a00 */
[----:B------:R-:W4:Y:S04]  /*39c10*/  LDL.64 R208, [R1+0x150] ;  /* 0x0001500001d07983 */ /* 0x000f280000100a00 */
[----:B------:R-:W-:Y:S04]  /*39c20*/  LDGSTS.E [R248+0x2580], desc[UR60][R206.64], P6 ;  /* 0x02580000cef87fae */ /* 0x000fe8000b12187c */
[----:B------:R-:W4:Y:S04]  /*39c30*/  LDL.64 R206, [R1+0x90] ;  /* 0x0000900001ce7983 */ /* 0x000f280000100a00 */
[----:B--2---:R-:W-:Y:S04]  /*39c40*/  LDGSTS.E [R248+0x2980], desc[UR60][R202.64], P6 ;  /* 0x02980000caf87fae */ /* 0x004fe8000b12187c */
        /* <DEDUP_REMOVED lines=79> */
[----:B------:R-:W-:Y:S04]  /*3a140*/  LDGSTS.E [R248+0x26180], desc[UR60][R226.64], P6 ;  /* 0x26180000e2f87fae */ /* 0x000fe8000b12187c */
[----:B------:R-:W-:Y:S04]  /*3a150*/  LDGSTS.E [R248+0x26580], desc[UR60][R224.64], P6 ;  /* 0x26580000e0f87fae */ /* 0x000fe8000b12187c */
[----:B------:R-:W-:Y:S01]  /*3a160*/  LDGSTS.E [R248+0x26980], desc[UR60][R188.64], P6 ;  /* 0x26980000bcf87fae */ /* 0x000fe2000b12187c */
[----:B------:R-:W-:-:S03]  /*3a170*/  IMAD.IADD R249, R9, 0x1, R249 ;  /* 0x0000000109f97824 */ /* 0x000fc600078e02f9 */
        /* <DEDUP_REMOVED lines=35> */
[----:B------:R-:W-:Y:S04]  /*3a3b0*/  LDGSTS.E [R249+0x1a00], desc[UR60][R206.64], P6 ;  /* 0x01a00000cef97fae */ /* 0x000fe8000b12187c */
[----:B------:R-:W4:Y:S04]  /*3a3c0*/  LDL.64 R54, [R1+0x148] ;  /* 0x0001480001367983 */ /* 0x000f280000100a00 */
[----:B------:R-:W4:Y:S04]  /*3a3d0*/  LDL.64 R208, [R1+0x6a0] ;  /* 0x0006a00001d07983 */ /* 0x000f280000100a00 */
[----:B------:R-:W4:Y:S04]  /*3a3e0*/  LDL.64 R206, [R1+0x108] ;  /* 0x0001080001ce7983 */ /* 0x000f280000100a00 */
[----:B--2---:R-:W-:Y:S04]  /*3a3f0*/  LDGSTS.E [R249+0x1e00], desc[UR60][R202.64], P6 ;  /* 0x01e00000caf97fae */ /* 0x004fe8000b12187c */
[----:B------:R-:W2:Y:S04]  /*3a400*/  LDL.64 R202, [R1+0x1c8] ;  /* 0x0001c80001ca7983 */ /* 0x000ea80000100a00 */
[----:B---3--:R-:W-:Y:S04]  /*3a410*/  LDGSTS.E [R249+0x2200], desc[UR60][R204.64], P6 ;  /* 0x02200000ccf97fae */ /* 0x008fe8000b12187c */
[----:B----4-:R-:W-:Y:S04]  /*3a420*/  LDGSTS.E [R249+0x2600], desc[UR60][R210.64], P6 ;  /* 0x02600000d2f97fae */ /* 0x010fe8000b12187c */
[----:B------:R-:W3:Y:S04]  /*3a430*/  LDL.64 R204, [R1+0xc8] ;  /* 0x0000c80001cc7983 */ /* 0x000ee80000100a00 */
        /* <DEDUP_REMOVED lines=61> */
[----:B------:R-:W2:Y:S04]  /*3a810*/  LDL.64 R202, [R1+0x820] ;  /* 0x0008200001ca7983 */ /* 0x000ea80000100a00 */
[----:B------:R-:W2:Y:S01]  /*3a820*/  LDL.64 R206, [R1+0x7e8] ;  /* 0x0007e80001ce7983 */ /* 0x000ea20000100a00 */
[----:B------:R-:W-:-:S03]  /*3a830*/  IMAD.IADD R250, R9, 0x1, R250 ;  /* 0x0000000109fa7824 */ /* 0x000fc600078e02fa */
        /* <DEDUP_REMOVED lines=25> */
[----:B----4-:R-:W-:Y:S04]  /*3a9d0*/  LDGSTS.E [R250+0x680], desc[UR60][R210.64], P6 ;  /* 0x00680000d2fa7fae */ /* 0x010fe8000b12187c */
[----:B------:R1:W-:Y:S04]  /*3a9e0*/  STL.64 [R1+0x2910], R248 ;  /* 0x002910f801007387 */ /* 0x0003e80000100a00 */
        /* <DEDUP_REMOVED lines=94> */
[----:B------:R-:W2:Y:S04]  /*3afd0*/  LDL.64 R202, [R1+0x888] ;  /* 0x0008880001ca7983 */ /* 0x000ea80000100a00 */
[----:B------:R-:W-:Y:S04]  /*3afe0*/  LDGSTS.E [R250+0x21680], desc[UR60][R206.64], P6 ;  /* 0x21680000cefa7fae */ /* 0x000fe8000b12187c */
[----:B------:R-:W2:Y:S01]  /*3aff0*/  LDL.64 R206, [R1+0x850] ;  /* 0x0008500001ce7983 */ /* 0x000ea20000100a00 */
[----:B------:R-:W-:-:S03]  /*3b000*/  IADD3 R251, R9, R251, RZ ;  /* 0x000000fb09fb7210 */ /* 0x000fc60007ffe0ff */
        /* <DEDUP_REMOVED lines=151> */
[----:B------:R-:W3:Y:S04]  /*3b980*/  LDL.64 R204, [R1+0x880] ;  /* 0x0008800001cc7983 */ /* 0x000ee80000100a00 */
[----:B--2---:R-:W-:Y:S04]  /*3b990*/  LDGSTS.E [R251+0x27f00], desc[UR60][R202.64], P6 ;  /* 0x27f00000cafb7fae */ /* 0x004fe8000b12187c */
[----:B------:R-:W2:Y:S04]  /*3b9a0*/  LDL.64 R202, [R1+0x848] ;  /* 0x0008480001ca7983 */ /* 0x000ea80000100a00 */
        /* <DEDUP_REMOVED lines=21> */
[----:B------:R-:W4:Y:S01]  /*3bb00*/  LDL.64 R124, [R1+0x3b0] ;  /* 0x0003b000017c7983 */ /* 0x000f220000100a00 */
[----:B------:R-:W-:-:S03]  /*3bb10*/  IMAD.IADD R252, R9, 0x1, R252 ;  /* 0x0000000109fc7824 */ /* 0x000fc600078e02fc */
[----:B------:R-:W4:Y:S04]  /*3bb20*/  LDL.64 R216, [R1+0x378] ;  /* 0x0003780001d87983 */ /* 0x000f280000100a00 */
[----:B------:R-:W4:Y:S04]  /*3bb30*/  LDL.64 R214, [R1+0x340] ;  /* 0x0003400001d67983 */ /* 0x000f280000100a00 */
[----:B------:R-:W4:Y:S04]  /*3bb40*/  LDL.64 R212, [R1+0x308] ;  /* 0x0003080001d47983 */ /* 0x000f280000100a00 */
[----:B------:R-:W4:Y:S04]  /*3bb50*/  LDL.64 R54, [R1+0x2d0] ;  /* 0x0002d00001367983 */ /* 0x000f280000100a00 */
[----:B------:R-:W4:Y:S04]  /*3bb60*/  LDL.64 R210, [R1+0x298] ;  /* 0x0002980001d27983 */ /* 0x000f280000100a00 */
[----:B------:R-:W-:Y:S04]  /*3bb70*/  LDGSTS.E [R252+0x380], desc[UR60][R206.64], P6 ;  /* 0x00380000cefc7fae */ /* 0x000fe8000b12187c */
[----:B------:R-:W4:Y:S04]  /*3bb80*/  LDL.64 R208, [R1+0x260] ;  /* 0x0002600001d07983 */ /* 0x000f280000100a00 */
[----:B------:R-:W4:Y:S04]  /*3bb90*/  LDL.64 R206, [R1+0x220] ;  /* 0x0002200001ce7983 */ /* 0x000f280000100a00 */
[----:B---3--:R-:W-:Y:S04]  /*3bba0*/  LDGSTS.E [R252+0x780], desc[UR60][R204.64], P6 ;  /* 0x00780000ccfc7fae */ /* 0x008fe8000b12187c */
[----:B------:R-:W3:Y:S04]  /*3bbb0*/  LDL.64 R204, [R1+0x1e8] ;  /* 0x0001e80001cc7983 */ /* 0x000ee80000100a00 */
[----:B--2---:R-:W-:Y:S04]  /*3bbc0*/  LDGSTS.E [R252+0xb80], desc[UR60][R202.64], P6 ;  /* 0x00b80000cafc7fae */ /* 0x004fe8000b12187c */
[----:B----4-:R-:W-:Y:S04]  /*3bbd0*/  LDGSTS.E [R252+0xf80], desc[UR60][R250.64], P6 ;  /* 0x00f80000fafc7fae */ /* 0x010fe8000b12187c */
        /* <DEDUP_REMOVED lines=56> */
[----:B---3--:R-:W-:Y:S04]  /*3bf60*/  LDGSTS.E [R252+0x7f80], desc[UR60][R204.64], P6 ;  /* 0x07f80000ccfc7fae */ /* 0x008fe8000b12187c */
[----:B------:R-:W3:Y:S04]  /*3bf70*/  LDL.64 R204, [R1+0xf0] ;  /* 0x0000f00001cc7983 */ /* 0x000ee80000100a00 */
[----:B--2---:R-:W-:Y:S04]  /*3bf80*/  LDGSTS.E [R252+0x20380], desc[UR60][R202.64], P6 ;  /* 0x20380000cafc7fae */ /* 0x004fe8000b12187c */
[----:B------:R-:W2:Y:S04]  /*3bf90*/  LDL.64 R202, [R1+0x130] ;  /* 0x0001300001ca7983 */ /* 0x000ea80000100a00 */
[----:B----4-:R-:W-:Y:S04]  /*3bfa0*/  LDGSTS.E [R252+0x20780], desc[UR60][R128.64], P6 ;  /* 0x2078000080fc7fae */ /* 0x010fe8000b12187c */
[----:B------:R-:W4:Y:S04]  /*3bfb0*/  LDL.64 R128, [R1+0xa70] ;  /* 0x000a700001807983 */ /* 0x000f280000100a00 */
[----:B--2---:R-:W-:Y:S04]  /*3bfc0*/  LDGSTS.E [R252+0x20b80], desc[UR60][R202.64], P6 ;  /* 0x20b80000cafc7fae */ /* 0x004fe8000b12187c */
        /* <DEDUP_REMOVED lines=26> */
[----:B------:R1:W-:Y:S04]  /*3c170*/  LDGSTS.E [R252+0x27780], desc[UR60][R246.64], P6 ;  /* 0x27780000f6fc7fae */ /* 0x0003e8000b12187c */
[----:B------:R-:W2:Y:S04]  /*3c180*/  LDL.LU.64 R202, [R1+0x2bb0] ;  /* 0x002bb00001ca7983 */ /* 0x000ea80000300a00 */
[----:B------:R-:W3:Y:S04]  /*3c190*/  LDL.LU.64 R204, [R1+0x2ba8] ;  /* 0x002ba80001cc7983 */ /* 0x000ee80000300a00 */
        /* <DEDUP_REMOVED lines=8> */
[----:B------:R-:W3:Y:S01]  /*3c220*/  LDL.LU.64 R218, [R1+0x2b60] ;  /* 0x002b600001da7983 */ /* 0x000ee20000300a00 */
[----:B-1----:R-:W1:Y:S03]  /*3c230*/  LDC R247, c[0x0][0x238] ;  /* 0x00008e00fff77b82 */ /* 0x002e660000000800 */
        /* <DEDUP_REMOVED lines=13> */
[----:B------:R-:W-:Y:S04]  /*3c310*/  LDGSTS.E [R252+0x27b80], desc[UR60][R6.64], P6 ;  /* 0x27b8000006fc7fae */ /* 0x000fe8000b12187c */
[----:B------:R-:W3:Y:S04]  /*3c320*/  LDL.LU.64 R242, [R1+0x2af0] ;  /* 0x002af00001f27983 */ /* 0x000ee80000300a00 */
[----:B----4-:R4:W-:Y:S04]  /*3c330*/  LDGSTS.E [R252+0x27f80], desc[UR60][R128.64], P6 ;  /* 0x27f8000080fc7fae */ /* 0x0109e8000b12187c */
[----:B------:R-:W0:Y:S01]  /*3c340*/  LDGDEPBAR ;  /* 0x00000000000079af */ /* 0x000e220000000000 */
[----:B------:R-:W2:Y:S08]  /*3c350*/  LDC R251, c[0x0][0x230] ;  /* 0x00008c00fffb7b82 */ /* 0x000eb00000000800 */
[----:B------:R-:W2:Y:S08]  /*3c360*/  LDC R249, c[0x0][0x230] ;  /* 0x00008c00fff97b82 */ /* 0x000eb00000000800 */
[----:B------:R-:W2:Y:S08]  /*3c370*/  LDC R250, c[0x0][0x230] ;  /* 0x00008c00fffa7b82 */ /* 0x000eb00000000800 */
[----:B------:R-:W2:Y:S08]  /*3c380*/  LDC R248, c[0x0][0x230] ;  /* 0x00008c00fff87b82 */ /* 0x000eb00000000800 */
[----:B----4-:R-:W4:Y:S08]  /*3c390*/  LDC R128, c[0x0][0x230] ;  /* 0x00008c00ff807b82 */ /* 0x010f300000000800 */
[----:B------:R-:W4:Y:S01]  /*3c3a0*/  LDC R129, c[0x0][0x230] ;  /* 0x00008c00ff817b82 */ /* 0x000f220000000800 */
[----:B-1----:R-:W-:-:S04]  /*3c3b0*/  IMAD.SHL.U32 R246, R247, 0x80, RZ ;  /* 0x00000080f7f67824 */ /* 0x002fc800078e00ff */
[----:B------:R-:W-:-:S03]  /*3c3c0*/  IMAD.WIDE R6, R246, 0x4, R12 ;  /* 0x00000004f6067825 */ /* 0x000fc600078e020c */
[----:B------:R-:W-:Y:S06]  /*3c3d0*/  BAR.SYNC.DEFER_BLOCKING 0x0 ;  /* 0x0000000000007b1d */ /* 0x000fec0000010000 */
[----:B------:R-:W2:Y:S01]  /*3c3e0*/  LDL.LU.64 R12, [R1+0x960] ;  /* 0x00096000010c7983 */ /* 0x000ea20000300a00 */
[----:B------:R-:W-:-:S03]  /*3c3f0*/  ISETP.GE.U32.AND P6, PT, R5, 0x7ffffedf, PT ;  /* 0x7ffffedf0500780c */ /* 0x000fc60003fc6070 */
[----:B------:R-:W-:Y:S01]  /*3c400*/  @!PT LDS RZ, [RZ] ;  /* 0x00000000fffff984 */ /* 0x000fe20000000800 */
[----:B------:R-:W-:Y:S01]  /*3c410*/  @!PT LDS RZ, [RZ] ;  /* 0x00000000fffff984 */ /* 0x000fe20000000800 */
[----:B------:R-:W-:Y:S01]  /*3c420*/  @!PT LDS RZ, [RZ] ;  /* 0x00000000fffff984 */ /* 0x000fe20000000800 */
[----:B------:R-:W-:Y:S01]  /*3c430*/  LDGSTS.E [R0+0x10000], desc[UR60][R6.64], !P0 ;  /* 0x1000000006007fae */ /* 0x000fe2000c12187c */
[----:B----4-:R-:W-:Y:S01]  /*3c440*/  IADD3 R128, R128, -0xa3, RZ ;  /* 0xffffff5d80807810 */ /* 0x010fe20007ffe0ff */
[----:B------:R-:W-:-:S03]  /*3c450*/  VIADD R5, R129, 0xffffff5c ;  /* 0xffffff5c81057836 */ /* 0x000fc60000000000 */
[----:B------:R-:W-:Y:S01]  /*3c460*/  ISETP.GE.U32.AND P0, PT, R128, 0x7ffffede, PT ;  /* 0x7ffffede8000780c */ /* 0x000fe20003f06070 */
[----:B------:R-:W-:-:S04]  /*3c470*/  IMAD.WIDE R128, R246, 0x4, R36 ;  /* 0x00000004f6807825 */ /* 0x000fc800078e0224 */
[C---:B------:R-:W-:Y:S02]  /*3c480*/  IMAD.WIDE R36, R246.reuse, 0x4, R34 ;  /* 0x00000004f6247825 */ /* 0x040fe400078e0222 */
[----:B------:R-:W1:Y:S02]  /*3c490*/  LDC R34, c[0x0][0x230] ;  /* 0x00008c00ff227b82 */ /* 0x000e640000000800 */
[----:B------:R-:W-:-:S04]  /*3c4a0*/  IMAD.WIDE R32, R246, 0x4, R32 ;  /* 0x00000004f6207825 */ /* 0x000fc800078e0220 */
[C---:B------:R-:W-:Y:S02]  /*3c4b0*/  IMAD.WIDE R30, R246.reuse, 0x4, R30 ;  /* 0x00000004f61e7825 */ /* 0x040fe400078e021e */
[----:B------:R-:W4:Y:S02]  /*3c4c0*/  LDC R35, c[0x0][0x230] ;  /* 0x00008c00ff237b82 */ /* 0x000f240000000800 */
[----:B------:R-:W-:-:S04]  /*3c4d0*/  IMAD.WIDE R28, R246, 0x4, R28 ;  /* 0x00000004f61c7825 */ /* 0x000fc800078e021c */
[----:B------:R-:W-:-:S04]  /*3c4e0*/  IMAD.WIDE R26, R246, 0x4, R26 ;  /* 0x00000004f61a7825 */ /* 0x000fc800078e021a */
[----:B------:R-:W-:-:S04]  /*3c4f0*/  IMAD.WIDE R22, R246, 0x4, R22 ;  /* 0x00000004f6167825 */ /* 0x000fc800078e0216 */
[----:B------:R-:W-:-:S04]  /*3c500*/  IMAD.WIDE R18, R246, 0x4, R18 ;  /* 0x00000004f6127825 */ /* 0x000fc800078e0212 */
[----:B------:R-:W-:-:S04]  /*3c510*/  IMAD.WIDE R16, R246, 0x4, R16 ;  /* 0x00000004f6107825 */ /* 0x000fc800078e0210 */
[----:B--2---:R-:W-:-:S05]  /*3c520*/  IMAD.WIDE R12, R246, 0x4, R12 ;  /* 0x00000004f60c7825 */ /* 0x004fca00078e020c */
[----:B------:R2:W-:Y:S04]  /*3c530*/  STL.64 [R1+0x14e8], R12 ;  /* 0x0014e80c01007387 */ /* 0x0005e80000100a00 */
[----:B------:R2:W-:Y:S04]  /*3c540*/  LDGSTS.E [R0+0x10004], desc[UR60][R12.64], !P1 ;  /* 0x100040000c007fae */ /* 0x0005e8000c92187c */
[----:B------:R1:W-:Y:S01]  /*3c550*/  STL.64 [R1+0x25d0], R6 ;  /* 0x0025d00601007387 */ /* 0x0003e20000100a00 */
[----:B--2---:R-:W-:Y:S01]  /*3c560*/  VIADD R12, R251, 0xffffff3f ;  /* 0xffffff3ffb0c7836 */ /* 0x004fe20000000000 */
[----:B-1----:R-:W1:Y:S08]  /*3c570*/  LDC R6, c[0x0][0x230] ;  /* 0x00008c00ff067b82 */ /* 0x002e700000000800 */
[----:B------:R-:W2:Y:S01]  /*3c580*/  LDC R251, c[0x0][0x230] ;  /* 0x00008c00fffb7b82 */ /* 0x000ea20000000800 */
[----:B------:R4:W-:Y:S04]  /*3c590*/  STL.64 [R1+0x14e0], R128 ;  /* 0x0014e08001007387 */ /* 0x0009e80000100a00 */
[----:B------:R-:W-:Y:S04]  /*3c5a0*/  LDGSTS.E [R0+0x10008], desc[UR60][R128.64], !P2 ;  /* 0x1000800080007fae */ /* 0x000fe8000d12187c */
[----:B------:R3:W-:Y:S01]  /*3c5b0*/  LDGSTS.E [R0+0x1000c], desc[UR60][R36.64], !P3 ;  /* 0x1000c00024007fae */ /* 0x0007e2000d92187c */
[----:B------:R-:W-:-:S02]  /*3c5c0*/  ISETP.GE.U32.AND P1, PT, R5, 0x7ffffedd, PT ;  /* 0x7ffffedd0500780c */ /* 0x000fc40003f26070 */
[----:B------:R-:W-:Y:S01]  /*3c5d0*/  ISETP.GE.U32.AND P2, PT, R12, 0x7ffffec0, PT ;  /* 0x7ffffec00c00780c */ /* 0x000fe20003f46070 */
[----:B------:R-:W-:Y:S01]  /*3c5e0*/  VIADD R12, R249, 0xffffff3c ;  /* 0xffffff3cf90c7836 */ /* 0x000fe20000000000 */
[----:B------:R-:W1:Y:S01]  /*3c5f0*/  LDC R13, c[0x0][0x230] ;  /* 0x00008c00ff0d7b82 */ /* 0x000e620000000800 */
[----:B------:R-:W-:Y:S04]  /*3c600*/  LDGSTS.E [R0+0x14000], desc[UR60][R32.64], !P5 ;  /* 0x1400000020007fae */ /* 0x000fe8000e92187c */
[----:B------:R-:W-:Y:S04]  /*3c610*/  LDGSTS.E [R0+0x14004], desc[UR60][R30.64], !P6 ;  /* 0x140040001e007fae */ /* 0x000fe8000f12187c */
[----:B------:R1:W-:Y:S04]  /*3c620*/  LDGSTS.E [R0+0x14008], desc[UR60][R28.64], !P0 ;  /* 0x140080001c007fae */ /* 0x0003e8000c12187c */
[----:B----4-:R-:W4:Y:S04]  /*3c630*/  LDL.LU.64 R128, [R1+0x2ae8] ;  /* 0x002ae80001807983 */ /* 0x010f280000300a00 */
[----:B------:R3:W-:Y:S01]  /*3c640*/  STL.64 [R1+0x14d8], R36 ;  /* 0x0014d82401007387 */ /* 0x0007e20000100a00 */
[----:B--2---:R-:W-:-:S02]  /*3c650*/  IADD3 R5, R251, -0xc2, RZ ;  /* 0xffffff3efb057810 */ /* 0x004fc40007ffe0ff */
[----:B------:R-:W-:Y:S01]  /*3c660*/  ISETP.GE.U32.AND P6, PT, R12, 0x7ffffebd, PT ;  /* 0x7ffffebd0c00780c */ /* 0x000fe20003fc6070 */
[----:B------:R-:W-:Y:S01]  /*3c670*/  LDGSTS.E [R0+0x1400c], desc[UR60][R26.64], !P1 ;  /* 0x1400c0001a007fae */ /* 0x000fe2000c92187c */
[----:B---3--:R-:W2:Y:S01]  /*3c680*/  LDC R36, c[0x0][0x230] ;  /* 0x00008c00ff247b82 */ /* 0x008ea20000000800 */
[----:B------:R-:W-:Y:S01]  /*3c690*/  ISETP.GE.U32.AND P3, PT, R5, 0x7ffffebf, PT ;  /* 0x7ffffebf0500780c */ /* 0x000fe20003f66070 */
[----:B------:R-:W-:Y:S02]  /*3c6a0*/  VIADD R5, R250, 0xffffff3d ;  /* 0xffffff3dfa057836 */ /* 0x000fe40000000000 */
[----:B-1----:R-:W-:Y:S02]  /*3c6b0*/  VIADD R12, R6, 0xffffff1e ;  /* 0xffffff1e060c7836 */ /* 0x002fe40000000000 */
[----:B------:R-:W-:Y:S01]  /*3c6c0*/  IMAD.WIDE R6, R246, 0x4, R24 ;  /* 0x00000004f6067825 */ /* 0x000fe200078e0218 */
[----:B------:R-:W-:Y:S01]  /*3c6d0*/  STL.64 [R1+0x13f0], R32 ;  /* 0x0013f02001007387 */ /* 0x000fe20000100a00 */
[----:B------:R-:W1:Y:S01]  /*3c6e0*/  LDC R24, c[0x0][0x230] ;  /* 0x00008c00ff187b82 */ /* 0x000e620000000800 */
[----:B------:R-:W-:-:S02]  /*3c6f0*/  ISETP.GE.U32.AND P5, PT, R5, 0x7ffffebe, PT ;  /* 0x7ffffebe0500780c */ /* 0x000fc40003fa6070 */
[----:B------:R-:W-:Y:S01]  /*3c700*/  IADD3 R5, R248, -0xe1, RZ ;  /* 0xffffff1ff8057810 */ /* 0x000fe20007ffe0ff */
[----:B------:R-:W-:Y:S04]  /*3c710*/  STL.64 [R1+0x13e8], R30 ;  /* 0x0013e81e01007387 */ /* 0x000fe80000100a00 */
[----:B------:R3:W-:Y:S04]  /*3c720*/  STL.64 [R1+0x13e0], R28 ;  /* 0x0013e01c01007387 */ /* 0x0007e80000100a00 */
[----:B------:R-:W-:Y:S01]  /*3c730*/  STL.64 [R1+0x13d8], R26 ;  /* 0x0013d81a01007387 */ /* 0x000fe20000100a00 */
[----:B------:R-:W-:Y:S01]  /*3c740*/  ISETP.GE.U32.AND P0, PT, R5, 0x7ffffea0, PT ;  /* 0x7ffffea00500780c */ /* 0x000fe20003f06070 */
[----:B------:R-:W-:-:S02]  /*3c750*/  VIADD R5, R34, 0xffffff1d ;  /* 0xffffff1d22057836 */ /* 0x000fc40000000000 */
[----:B------:R3:W-:Y:S04]  /*3c760*/  STL.64 [R1+0x12f0], R6 ;  /* 0x0012f00601007387 */ /* 0x0007e80000100a00 */
[----:B------:R2:W-:Y:S01]  /*3c770*/  LDGSTS.E [R0+0x18000], desc[UR60][R6.64], !P2 ;  /* 0x1800000006007fae */ /* 0x0005e2000d12187c */
[----:B------:R-:W1:Y:S08]  /*3c780*/  LDC R25, c[0x0][0x230] ;  /* 0x00008c00ff197b82 */ /* 0x000e700000000800 */
[----:B---3--:R-:W3:Y:S01]  /*3c790*/  LDC R28, c[0x0][0x230] ;  /* 0x00008c00ff1c7b82 */ /* 0x008ee20000000800 */
[----:B------:R-:W-:Y:S01]  /*3c7a0*/  ISETP.GE.U32.AND P2, PT, R5, 0x7ffffe9e, PT ;  /* 0x7ffffe9e0500780c */ /* 0x000fe20003f46070 */
[----:B------:R2:W-:Y:S04]  /*3c7b0*/  STL.64 [R1+0x12e8], R22 ;  /* 0x0012e81601007387 */ /* 0x0005e80000100a00 */
[----:B------:R2:W-:Y:S02]  /*3c7c0*/  LDGSTS.E [R0+0x18004], desc[UR60][R22.64], !P3 ;  /* 0x1800400016007fae */ /* 0x0005e4000d92187c */
[----:B------:R-:W4:Y:S01]  /*3c7d0*/  LDC R37, c[0x0][0x230] ;  /* 0x00008c00ff257b82 */ /* 0x000f220000000800 */
[----:B--2---:R-:W-:-:S07]  /*3c7e0*/  IMAD.WIDE R6, R246, 0x4, R20 ;  /* 0x00000004f6067825 */ /* 0x004fce00078e0214 */
[----:B------:R-:W2:Y:S01]  /*3c7f0*/  LDC R20, c[0x0][0x230] ;  /* 0x00008c00ff147b82 */ /* 0x000ea20000000800 */
[----:B------:R-:W-:-:S07]  /*3c800*/  VIADD R5, R36, 0xffffff7b ;  /* 0xffffff7b24057836 */ /* 0x000fce0000000000 */
[----:B------:R-:W2:Y:S01]  /*3c810*/  LDC R22, c[0x0][0x230] ;  /* 0x00008c00ff167b82 */ /* 0x000ea20000000800 */
[----:B------:R-:W-:Y:S01]  /*3c820*/  ISETP.GE.U32.AND P1, PT, R12, 0x7ffffe9f, PT ;  /* 0x7ffffe9f0c00780c */ /* 0x000fe20003f26070 */
[----:B------:R1:W-:Y:S01]  /*3c830*/  LDGSTS.E [R0+0x18008], desc[UR60][R6.64], !P5 ;  /* 0x1800800006007fae */ /* 0x0003e2000e92187c */
[----:B------:R-:W-:Y:S02]  /*3c840*/  IADD3 R12, R35, -0xe4, RZ ;  /* 0xffffff1c230c7810 */ /* 0x000fe40007ffe0ff */
[----:B------:R-:W-:-:S03]  /*3c850*/  ISETP.GE.U32.AND P5, PT, R5, 0x7ffffefc, PT ;  /* 0x7ffffefc0500780c */ /* 0x000fc60003fa6070 */
[----:B------:R-:W2:Y:S01]  /*3c860*/  LDC R21, c[0x0][0x230] ;  /* 0x00008c00ff157b82 */ /* 0x000ea20000000800 */
[----:B------:R-:W-:-:S07]  /*3c870*/  VIADD R5, R13, 0xffffff7a ;  /* 0xffffff7a0d057836 */ /* 0x000fce0000000000 */
[----:B------:R-:W2:Y:S01]  /*3c880*/  LDC R13, c[0x0][0x230] ;  /* 0x00008c00ff0d7b82 */ /* 0x000ea20000000800 */
[----:B------:R-:W-:Y:S01]  /*3c890*/  ISETP.GE.U32.AND P3, PT, R12, 0x7ffffe9d, PT ;  /* 0x7ffffe9d0c00780c */ /* 0x000fe20003f66070 */
[----:B------:R3:W-:Y:S04]  /*3c8a0*/  STL.64 [R1+0x12e0], R6 ;  /* 0x0012e00601007387 */ /* 0x0007e80000100a00 */
[----:B------:R-:W-:Y:S04]  /*3c8b0*/  STL.64 [R1+0x12d8], R18 ;  /* 0x0012d81201007387 */ /* 0x000fe80000100a00 */
[----:B------:R-:W-:Y:S01]  /*3c8c0*/  LDGSTS.E [R0+0x1800c], desc[UR60][R18.64], !P6 ;  /* 0x1800c00012007fae */ /* 0x000fe2000f12187c */
[----:B------:R-:W-:-:S03]  /*3c8d0*/  ISETP.GE.U32.AND P6, PT, R5, 0x7ffffefb, PT ;  /* 0x7ffffefb0500780c */ /* 0x000fc60003fc6070 */
[----:B------:R3:W-:Y:S04]  /*3c8e0*/  STL.64 [R1+0x11f8], R16 ;  /* 0x0011f81001007387 */ /* 0x0007e80000100a00 */
[----:B------:R3:W-:Y:S01]  /*3c8f0*/  LDGSTS.E [R0+0x1c000], desc[UR60][R16.64], !P0 ;  /* 0x1c00000010007fae */ /* 0x0007e2000c12187c */
[----:B-1----:R-:W-:Y:S02]  /*3c900*/  VIADD R5, R24, 0xffffff78 ;  /* 0xffffff7818057836 */ /* 0x002fe40000000000 */
[C---:B---3--:R-:W-:Y:S02]  /*3c910*/  IMAD.WIDE R6, R246.reuse, 0x4, R14 ;  /* 0x00000004f6067825 */ /* 0x048fe400078e020e */
[----:B------:R-:W1:Y:S08]  /*3c920*/  LDC R14, c[0x0][0x230] ;  /* 0x00008c00ff0e7b82 */ /* 0x000e700000000800 */
[----:B------:R-:W3:Y:S01]  /*3c930*/  LDC R15, c[0x0][0x230] ;  /* 0x00008c00ff0f7b82 */ /* 0x000ee20000000800 */
[----:B------:R-:W-:Y:S01]  /*3c940*/  IMAD.WIDE R16, R246, 0x4, R44 ;  /* 0x00000004f6107825 */ /* 0x000fe200078e022c */
[----:B------:R2:W-:Y:S04]  /*3c950*/  STL.64 [R1+0x11f0], R6 ;  /* 0x0011f00601007387 */ /* 0x0005e80000100a00 */
[----:B------:R2:W-:Y:S01]  /*3c960*/  LDGSTS.E [R0+0x1c004], desc[UR60][R6.64], !P1 ;  /* 0x1c00400006007fae */ /* 0x0005e2000c92187c */
[----:B------:R-:W-:-:S02]  /*3c970*/  IADD3 R12, R28, -0x87, RZ ;  /* 0xffffff791c0c7810 */ /* 0x000fc40007ffe0ff */
[----:B------:R-:W-:Y:S01]  /*3c980*/  ISETP.GE.U32.AND P1, PT, R5, 0x7ffffef9, PT ;  /* 0x7ffffef90500780c */ /* 0x000fe20003f26070 */
[----:B------:R2:W-:Y:S04]  /*3c990*/  STL.64 [R1+0x11e8], R16 ;  /* 0x0011e81001007387 */ /* 0x0005e80000100a00 */
[----:B------:R2:W-:Y:S02]  /*3c9a0*/  LDGSTS.E [R0+0x1c008], desc[UR60][R16.64], !P2 ;  /* 0x1c00800010007fae */ /* 0x0005e4000d12187c */
[----:B--2---:R-:W-:Y:S01]  /*3c9b0*/  IADD3 R5, R20, -0xa6, RZ ;  /* 0xffffff5a14057810 */ /* 0x004fe20007ffe0ff */
[----:B------:R-:W-:Y:S01]  /*3c9c0*/  IMAD.WIDE R18, R246, 0x4, R38 ;  /* 0x00000004f6127825 */ /* 0x000fe200078e0226 */
[----:B------:R-:W-:-:S03]  /*3c9d0*/  ISETP.GE.U32.AND P0, PT, R12, 0x7ffffefa, PT ;  /* 0x7ffffefa0c00780c */ /* 0x000fc60003f06070 */
[----:B------:R-:W-:Y:S01]  /*3c9e0*/  IMAD.WIDE R6, R246, 0x4, R46 ;  /* 0x00000004f6067825 */ /* 0x000fe200078e022e */
[----:B------:R-:W2:Y:S08]  /*3c9f0*/  LDC R16, c[0x0][0x230] ;  /* 0x00008c00ff107b82 */ /* 0x000eb00000000800 */
[----:B------:R-:W2:Y:S01]  /*3ca00*/  LDC R17, c[0x0][0x230] ;  /* 0x00008c00ff117b82 */ /* 0x000ea20000000800 */
[----:B------:R1:W-:Y:S04]  /*3ca10*/  STL.64 [R1+0x11e0], R6 ;  /* 0x0011e00601007387 */ /* 0x0003e80000100a00 */
[----:B------:R1:W-:Y:S01]  /*3ca20*/  LDGSTS.E [R0+0x1c00c], desc[UR60][R6.64], !P3 ;  /* 0x1c00c00006007fae */ /* 0x0003e2000d92187c */
[----:B------:R-:W-:Y:S01]  /*3ca30*/  VIADD R12, R25, 0xffffff5b ;  /* 0xffffff5b190c7836 */ /* 0x000fe20000000000 */
[----:B------:R-:W-:-:S02]  /*3ca40*/  ISETP.GE.U32.AND P3, PT, R5, 0x7ffffedb, PT ;  /* 0x7ffffedb0500780c */ /* 0x000fc40003f66070 */
[----:B------:R3:W-:Y:S01]  /*3ca50*/  STL.64 [R1+0x14d0], R18 ;  /* 0x0014d01201007387 */ /* 0x0007e20000100a00 */
[----:B------:R-:W-:-:S03]  /*3ca60*/  VIADD R5, R22, 0xffffff58 ;  /* 0xffffff5816057836 */ /* 0x000fc60000000000 */
[----:B------:R3:W-:Y:S01]  /*3ca70*/  LDGSTS.E [R2+0x10000], desc[UR60][R18.64], !P5 ;  /* 0x1000000012027fae */ /* 0x0007e2000e92187c */
[----:B------:R-:W-:Y:S01]  /*3ca80*/  ISETP.GE.U32.AND P2, PT, R12, 0x7ffffedc, PT ;  /* 0x7ffffedc0c00780c */ /* 0x000fe20003f46070 */
[----:B-1----:R-:W-:-:S04]  /*3ca90*/  IMAD.WIDE R6, R246, 0x4, R48 ;  /* 0x00000004f6067825 */ /* 0x002fc800078e0230 */
[----:B------:R-:W-:Y:S01]  /*3caa0*/  VIADD R12, R21, 0xffffff59 ;  /* 0xffffff59150c7836 */ /* 0x000fe20000000000 */
[----:B---3--:R-:W1:Y:S08]  /*3cab0*/  LDC R18, c[0x0][0x230] ;  /* 0x00008c00ff127b82 */ /* 0x008e700000000800 */
[----:B------:R-:W3:Y:S01]  /*3cac0*/  LDC R19, c[0x0][0x230] ;  /* 0x00008c00ff137b82 */ /* 0x000ee20000000800 */
[----:B------:R2:W-:Y:S01]  /*3cad0*/  LDGSTS.E [R2+0x10004], desc[UR60][R6.64], !P6 ;  /* 0x1000400006027fae */ /* 0x0005e2000f12187c */
[----:B------:R-:W-:Y:S01]  /*3cae0*/  ISETP.GE.U32.AND P6, PT, R5, 0x7ffffed9, PT ;  /* 0x7ffffed90500780c */ /* 0x000fe20003fc6070 */
[----:B------:R-:W-:Y:S01]  /*3caf0*/  IMAD.WIDE R22, R246, 0x4, R52 ;  /* 0x00000004f6167825 */ /* 0x000fe200078e0234 */
[----:B------:R-:W-:-:S04]  /*3cb00*/  IADD3 R5, R13, -0xc5, RZ ;  /* 0xffffff3b0d057810 */ /* 0x000fc80007ffe0ff */
[----:B------:R-:W3:Y:S01]  /*3cb10*/  LDC R13, c[0x0][0x230] ;  /* 0x00008c00ff0d7b82 */ /* 0x000ee20000000800 */
[----:B------:R-:W-:Y:S01]  /*3cb20*/  ISETP.GE.U32.AND P5, PT, R12, 0x7ffffeda, PT ;  /* 0x7ffffeda0c00780c */ /* 0x000fe20003fa6070 */
[----:B------:R2:W-:Y:S01]  /*3cb30*/  STL.64 [R1+0x14c8], R6 ;  /* 0x0014c80601007387 */ /* 0x0005e20000100a00 */
[----:B------:R-:W-:-:S03]  /*3cb40*/  IMAD.WIDE R20, R246, 0x4, R56 ;  /* 0x00000004f6147825 */ /* 0x000fc600078e0238 */
[----:B------:R-:W-:Y:S01]  /*3cb50*/  LDGSTS.E [R2+0x10008], desc[UR60][R22.64], !P0 ;  /* 0x1000800016027fae */ /* 0x000fe2000c12187c */
[----:B------:R-:W-:Y:S01]  /*3cb60*/  VIADD R12, R14, 0xffffff3a ;  /* 0xffffff3a0e0c7836 */ /* 0x000fe20000000000 */
[----:B------:R-:W-:Y:S01]  /*3cb70*/  ISETP.GE.U32.AND P0, PT, R5, 0x7ffffebc, PT ;  /* 0x7ffffebc0500780c */ /* 0x000fe20003f06070 */
[----:B------:R-:W-:Y:S01]  /*3cb80*/  VIADD R5, R15, 0xffffff39 ;  /* 0xffffff390f057836 */ /* 0x000fe20000000000 */
[----:B------:R-:W4:Y:S08]  /*3cb90*/  LDC R14, c[0x0][0x230] ;  /* 0x00008c00ff0e7b82 */ /* 0x000f300000000800 */
[----:B------:R-:W4:Y:S01]  /*3cba0*/  LDC R15, c[0x0][0x230] ;  /* 0x00008c00ff0f7b82 */ /* 0x000f220000000800 */
[----:B------:R-:W-:Y:S01]  /*3cbb0*/  STL.64 [R1+0x14c0], R22 ;  /* 0x0014c01601007387 */ /* 0x000fe20000100a00 */
[----:B--2---:R-:W-:-:S03]  /*3cbc0*/  IMAD.WIDE R6, R246, 0x4, R60 ;  /* 0x00000004f6067825 */ /* 0x004fc600078e023c */
[----:B------:R2:W-:Y:S04]  /*3cbd0*/  STL.64 [R1+0x14b8], R20 ;  /* 0x0014b81401007387 */ /* 0x0005e80000100a00 */
[----:B------:R2:W-:Y:S04]  /*3cbe0*/  LDGSTS.E [R2+0x1000c], desc[UR60][R20.64], !P1 ;  /* 0x1000c00014027fae */ /* 0x0005e8000c92187c */
[----:B------:R1:W-:Y:S04]  /*3cbf0*/  STL.64 [R1+0x13d0], R6 ;  /* 0x0013d00601007387 */ /* 0x0003e80000100a00 */
[----:B------:R1:W-:Y:S01]  /*3cc00*/  LDGSTS.E [R2+0x14000], desc[UR60][R6.64], !P2 ;  /* 0x1400000006027fae */ /* 0x0003e2000d12187c */
[----:B------:R-:W-:-:S02]  /*3cc10*/  ISETP.GE.U32.AND P1, PT, R12, 0x7ffffebb, PT ;  /* 0x7ffffebb0c00780c */ /* 0x000fc40003f26070 */
[----:B------:R-:W-:Y:S02]  /*3cc20*/  ISETP.GE.U32.AND P2, PT, R5, 0x7ffffeba, PT ;  /* 0x7ffffeba0500780c */ /* 0x000fe40003f46070 */
[----:B------:R-:W-:Y:S01]  /*3cc30*/  IADD3 R12, R16, -0xc8, RZ ;  /* 0xffffff38100c7810 */ /* 0x000fe20007ffe0ff */
[----:B------:R-:W-:Y:S01]  /*3cc40*/  VIADD R5, R17, 0xffffff1b ;  /* 0xffffff1b11057836 */ /* 0x000fe20000000000 */
[----:B------:R-:W4:Y:S08]  /*3cc50*/  LDC R16, c[0x0][0x230] ;  /* 0x00008c00ff107b82 */ /* 0x000f300000000800 */
[----:B------:R-:W4:Y:S01]  /*3cc60*/  LDC R17, c[0x0][0x230] ;  /* 0x00008c00ff117b82 */ /* 0x000f220000000800 */
[----:B--2---:R-:W-:-:S04]  /*3cc70*/  IMAD.WIDE R20, R246, 0x4, R62 ;  /* 0x00000004f6147825 */ /* 0x004fc800078e023e */
[----:B-1----:R-:W-:Y:S01]  /*3cc80*/  IMAD.WIDE R6, R246, 0x4, R64 ;  /* 0x00000004f6067825 */ /* 0x002fe200078e0240 */
[----:B------:R1:W-:Y:S04]  /*3cc90*/  STL.64 [R1+0x13c8], R20 ;  /* 0x0013c81401007387 */ /* 0x0003e80000100a00 */
[----:B------:R1:W-:Y:S04]  /*3cca0*/  LDGSTS.E [R2+0x14004], desc[UR60][R20.64], !P3 ;  /* 0x1400400014027fae */ /* 0x0003e8000d92187c */
[----:B------:R2:W-:Y:S04]  /*3ccb0*/  STL.64 [R1+0x13c0], R6 ;  /* 0x0013c00601007387 */ /* 0x0005e80000100a00 */
[----:B------:R2:W-:Y:S01]  /*3ccc0*/  LDGSTS.E [R2+0x14008], desc[UR60][R6.64], !P5 ;  /* 0x1400800006027fae */ /* 0x0005e2000e92187c */
[----:B------:R-:W-:-:S02]  /*3ccd0*/  ISETP.GE.U32.AND P3, PT, R12, 0x7ffffeb9, PT ;  /* 0x7ffffeb90c00780c */ /* 0x000fc40003f66070 */
[----:B------:R-:W-:Y:S01]  /*3cce0*/  ISETP.GE.U32.AND P5, PT, R5, 0x7ffffe9c, PT ;  /* 0x7ffffe9c0500780c */ /* 0x000fe20003fa6070 */
[----:B------:R-:W-:Y:S01]  /*3ccf0*/  VIADD R12, R18, 0xffffff1a ;  /* 0xffffff1a120c7836 */ /* 0x000fe20000000000 */
[----:B---3--:R-:W-:Y:S01]  /*3cd00*/  IADD3 R5, R19, -0xe7, RZ ;  /* 0xffffff1913057810 */ /* 0x008fe20007ffe0ff */
[----:B------:R-:W3:Y:S08]  /*3cd10*/  LDC R18, c[0x0][0x230] ;  /* 0x00008c00ff127b82 */ /* 0x000ef00000000800 */
[----:B------:R-:W3:Y:S01]  /*3cd20*/  LDC R19, c[0x0][0x230] ;  /* 0x00008c00ff137b82 */ /* 0x000ee20000000800 */
[----:B-1----:R-:W-:-:S04]  /*3cd30*/  IMAD.WIDE R20, R246, 0x4, R66 ;  /* 0x00000004f6147825 */ /* 0x002fc800078e0242 */
[----:B--2---:R-:W-:-:S04]  /*3cd40*/  IMAD.WIDE R6, R246, 0x4, R68 ;  /* 0x00000004f6067825 */ /* 0x004fc800078e0244 */
[----:B------:R-:W-:Y:S01]  /*3cd50*/  IMAD.WIDE R22, R246, 0x4, R70 ;  /* 0x00000004f6167825 */ /* 0x000fe200078e0246 */
[----:B------:R1:W-:Y:S04]  /*3cd60*/  LDGSTS.E [R2+0x1400c], desc[UR60][R20.64], !P6 ;  /* 0x1400c00014027fae */ /* 0x0003e8000f12187c */
[----:B------:R2:W-:Y:S01]  /*3cd70*/  LDGSTS.E [R2+0x18000], desc[UR60][R6.64], !P0 ;  /* 0x1800000006027fae */ /* 0x0005e2000c12187c */
[----:B------:R-:W-:Y:S01]  /*3cd80*/  ISETP.GE.U32.AND P0, PT, R5, 0x7ffffe9a, PT ;  /* 0x7ffffe9a0500780c */ /* 0x000fe20003f06070 */
[----:B------:R-:W-:Y:S02]  /*3cd90*/  VIADD R5, R13, 0xffffff18 ;  /* 0xffffff180d057836 */ /* 0x000fe40000000000 */
[----:B------:R1:W-:Y:S01]  /*3cda0*/  STL.64 [R1+0x13b8], R20 ;  /* 0x0013b81401007387 */ /* 0x0003e20000100a00 */
[----:B------:R-:W3:Y:S01]  /*3cdb0*/  LDC R13, c[0x0][0x230] ;  /* 0x00008c00ff0d7b82 */ /* 0x000ee20000000800 */
[----:B------:R-:W-:-:S02]  /*3cdc0*/  ISETP.GE.U32.AND P6, PT, R12, 0x7ffffe9b, PT ;  /* 0x7ffffe9b0c00780c */ /* 0x000fc40003fc6070 */
[----:B------:R2:W-:Y:S04]  /*3cdd0*/  STL.64 [R1+0x12d0], R6 ;  /* 0x0012d00601007387 */ /* 0x0005e80000100a00 */
[----:B------:R-:W-:Y:S01]  /*3cde0*/  LDGSTS.E [R2+0x18004], desc[UR60][R22.64], !P1 ;  /* 0x1800400016027fae */ /* 0x000fe2000c92187c */
[----:B----4-:R-:W-:Y:S01]  /*3cdf0*/  VIADD R12, R14, 0xffffff77 ;  /* 0xffffff770e0c7836 */ /* 0x010fe20000000000 */
[----:B------:R-:W-:Y:S02]  /*3ce00*/  ISETP.GE.U32.AND P1, PT, R5, 0x7ffffe99, PT ;  /* 0x7ffffe990500780c */ /* 0x000fe40003f26070 */
[----:B------:R-:W-:Y:S01]  /*3ce10*/  IADD3 R5, R15, -0x8a, RZ ;  /* 0xffffff760f057810 */ /* 0x000fe20007ffe0ff */
[----:B------:R-:W4:Y:S01]  /*3ce20*/  LDC R14, c[0x0][0x230] ;  /* 0x00008c00ff0e7b82 */ /* 0x000f220000000800 */
[----:B-1----:R-:W-:-:S07]  /*3ce30*/  IMAD.WIDE R20, R246, 0x4, R72 ;  /* 0x00000004f6147825 */ /* 0x002fce00078e0248 */
[----:B------:R-:W1:Y:S01]  /*3ce40*/  LDC R15, c[0x0][0x230] ;  /* 0x00008c00ff0f7b82 */ /* 0x000e620000000800 */
[----:B------:R-:W-:Y:S01]  /*3ce50*/  STL.64 [R1+0x12c8], R22 ;  /* 0x0012c81601007387 */ /* 0x000fe20000100a00 */
[----:B--2---:R-:W-:-:S03]  /*3ce60*/  IMAD.WIDE R6, R246, 0x4, R74 ;  /* 0x00000004f6067825 */ /* 0x004fc600078e024a */
[----:B------:R2:W-:Y:S04]  /*3ce70*/  STL.64 [R1+0x12c0], R20 ;  /* 0x0012c01401007387 */ /* 0x0005e80000100a00 */
[----:B------:R2:W-:Y:S04]  /*3ce80*/  LDGSTS.E [R2+0x18008], desc[UR60][R20.64], !P2 ;  /* 0x1800800014027fae */ /* 0x0005e8000d12187c */
[----:B------:R3:W-:Y:S04]  /*3ce90*/  STL.64 [R1+0x12b8], R6 ;  /* 0x0012b80601007387 */ /* 0x0007e80000100a00 */
[----:B------:R3:W-:Y:S01]  /*3cea0*/  LDGSTS.E [R2+0x1800c], desc[UR60][R6.64], !P3 ;  /* 0x1800c00006027fae */ /* 0x0007e2000d92187c */
[----:B------:R-:W-:-:S02]  /*3ceb0*/  ISETP.GE.U32.AND P2, PT, R12, 0x7ffffef8, PT ;  /* 0x7ffffef80c00780c */ /* 0x000fc40003f46070 */
[----:B------:R-:W-:Y:S01]  /*3cec0*/  ISETP.GE.U32.AND P3, PT, R5, 0x7ffffef7, PT ;  /* 0x7ffffef70500780c */ /* 0x000fe20003f66070 */
[----:B------:R-:W-:Y:S02]  /*3ced0*/  VIADD R12, R16, 0xffffff75 ;  /* 0xffffff75100c7836 */ /* 0x000fe40000000000 */
[----:B------:R-:W-:Y:S01]  /*3cee0*/  VIADD R5, R17, 0xffffff74 ;  /* 0xffffff7411057836 */ /* 0x000fe20000000000 */
[----:B------:R-:W1:Y:S08]  /*3cef0*/  LDC R16, c[0x0][0x230] ;  /* 0x00008c00ff107b82 */ /* 0x000e700000000800 */
[----:B------:R-:W1:Y:S01]  /*3cf00*/  LDC R17, c[0x0][0x230] ;  /* 0x00008c00ff117b82 */ /* 0x000e620000000800 */
[----:B--2---:R-:W-:-:S04]  /*3cf10*/  IMAD.WIDE R20, R246, 0x4, R76 ;  /* 0x00000004f6147825 */ /* 0x004fc800078e024c */
[----:B---3--:R-:W-:Y:S01]  /*3cf20*/  IMAD.WIDE R6, R246, 0x4, R78 ;  /* 0x00000004f6067825 */ /* 0x008fe200078e024e */
        /* <DEDUP_REMOVED lines=8> */
[----:B------:R-:W1:Y:S08]  /*3cfb0*/  LDC R18, c[0x0][0x230] ;  /* 0x00008c00ff127b82 */ /* 0x000e700000000800 */
[----:B------:R-:W1:Y:S01]  /*3cfc0*/  LDC R19, c[0x0][0x230] ;  /* 0x00008c00ff137b82 */ /* 0x000e620000000800 */
[----:B--2---:R-:W-:-:S04]  /*3cfd0*/  IMAD.WIDE R20, R246, 0x4, R80 ;  /* 0x00000004f6147825 */ /* 0x004fc800078e0250 */
[----:B---3--:R-:W-:-:S04]  /*3cfe0*/  IMAD.WIDE R6, R246, 0x4, R82 ;  /* 0x00000004f6067825 */ /* 0x008fc800078e0252 */
[----:B------:R-:W-:Y:S01]  /*3cff0*/  IMAD.WIDE R22, R246, 0x4, R84 ;  /* 0x00000004f6167825 */ /* 0x000fe200078e0254 */
[----:B------:R2:W-:Y:S04]  /*3d000*/  LDGSTS.E [R2+0x1c008], desc[UR60][R20.64], !P0 ;  /* 0x1c00800014027fae */ /* 0x0005e8000c12187c */
[----:B------:R3:W-:Y:S01]  /*3d010*/  LDGSTS.E [R2+0x1c00c], desc[UR60][R6.64], !P1 ;  /* 0x1c00c00006027fae */ /* 0x0007e2000c92187c */
[----:B------:R-:W-:-:S03]  /*3d020*/  ISETP.GE.U32.AND P1, PT, R5, 0x7ffffed7, PT ;  /* 0x7ffffed70500780c */ /* 0x000fc60003f26070 */
[----:B------:R2:W-:Y:S01]  /*3d030*/  STL.64 [R1+0x11c8], R20 ;  /* 0x0011c81401007387 */ /* 0x0005e20000100a00 */
[----:B------:R-:W-:Y:S01]  /*3d040*/  VIADD R5, R13, 0xffffff55 ;  /* 0xffffff550d057836 */ /* 0x000fe20000000000 */
[----:B------:R-:W-:Y:S01]  /*3d050*/  ISETP.GE.U32.AND P0, PT, R12, 0x7ffffed8, PT ;  /* 0x7ffffed80c00780c */ /* 0x000fe20003f06070 */
[----:B------:R-:W3:Y:S01]  /*3d060*/  LDC R13, c[0x0][0x230] ;  /* 0x00008c00ff0d7b82 */ /* 0x000ee20000000800 */
[----:B------:R3:W-:Y:S04]  /*3d070*/  STL.64 [R1+0x11c0], R6 ;  /* 0x0011c00601007387 */ /* 0x0007e80000100a00 */
[----:B------:R-:W-:Y:S04]  /*3d080*/  STL.64 [R1+0x14b0], R22 ;  /* 0x0014b01601007387 */ /* 0x000fe80000100a00 */
[----:B------:R-:W-:Y:S01]  /*3d090*/  LDGSTS.E [R3+0x10000], desc[UR60][R22.64], !P2 ;  /* 0x1000000016037fae */ /* 0x000fe2000d12187c */
[----:B----4-:R-:W-:Y:S01]  /*3d0a0*/  IADD3 R12, R14, -0xac, RZ ;  /* 0xffffff540e0c7810 */ /* 0x010fe20007ffe0ff */
[----:B--2---:R-:W-:Y:S01]  /*3d0b0*/  IMAD.WIDE R20, R246, 0x4, R86 ;  /* 0x00000004f6147825 */ /* 0x004fe200078e0256 */
[----:B------:R-:W-:-:S03]  /*3d0c0*/  ISETP.GE.U32.AND P2, PT, R5, 0x7ffffed6, PT ;  /* 0x7ffffed60500780c */ /* 0x000fc60003f46070 */
[----:B-1----:R-:W-:Y:S01]  /*3d0d0*/  VIADD R5, R15, 0xffffff37 ;  /* 0xffffff370f057836 */ /* 0x002fe20000000000 */
[----:B------:R-:W1:Y:S01]  /*3d0e0*/  LDC R14, c[0x0][0x230] ;  /* 0x00008c00ff0e7b82 */ /* 0x000e620000000800 */
[----:B---3--:R-:W-:Y:S01]  /*3d0f0*/  IMAD.WIDE R6, R246, 0x4, R88 ;  /* 0x00000004f6067825 */ /* 0x008fe200078e0258 */
[----:B------:R2:W-:Y:S04]  /*3d100*/  STL.64 [R1+0x14a8], R20 ;  /* 0x0014a81401007387 */ /* 0x0005e80000100a00 */
[----:B------:R2:W-:Y:S02]  /*3d110*/  LDGSTS.E [R3+0x10004], desc[UR60][R20.64], !P3 ;  /* 0x1000400014037fae */ /* 0x0005e4000d92187c */
[----:B------:R-:W3:Y:S02]  /*3d120*/  LDC R15, c[0x0][0x230] ;  /* 0x00008c00ff0f7b82 */ /* 0x000ee40000000800 */
[----:B------:R4:W-:Y:S04]  /*3d130*/  STL.64 [R1+0x14a0], R6 ;  /* 0x0014a00601007387 */ /* 0x0009e80000100a00 */
[----:B------:R4:W-:Y:S01]  /*3d140*/  LDGSTS.E [R3+0x10008], desc[UR60][R6.64], !P5 ;  /* 0x1000800006037fae */ /* 0x0009e2000e92187c */
[----:B------:R-:W-:-:S02]  /*3d150*/  ISETP.GE.U32.AND P3, PT, R12, 0x7ffffed5, PT ;  /* 0x7ffffed50c00780c */ /* 0x000fc40003f66070 */
[----:B------:R-:W-:Y:S02]  /*3d160*/  ISETP.GE.U32.AND P5, PT, R5, 0x7ffffeb8, PT ;  /* 0x7ffffeb80500780c */ /* 0x000fe40003fa6070 */
[----:B------:R-:W-:Y:S01]  /*3d170*/  IADD3 R12, R16, -0xca, RZ ;  /* 0xffffff36100c7810 */ /* 0x000fe20007ffe0ff */
[----:B--2---:R-:W-:-:S04]  /*3d180*/  IMAD.WIDE R20, R246, 0x4, R92 ;  /* 0x00000004f6147825 */ /* 0x004fc800078e025c */
[----:B------:R-:W-:Y:S02]  /*3d190*/  IMAD.SHL.U32 R93, R247, 0x80, RZ ;  /* 0x00000080f75d7824 */ /* 0x000fe400078e00ff */
[----:B------:R-:W-:Y:S01]  /*3d1a0*/  VIADD R5, R17, 0xffffff35 ;  /* 0xffffff3511057836 */ /* 0x000fe20000000000 */
[----:B------:R-:W2:Y:S08]  /*3d1b0*/  LDC R16, c[0x0][0x230] ;  /* 0x00008c00ff107b82 */ /* 0x000eb00000000800 */
[----:B------:R-:W2:Y:S01]  /*3d1c0*/  LDC R17, c[0x0][0x230] ;  /* 0x00008c00ff117b82 */ /* 0x000ea20000000800 */
[----:B----4-:R-:W-:Y:S01]  /*3d1d0*/  IMAD.WIDE R6, R93, 0x4, R90 ;  /* 0x000000045d067825 */ /* 0x010fe200078e025a */
[----:B------:R4:W-:Y:S04]  /*3d1e0*/  STL.64 [R1+0x1498], R20 ;  /* 0x0014981401007387 */ /* 0x0009e80000100a00 */
[----:B------:R4:W-:Y:S04]  /*3d1f0*/  LDGSTS.E [R3+0x1000c], desc[UR60][R20.64], !P6 ;  /* 0x1000c00014037fae */ /* 0x0009e8000f12187c */
[----:B------:R1:W-:Y:S04]  /*3d200*/  STL.64 [R1+0x13b0], R6 ;  /* 0x0013b00601007387 */ /* 0x0003e80000100a00 */
[----:B------:R1:W-:Y:S01]  /*3d210*/  LDGSTS.E [R3+0x14000], desc[UR60][R6.64], !P0 ;  /* 0x1400000006037fae */ /* 0x0003e2000c12187c */
[----:B------:R-:W-:-:S02]  /*3d220*/  ISETP.GE.U32.AND P6, PT, R12, 0x7ffffeb7, PT ;  /* 0x7ffffeb70c00780c */ /* 0x000fc40003fc6070 */
[----:B------:R-:W-:Y:S01]  /*3d230*/  ISETP.GE.U32.AND P0, PT, R5, 0x7ffffeb6, PT ;  /* 0x7ffffeb60500780c */ /* 0x000fe20003f06070 */
[----:B------:R-:W-:Y:S01]  /*3d240*/  VIADD R12, R18, 0xffffff34 ;  /* 0xffffff34120c7836 */ /* 0x000fe20000000000 */
[----:B------:R-:W-:Y:S01]  /*3d250*/  IADD3 R5, R19, -0xe9, RZ ;  /* 0xffffff1713057810 */ /* 0x000fe20007ffe0ff */
[----:B------:R-:W2:Y:S08]  /*3d260*/  LDC R18, c[0x0][0x230] ;  /* 0x00008c00ff127b82 */ /* 0x000eb00000000800 */
[----:B------:R-:W2:Y:S01]  /*3d270*/  LDC R19, c[0x0][0x230] ;  /* 0x00008c00ff137b82 */ /* 0x000ea20000000800 */
[----:B------:R-:W2:Y:S01]  /*3d280*/  S2R R29, SR_TID.X ;  /* 0x00000000001d7919 */ /* 0x000ea20000002100 */
[----:B------:R-:W-:-:S06]  /*3d290*/  VIADD R37, R37, 0x7f ;  /* 0x0000007f25257836 */ /* 0x000fcc0000000000 */
[----:B------:R-:W2:Y:S01]  /*3d2a0*/  LDC R92, c[0x0][0x230] ;  /* 0x00008c00ff5c7b82 */ /* 0x000ea20000000800 */
[----:B----4-:R-:W-:-:S04]  /*3d2b0*/  IMAD.WIDE R20, R93, 0x4, R96 ;  /* 0x000000045d147825 */ /* 0x010fc800078e0260 */
[----:B-1----:R-:W-:-:S04]  /*3d2c0*/  IMAD.WIDE R6, R93, 0x4, R98 ;  /* 0x000000045d067825 */ /* 0x002fc800078e0262 */
[----:B------:R-:W-:Y:S01]  /*3d2d0*/  IMAD.WIDE R22, R93, 0x4, R100 ;  /* 0x000000045d167825 */ /* 0x000fe200078e0264 */
[----:B------:R-:W1:Y:S08]  /*3d2e0*/  LDC R99, c[0x0][0x230] ;  /* 0x00008c00ff637b82 */ /* 0x000e700000000800 */
[----:B------:R-:W1:Y:S01]  /*3d2f0*/  LDC R98, c[0x0][0x230] ;  /* 0x00008c00ff627b82 */ /* 0x000e620000000800 */
[----:B------:R4:W-:Y:S04]  /*3d300*/  LDGSTS.E [R3+0x14004], desc[UR60][R20.64], !P1 ;  /* 0x1400400014037fae */ /* 0x0009e8000c92187c */
[----:B------:R4:W-:Y:S01]  /*3d310*/  LDGSTS.E [R3+0x14008], desc[UR60][R6.64], !P2 ;  /* 0x1400800006037fae */ /* 0x0009e2000d12187c */
[----:B------:R-:W-:Y:S01]  /*3d320*/  ISETP.GE.U32.AND P2, PT, R5, 0x7ffffe98, PT ;  /* 0x7ffffe980500780c */ /* 0x000fe20003f46070 */
[----:B------:R-:W-:-:S02]  /*3d330*/  VIADD R5, R13, 0xffffff16 ;  /* 0xffffff160d057836 */ /* 0x000fc40000000000 */
[----:B------:R4:W-:Y:S01]  /*3d340*/  STL.64 [R1+0x13a8], R20 ;  /* 0x0013a81401007387 */ /* 0x0009e20000100a00 */
[----:B------:R-:W1:Y:S01]  /*3d350*/  LDC R13, c[0x0][0x230] ;  /* 0x00008c00ff0d7b82 */ /* 0x000e620000000800 */
[----:B------:R-:W-:Y:S02]  /*3d360*/  ISETP.GE.U32.AND P1, PT, R12, 0x7ffffeb5, PT ;  /* 0x7ffffeb50c00780c */ /* 0x000fe40003f26070 */
[----:B------:R2:W-:Y:S04]  /*3d370*/  STL.64 [R1+0x13a0], R6 ;  /* 0x0013a00601007387 */ /* 0x0005e80000100a00 */
[----:B------:R1:W-:Y:S01]  /*3d380*/  LDGSTS.E [R3+0x1400c], desc[UR60][R22.64], !P3 ;  /* 0x1400c00016037fae */ /* 0x0003e2000d92187c */
[----:B------:R-:W-:Y:S01]  /*3d390*/  VIADD R12, R14, 0xffffff15 ;  /* 0xffffff150e0c7836 */ /* 0x000fe20000000000 */
[----:B------:R-:W-:-:S02]  /*3d3a0*/  ISETP.GE.U32.AND P3, PT, R5, 0x7ffffe97, PT ;  /* 0x7ffffe970500780c */ /* 0x000fc40003f66070 */
[----:B---3--:R-:W-:Y:S01]  /*3d3b0*/  IADD3 R5, R15, -0xec, RZ ;  /* 0xffffff140f057810 */ /* 0x008fe20007ffe0ff */
[----:B------:R-:W3:Y:S01]  /*3d3c0*/  LDC R14, c[0x0][0x230] ;  /* 0x00008c00ff0e7b82 */ /* 0x000ee20000000800 */
[----:B----4-:R-:W-:-:S07]  /*3d3d0*/  IMAD.WIDE R20, R93, 0x4, R102 ;  /* 0x000000045d147825 */ /* 0x010fce00078e0266 */
[----:B------:R-:W4:Y:S01]  /*3d3e0*/  LDC R15, c[0x0][0x230] ;  /* 0x00008c00ff0f7b82 */ /* 0x000f220000000800 */
[----:B------:R1:W-:Y:S01]  /*3d3f0*/  STL.64 [R1+0x1398], R22 ;  /* 0x0013981601007387 */ /* 0x0003e20000100a00 */
        /* <DEDUP_REMOVED lines=9> */
[----:B------:R-:W4:Y:S08]  /*3d490*/  LDC R16, c[0x0][0x230] ;  /* 0x00008c00ff107b82 */ /* 0x000f300000000800 */
[----:B------:R-:W4:Y:S01]  /*3d4a0*/  LDC R17, c[0x0][0x230] ;  /* 0x00008c00ff117b82 */ /* 0x000f220000000800 */
[----:B-1----:R-:W-:-:S04]  /*3d4b0*/  IMAD.WIDE R22, R93, 0x4, R114 ;  /* 0x000000045d167825 */ /* 0x002fc800078e0272 */
[----:B--2---:R-:W-:Y:S01]  /*3d4c0*/  IMAD.WIDE R20, R93, 0x4, R106 ;  /* 0x000000045d147825 */ /* 0x004fe200078e026a */
[----:B------:R-:W-:Y:S02]  /*3d4d0*/  LOP3.LUT R29, R29, 0x7f, RZ, 0xc0, !PT ;  /* 0x0000007f1d1d7812 */ /* 0x000fe400078ec0ff */
[----:B------:R-:W1:Y:S08]  /*3d4e0*/  LDC R104, c[0x0][0x230] ;  /* 0x00008c00ff687b82 */ /* 0x000e700000000800 */
[----:B------:R-:W1:Y:S01]  /*3d4f0*/  LDC R105, c[0x0][0x230] ;  /* 0x00008c00ff697b82 */ /* 0x000e620000000800 */
        /* <DEDUP_REMOVED lines=12> */
[----:B---3--:R-:W-:Y:S01]  /*3d5c0*/  IMAD.WIDE R6, R93, 0x4, R112 ;  /* 0x000000045d067825 */ /* 0x008fe200078e0270 */
[----:B------:R2:W-:Y:S04]  /*3d5d0*/  LDGSTS.E [R3+0x1c000], desc[UR60][R20.64], !P2 ;  /* 0x1c00000014037fae */ /* 0x0005e8000d12187c */
[----:B------:R3:W-:Y:S01]  /*3d5e0*/  LDGSTS.E [R3+0x1c004], desc[UR60][R6.64], !P3 ;  /* 0x1c00400006037fae */ /* 0x0007e2000d92187c */
[----:B------:R-:W-:Y:S01]  /*3d5f0*/  ISETP.GE.U32.AND P3, PT, R5, 0x7ffffef1, PT ;  /* 0x7ffffef10500780c */ /* 0x000fe20003f66070 */
[----:B------:R-:W-:Y:S02]  /*3d600*/  VIADD R5, R13, 0xffffff53 ;  /* 0xffffff530d057836 */ /* 0x000fe40000000000 */
[----:B------:R2:W-:Y:S01]  /*3d610*/  STL.64 [R1+0x11b8], R20 ;  /* 0x0011b81401007387 */ /* 0x0005e20000100a00 */
[----:B------:R-:W1:Y:S03]  /*3d620*/  LDC R13, c[0x0][0x230] ;  /* 0x00008c00ff0d7b82 */ /* 0x000e660000000800 */
[----:B------:R3:W-:Y:S01]  /*3d630*/  STL.64 [R1+0x11b0], R6 ;  /* 0x0011b00601007387 */ /* 0x0007e20000100a00 */
[----:B------:R-:W-:-:S03]  /*3d640*/  ISETP.GE.U32.AND P2, PT, R12, 0x7ffffef2, PT ;  /* 0x7ffffef20c00780c */ /* 0x000fc60003f46070 */
[----:B------:R-:W-:Y:S01]  /*3d650*/  LDGSTS.E [R3+0x1c008], desc[UR60][R22.64], !P5 ;  /* 0x1c00800016037fae */ /* 0x000fe2000e92187c */
[----:B------:R-:W-:Y:S02]  /*3d660*/  IADD3 R12, R14, -0xae, RZ ;  /* 0xffffff520e0c7810 */ /* 0x000fe40007ffe0ff */
[----:B------:R-:W-:Y:S01]  /*3d670*/  ISETP.GE.U32.AND P5, PT, R5, 0x7ffffed4, PT ;  /* 0x7ffffed40500780c */ /* 0x000fe20003fa6070 */
[----:B----4-:R-:W-:Y:S01]  /*3d680*/  VIADD R5, R15, 0xffffff51 ;  /* 0xffffff510f057836 */ /* 0x010fe20000000000 */
[----:B------:R-:W4:Y:S01]  /*3d690*/  LDC R14, c[0x0][0x230] ;  /* 0x00008c00ff0e7b82 */ /* 0x000f220000000800 */
[C---:B--2---:R-:W-:Y:S01]  /*3d6a0*/  IMAD.WIDE R20, R93.reuse, 0x4, R116 ;  /* 0x000000045d147825 */ /* 0x044fe200078e0274 */
[----:B------:R-:W-:Y:S06]  /*3d6b0*/  STL.64 [R1+0x11a8], R22 ;  /* 0x0011a81601007387 */ /* 0x000fec0000100a00 */
[----:B------:R-:W2:Y:S01]  /*3d6c0*/  LDC R15, c[0x0][0x230] ;  /* 0x00008c00ff0f7b82 */ /* 0x000ea20000000800 */
[----:B---3--:R-:W-:Y:S01]  /*3d6d0*/  IMAD.WIDE R6, R93, 0x4, R40 ;  /* 0x000000045d067825 */ /* 0x008fe200078e0228 */
[----:B------:R-:W-:Y:S04]  /*3d6e0*/  STL.64 [R1+0x11a0], R20 ;  /* 0x0011a01401007387 */ /* 0x000fe80000100a00 */
[----:B------:R-:W-:Y:S04]  /*3d6f0*/  LDGSTS.E [R3+0x1c00c], desc[UR60][R20.64], !P6 ;  /* 0x1c00c00014037fae */ /* 0x000fe8000f12187c */
[----:B------:R3:W-:Y:S04]  /*3d700*/  STL.64 [R1+0x1490], R6 ;  /* 0x0014900601007387 */ /* 0x0007e80000100a00 */
[----:B------:R3:W-:Y:S04]  /*3d710*/  LDGSTS.E [R4+0x10000], desc[UR60][R6.64], !P0 ;  /* 0x1000000006047fae */ /* 0x0007e8000c12187c */
[----:B------:R1:W-:Y:S01]  /*3d720*/  STL.64 [R1+0x25d8], R2 ;  /* 0x0025d80201007387 */ /* 0x0003e20000100a00 */
[----:B------:R-:W-:-:S02]  /*3d730*/  ISETP.GE.U32.AND P6, PT, R12, 0x7ffffed3, PT ;  /* 0x7ffffed30c00780c */ /* 0x000fc40003fc6070 */
[----:B------:R-:W-:Y:S01]  /*3d740*/  ISETP.GE.U32.AND P0, PT, R5, 0x7ffffed2, PT ;  /* 0x7ffffed20500780c */ /* 0x000fe20003f06070 */
[----:B------:R-:W-:Y:S01]  /*3d750*/  VIADD R12, R16, 0xffffff50 ;  /* 0xffffff50100c7836 */ /* 0x000fe20000000000 */
[----:B------:R-:W-:Y:S01]  /*3d760*/  IADD3 R5, R17, -0xcd, RZ ;  /* 0xffffff3311057810 */ /* 0x000fe20007ffe0ff */
[----:B------:R-:W2:Y:S08]  /*3d770*/  LDC R16, c[0x0][0x230] ;  /* 0x00008c00ff107b82 */ /* 0x000eb00000000800 */
[----:B------:R-:W2:Y:S01]  /*3d780*/  LDC R17, c[0x0][0x230] ;  /* 0x00008c00ff117b82 */ /* 0x000ea20000000800 */
[----:B---3--:R-:W-:-:S04]  /*3d790*/  IMAD.WIDE R6, R93, 0x4, R118 ;  /* 0x000000045d067825 */ /* 0x008fc800078e0276 */
[----:B-1----:R-:W-:Y:S01]  /*3d7a0*/  IMAD.WIDE R2, R93, 0x4, R122 ;  /* 0x000000045d027825 */ /* 0x002fe200078e027a */
        /* <DEDUP_REMOVED lines=8> */
[----:B------:R-:W2:Y:S08]  /*3d830*/  LDC R18, c[0x0][0x230] ;  /* 0x00008c00ff127b82 */ /* 0x000eb00000000800 */
[----:B------:R-:W2:Y:S01]  /*3d840*/  LDC R19, c[0x0][0x230] ;  /* 0x00008c00ff137b82 */ /* 0x000ea20000000800 */
[----:B-1----:R-:W-:-:S04]  /*3d850*/  IMAD.WIDE R6, R93, 0x4, R126 ;  /* 0x000000045d067825 */ /* 0x002fc800078e027e */
[----:B---3--:R-:W-:-:S04]  /*3d860*/  IMAD.WIDE R2, R93, 0x4, R94 ;  /* 0x000000045d027825 */ /* 0x008fc800078e025e */
[----:B------:R-:W-:Y:S01]  /*3d870*/  IMAD.WIDE R20, R93, 0x4, R130 ;  /* 0x000000045d147825 */ /* 0x000fe200078e0282 */
[----:B------:R-:W1:Y:S01]  /*3d880*/  LDC R94, c[0x0][0x230] ;  /* 0x00008c00ff5e7b82 */ /* 0x000e620000000800 */
[----:B------:R3:W-:Y:S04]  /*3d890*/  LDGSTS.E [R4+0x1000c], desc[UR60][R6.64], !P3 ;  /* 0x1000c00006047fae */ /* 0x0007e8000d92187c */
[----:B------:R3:W-:Y:S01]  /*3d8a0*/  LDGSTS.E [R4+0x14000], desc[UR60][R2.64], !P5 ;  /* 0x1400000002047fae */ /* 0x0007e2000e92187c */
[----:B------:R-:W-:Y:S02]  /*3d8b0*/  ISETP.GE.U32.AND P5, PT, R5, 0x7ffffeb2, PT ;  /* 0x7ffffeb20500780c */ /* 0x000fe40003fa6070 */
[----:B------:R-:W-:Y:S01]  /*3d8c0*/  IADD3 R5, R13, -0xd0, RZ ;  /* 0xffffff300d057810 */ /* 0x000fe20007ffe0ff */
[----:B------:R3:W-:Y:S01]  /*3d8d0*/  STL.64 [R1+0x1478], R6 ;  /* 0x0014780601007387 */ /* 0x0007e20000100a00 */
[----:B------:R-:W1:Y:S01]  /*3d8e0*/  LDC R13, c[0x0][0x230] ;  /* 0x00008c00ff0d7b82 */ /* 0x000e620000000800 */
[----:B------:R-:W-:-:S02]  /*3d8f0*/  ISETP.GE.U32.AND P3, PT, R12, 0x7ffffeb3, PT ;  /* 0x7ffffeb30c00780c */ /* 0x000fc40003f66070 */
[----:B------:R3:W-:Y:S04]  /*3d900*/  STL.64 [R1+0x1390], R2 ;  /* 0x0013900201007387 */ /* 0x0007e80000100a00 */
[----:B------:R-:W-:Y:S01]  /*3d910*/  LDGSTS.E [R4+0x14004], desc[UR60][R20.64], !P6 ;  /* 0x1400400014047fae */ /* 0x000fe2000f12187c */
[----:B----4-:R-:W-:Y:S01]  /*3d920*/  VIADD R12, R14, 0xffffff13 ;  /* 0xffffff130e0c7836 */ /* 0x010fe20000000000 */
[----:B------:R-:W-:Y:S01]  /*3d930*/  ISETP.GE.U32.AND P6, PT, R5, 0x7ffffeb1, PT ;  /* 0x7ffffeb10500780c */ /* 0x000fe20003fc6070 */
[----:B--2---:R-:W-:Y:S01]  /*3d940*/  VIADD R5, R15, 0xffffff12 ;  /* 0xffffff120f057836 */ /* 0x004fe20000000000 */
[----:B------:R-:W2:Y:S01]  /*3d950*/  LDC R14, c[0x0][0x230] ;  /* 0x00008c00ff0e7b82 */ /* 0x000ea20000000800 */
[----:B---3--:R-:W-:-:S07]  /*3d960*/  IMAD.WIDE R6, R93, 0x4, R132 ;  /* 0x000000045d067825 */ /* 0x008fce00078e0284 */
[----:B------:R-:W3:Y:S01]  /*3d970*/  LDC R15, c[0x0][0x230] ;  /* 0x00008c00ff0f7b82 */ /* 0x000ee20000000800 */
[----:B------:R-:W-:Y:S01]  /*3d980*/  STL.64 [R1+0x1388], R20 ;  /* 0x0013881401007387 */ /* 0x000fe20000100a00 */
[----:B------:R-:W-:-:S03]  /*3d990*/  IMAD.WIDE R2, R93, 0x4, R134 ;  /* 0x000000045d027825 */ /* 0x000fc600078e0286 */
        /* <DEDUP_REMOVED lines=8> */
[----:B------:R-:W3:Y:S08]  /*3da20*/  LDC R16, c[0x0][0x230] ;  /* 0x00008c00ff107b82 */ /* 0x000ef00000000800 */
[----:B------:R-:W3:Y:S01]  /*3da30*/  LDC R17, c[0x0][0x230] ;  /* 0x00008c00ff117b82 */ /* 0x000ee20000000800 */
[----:B----4-:R-:W-:-:S04]  /*3da40*/  IMAD.WIDE R6, R93, 0x4, R136 ;  /* 0x000000045d067825 */ /* 0x010fc800078e0288 */
        /* <DEDUP_REMOVED lines=9> */
[----:B------:R-:W3:Y:S08]  /*3dae0*/  LDC R18, c[0x0][0x230] ;  /* 0x00008c00ff127b82 */ /* 0x000ef00000000800 */
[----:B------:R-:W3:Y:S01]  /*3daf0*/  LDC R19, c[0x0][0x230] ;  /* 0x00008c00ff137b82 */ /* 0x000ee20000000800 */
[----:B-1----:R-:W-:-:S04]  /*3db00*/  IMAD.WIDE R6, R93, 0x4, R140 ;  /* 0x000000045d067825 */ /* 0x002fc800078e028c */
[----:B----4-:R-:W-:-:S04]  /*3db10*/  IMAD.WIDE R2, R93, 0x4, R142 ;  /* 0x000000045d027825 */ /* 0x010fc800078e028e */
[----:B------:R-:W-:Y:S01]  /*3db20*/  IMAD.WIDE R20, R93, 0x4, R144 ;  /* 0x000000045d147825 */ /* 0x000fe200078e0290 */
[----:B------:R1:W-:Y:S04]  /*3db30*/  LDGSTS.E [R4+0x18008], desc[UR60][R6.64], !P5 ;  /* 0x1800800006047fae */ /* 0x0003e8000e92187c */
[----:B------:R4:W-:Y:S01]  /*3db40*/  LDGSTS.E [R4+0x1800c], desc[UR60][R2.64], !P6 ;  /* 0x1800c00002047fae */ /* 0x0009e2000f12187c */
[----:B------:R-:W-:Y:S01]  /*3db50*/  ISETP.GE.U32.AND P6, PT, R5, 0x7ffffeef, PT ;  /* 0x7ffffeef0500780c */ /* 0x000fe20003fc6070 */
[----:B------:R-:W-:Y:S02]  /*3db60*/  VIADD R5, R13, 0xffffff6d ;  /* 0xffffff6d0d057836 */ /* 0x000fe40000000000 */
[----:B------:R1:W-:Y:S01]  /*3db70*/  STL.64 [R1+0x1280], R6 ;  /* 0x0012800601007387 */ /* 0x0003e20000100a00 */
[----:B------:R-:W4:Y:S01]  /*3db80*/  LDC R13, c[0x0][0x230] ;  /* 0x00008c00ff0d7b82 */ /* 0x000f220000000800 */
[----:B------:R-:W-:-:S02]  /*3db90*/  ISETP.GE.U32.AND P5, PT, R12, 0x7ffffef0, PT ;  /* 0x7ffffef00c00780c */ /* 0x000fc40003fa6070 */
[----:B------:R4:W-:Y:S04]  /*3dba0*/  STL.64 [R1+0x1278], R2 ;  /* 0x0012780201007387 */ /* 0x0009e80000100a00 */
[----:B------:R-:W-:Y:S01]  /*3dbb0*/  LDGSTS.E [R4+0x1c000], desc[UR60][R20.64], !P0 ;  /* 0x1c00000014047fae */ /* 0x000fe2000c12187c */
[----:B--2---:R-:W-:Y:S01]  /*3dbc0*/  VIADD R12, R14, 0xffffff6c ;  /* 0xffffff6c0e0c7836 */ /* 0x004fe20000000000 */
[----:B------:R-:W-:Y:S02]  /*3dbd0*/  ISETP.GE.U32.AND P0, PT, R5, 0x7ffffeee, PT ;  /* 0x7ffffeee0500780c */ /* 0x000fe40003f06070 */
[----:B---3--:R-:W-:Y:S01]  /*3dbe0*/  IADD3 R5, R15, -0xb1, RZ ;  /* 0xffffff4f0f057810 */ /* 0x008fe20007ffe0ff */
[----:B------:R-:W2:Y:S01]  /*3dbf0*/  LDC R14, c[0x0][0x230] ;  /* 0x00008c00ff0e7b82 */ /* 0x000ea20000000800 */
[----:B-1----:R-:W-:-:S07]  /*3dc00*/  IMAD.WIDE R6, R93, 0x4, R146 ;  /* 0x000000045d067825 */ /* 0x002fce00078e0292 */
[----:B------:R-:W1:Y:S01]  /*3dc10*/  LDC R15, c[0x0][0x230] ;  /* 0x00008c00ff0f7b82 */ /* 0x000e620000000800 */
[----:B------:R-:W-:Y:S01]  /*3dc20*/  STL.64 [R1+0x1198], R20 ;  /* 0x0011981401007387 */ /* 0x000fe20000100a00 */
[----:B----4-:R-:W-:-:S03]  /*3dc30*/  IMAD.WIDE R2, R93, 0x4, R148 ;  /* 0x000000045d027825 */ /* 0x010fc600078e0294 */
        /* <DEDUP_REMOVED lines=10> */
[----:B---3--:R-:W-:-:S04]  /*3dce0*/  IMAD.WIDE R6, R93, 0x4, R150 ;  /* 0x000000045d067825 */ /* 0x008fc800078e0296 */
[----:B----4-:R-:W-:Y:S01]  /*3dcf0*/  IMAD.WIDE R2, R93, 0x4, R152 ;  /* 0x000000045d027825 */ /* 0x010fe200078e0298 */
        /* <DEDUP_REMOVED lines=10> */
[----:B---3--:R-:W-:-:S04]  /*3dda0*/  IMAD.WIDE R6, R93, 0x4, R154 ;  /* 0x000000045d067825 */ /* 0x008fc800078e029a */
        /* <DEDUP_REMOVED lines=11> */
[----:B--2---:R-:W-:Y:S02]  /*3de60*/  IADD3 R12, R14, -0xd3, RZ ;  /* 0xffffff2d0e0c7810 */ /* 0x004fe40007ffe0ff */
[----:B------:R-:W-:Y:S01]  /*3de70*/  ISETP.GE.U32.AND P1, PT, R5, 0x7ffffeaf, PT ;  /* 0x7ffffeaf0500780c */ /* 0x000fe20003f26070 */
[----:B-1----:R-:W-:Y:S01]  /*3de80*/  VIADD R5, R15, 0xffffff2c ;  /* 0xffffff2c0f057836 */ /* 0x002fe20000000000 */
[----:B------:R-:W1:Y:S01]  /*3de90*/  LDC R14, c[0x0][0x230] ;  /* 0x00008c00ff0e7b82 */ /* 0x000e620000000800 */
[----:B---3--:R-:W-:-:S07]  /*3dea0*/  IMAD.WIDE R6, R93, 0x4, R42 ;  /* 0x000000045d067825 */ /* 0x008fce00078e022a */
[----:B------:R-:W2:Y:S01]  /*3deb0*/  LDC R15, c[0x0][0x230] ;  /* 0x00008c00ff0f7b82 */ /* 0x000ea20000000800 */
        /* <DEDUP_REMOVED lines=12> */
[----:B---3--:R-:W-:-:S04]  /*3df80*/  IMAD.WIDE R6, R93, 0x4, R162 ;  /* 0x000000045d067825 */ /* 0x008fc800078e02a2 */
[----:B----4-:R-:W-:Y:S01]  /*3df90*/  IMAD.WIDE R2, R93, 0x4, R164 ;  /* 0x000000045d027825 */ /* 0x010fe200078e02a4 */
        /* <DEDUP_REMOVED lines=10> */
[----:B---3--:R-:W-:-:S04]  /*3e040*/  IMAD.WIDE R6, R93, 0x4, R166 ;  /* 0x000000045d067825 */ /* 0x008fc800078e02a6 */
[----:B----4-:R-:W-:-:S04]  /*3e050*/  IMAD.WIDE R2, R93, 0x4, R168 ;  /* 0x000000045d027825 */ /* 0x010fc800078e02a8 */
[----:B------:R-:W-:Y:S01]  /*3e060*/  IMAD.WIDE R20, R93, 0x4, R170 ;  /* 0x000000045d147825 */ /* 0x000fe200078e02aa */
[----:B------:R3:W-:Y:S04]  /*3e070*/  LDGSTS.E [R8+0x18000], desc[UR60][R6.64], !P0 ;  /* 0x1800000006087fae */ /* 0x0007e8000c12187c */
[----:B------:R4:W-:Y:S01]  /*3e080*/  LDGSTS.E [R8+0x18004], desc[UR60][R2.64], !P1 ;  /* 0x1800400002087fae */ /* 0x0009e2000c92187c */
[----:B------:R-:W-:Y:S02]  /*3e090*/  ISETP.GE.U32.AND P1, PT, R5, 0x7ffffe8d, PT ;  /* 0x7ffffe8d0500780c */ /* 0x000fe40003f26070 */
[----:B------:R-:W-:Y:S01]  /*3e0a0*/  IADD3 R5, R13, -0x95, RZ ;  /* 0xffffff6b0d057810 */ /* 0x000fe20007ffe0ff */
[----:B------:R3:W-:Y:S01]  /*3e0b0*/  STL.64 [R1+0x1270], R6 ;  /* 0x0012700601007387 */ /* 0x0007e20000100a00 */
[----:B------:R-:W4:Y:S01]  /*3e0c0*/  LDC R13, c[0x0][0x230] ;  /* 0x00008c00ff0d7b82 */ /* 0x000f220000000800 */
[----:B------:R-:W-:-:S02]  /*3e0d0*/  ISETP.GE.U32.AND P0, PT, R12, 0x7ffffe8e, PT ;  /* 0x7ffffe8e0c00780c */ /* 0x000fc40003f06070 */
[----:B------:R4:W-:Y:S04]  /*3e0e0*/  STL.64 [R1+0x1268], R2 ;  /* 0x0012680201007387 */ /* 0x0009e80000100a00 */
[----:B------:R4:W-:Y:S01]  /*3e0f0*/  LDGSTS.E [R8+0x18008], desc[UR60][R20.64], !P2 ;  /* 0x1800800014087fae */ /* 0x0009e2000d12187c */
[----:B-1----:R-:W-:Y:S01]  /*3e100*/  VIADD R12, R14, 0xffffff6a ;  /* 0xffffff6a0e0c7836 */ /* 0x002fe20000000000 */
[----:B------:R-:W-:Y:S01]  /*3e110*/  ISETP.GE.U32.AND P2, PT, R5, 0x7ffffeec, PT ;  /* 0x7ffffeec0500780c */ /* 0x000fe20003f46070 */
[----:B--2---:R-:W-:Y:S01]  /*3e120*/  VIADD R5, R15, 0xffffff69 ;  /* 0xffffff690f057836 */ /* 0x004fe20000000000 */
[----:B------:R-:W1:Y:S01]  /*3e130*/  LDC R14, c[0x0][0x230] ;  /* 0x00008c00ff0e7b82 */ /* 0x000e620000000800 */
[C---:B---3--:R-:W-:Y:S01]  /*3e140*/  IMAD.WIDE R6, R93.reuse, 0x4, R172 ;  /* 0x000000045d067825 */ /* 0x048fe200078e02ac */
[----:B------:R2:W-:Y:S06]  /*3e150*/  STL.64 [R1+0x1260], R20 ;  /* 0x0012601401007387 */ /* 0x0005ec0000100a00 */
[----:B------:R-:W3:Y:S01]  /*3e160*/  LDC R15, c[0x0][0x230] ;  /* 0x00008c00ff0f7b82 */ /* 0x000ee20000000800 */
        /* <DEDUP_REMOVED lines=10> */
[----:B------:R-:W3:Y:S08]  /*3e210*/  LDC R17, c[0x0][0x230] ;  /* 0x00008c00ff117b82 */ /* 0x000ef00000000800 */
[----:B--2---:R-:W2:Y:S08]  /*3e220*/  LDC R20, c[0x0][0x230] ;  /* 0x00008c00ff147b82 */ /* 0x004eb00000000800 */
[----:B------:R-:W2:Y:S01]  /*3e230*/  LDC R21, c[0x0][0x230] ;  /* 0x00008c00ff157b82 */ /* 0x000ea20000000800 */
[----:B----4-:R-:W-:-:S04]  /*3e240*/  IMAD.WIDE R6, R93, 0x4, R176 ;  /* 0x000000045d067825 */ /* 0x010fc800078e02b0 */
[----:B------:R-:W-:Y:S01]  /*3e250*/  IMAD.WIDE R2, R93, 0x4, R178 ;  /* 0x000000045d027825 */ /* 0x000fe200078e02b2 */
        /* <DEDUP_REMOVED lines=10> */
[----:B----4-:R-:W-:-:S04]  /*3e300*/  IMAD.WIDE R6, R93, 0x4, R180 ;  /* 0x000000045d067825 */ /* 0x010fc800078e02b4 */
[----:B-1----:R-:W-:Y:S01]  /*3e310*/  IMAD.WIDE R2, R93, 0x4, R50 ;  /* 0x000000045d027825 */ /* 0x002fe200078e0232 */
[----:B------:R1:W-:Y:S04]  /*3e320*/  LDGSTS.E [R8+0x1c00c], desc[UR60][R6.64], !P1 ;  /* 0x1c00c00006087fae */ /* 0x0003e8000c92187c */
[----:B------:R-:W-:Y:S04]  /*3e330*/  STL.64 [R1+0x1160], R6 ;  /* 0x0011600601007387 */ /* 0x000fe80000100a00 */
[----:B------:R4:W-:Y:S04]  /*3e340*/  LDGSTS.E [R10+0x10000], desc[UR60][R2.64], !P2 ;  /* 0x10000000020a7fae */ /* 0x0009e8000d12187c */
[----:B------:R-:W-:Y:S01]  /*3e350*/  STL.64 [R1+0x1450], R2 ;  /* 0x0014500201007387 */ /* 0x000fe20000100a00 */
[----:B------:R-:W-:-:S03]  /*3e360*/  ISETP.GE.U32.AND P2, PT, R5, 0x7ffffeca, PT ;  /* 0x7ffffeca0500780c */ /* 0x000fc60003f46070 */
[----:B------:R1:W-:Y:S01]  /*3e370*/  STL.64 [R1+0x25e0], R8 ;  /* 0x0025e00801007387 */ /* 0x0003e20000100a00 */
[----:B------:R-:W-:Y:S02]  /*3e380*/  VIADD R5, R13, 0xffffff48 ;  /* 0xffffff480d057836 */ /* 0x000fe40000000000 */
[----:B------:R-:W2:Y:S01]  /*3e390*/  LDC R13, c[0x0][0x230] ;  /* 0x00008c00ff0d7b82 */ /* 0x000ea20000000800 */
[----:B------:R-:W-:Y:S01]  /*3e3a0*/  ISETP.GE.U32.AND P1, PT, R12, 0x7ffffecb, PT ;  /* 0x7ffffecb0c00780c */ /* 0x000fe20003f26070 */
[----:B------:R-:W-:-:S06]  /*3e3b0*/  VIADD R12, R14, 0xffffff2b ;  /* 0xffffff2b0e0c7836 */ /* 0x000fcc0000000000 */
[----:B------:R-:W2:Y:S01]  /*3e3c0*/  LDC R14, c[0x0][0x230] ;  /* 0x00008c00ff0e7b82 */ /* 0x000ea20000000800 */
[----:B-1----:R-:W-:-:S04]  /*3e3d0*/  IMAD.WIDE R8, R93, 0x4, R182 ;  /* 0x000000045d087825 */ /* 0x002fc800078e02b6 */
[----:B------:R-:W-:-:S04]  /*3e3e0*/  IMAD.WIDE R6, R93, 0x4, R186 ;  /* 0x000000045d067825 */ /* 0x000fc800078e02ba */
[----:B----4-:R-:W-:Y:S01]  /*3e3f0*/  IMAD.WIDE R2, R93, 0x4, R190 ;  /* 0x000000045d027825 */ /* 0x010fe200078e02be */
[----:B------:R-:W-:Y:S01]  /*3e400*/  LDGSTS.E [R10+0x10004], desc[UR60][R8.64], !P3 ;  /* 0x10004000080a7fae */ /* 0x000fe2000d92187c */
[----:B------:R-:W-:Y:S02]  /*3e410*/  ISETP.GE.U32.AND P3, PT, R5, 0x7ffffec9, PT ;  /* 0x7ffffec90500780c */ /* 0x000fe40003f66070 */
[----:B---3--:R-:W-:Y:S01]  /*3e420*/  IADD3 R5, R15, -0xd6, RZ ;  /* 0xffffff2a0f057810 */ /* 0x008fe20007ffe0ff */
[----:B------:R-:W-:Y:S01]  /*3e430*/  STL.64 [R1+0x1448], R8 ;  /* 0x0014480801007387 */ /* 0x000fe20000100a00 */
[----:B------:R-:W1:Y:S03]  /*3e440*/  LDC R15, c[0x0][0x230] ;  /* 0x00008c00ff0f7b82 */ /* 0x000e660000000800 */
        /* <DEDUP_REMOVED lines=18> */
[----:B--2---:R-:W-:Y:S01]  /*3e570*/  IADD3 R12, R18, -0xf5, RZ ;  /* 0xffffff0b120c7810 */ /* 0x004fe20007ffe0ff */
[----:B------:R-:W-:Y:S01]  /*3e580*/  VIADD R5, R19, 0xffffff0a ;  /* 0xffffff0a13057836 */ /* 0x000fe20000000000 */
[----:B------:R-:W2:Y:S08]  /*3e590*/  LDC R18, c[0x0][0x230] ;  /* 0x00008c00ff127b82 */ /* 0x000eb00000000800 */
[----:B------:R-:W2:Y:S01]  /*3e5a0*/  LDC R19, c[0x0][0x230] ;  /* 0x00008c00ff137b82 */ /* 0x000ea20000000800 */
[----:B---3--:R-:W-:-:S04]  /*3e5b0*/  IMAD.WIDE R6, R93, 0x4, R194 ;  /* 0x000000045d067825 */ /* 0x008fc800078e02c2 */
[----:B----4-:R-:W-:Y:S01]  /*3e5c0*/  IMAD.WIDE R2, R93, 0x4, R196 ;  /* 0x000000045d027825 */ /* 0x010fe200078e02c4 */
[----:B------:R3:W-:Y:S04]  /*3e5d0*/  LDGSTS.E [R10+0x14008], desc[UR60][R6.64], !P2 ;  /* 0x14008000060a7fae */ /* 0x0007e8000d12187c */
[----:B------:R4:W-:Y:S01]  /*3e5e0*/  LDGSTS.E [R10+0x1400c], desc[UR60][R2.64], !P3 ;  /* 0x1400c000020a7fae */ /* 0x0009e2000d92187c */
[----:B------:R-:W-:Y:S01]  /*3e5f0*/  ISETP.GE.U32.AND P3, PT, R5, 0x7ffffe8b, PT ;  /* 0x7ffffe8b0500780c */ /* 0x000fe20003f66070 */
[----:B------:R-:W-:Y:S02]  /*3e600*/  VIADD R5, R13, 0xffffff09 ;  /* 0xffffff090d057836 */ /* 0x000fe40000000000 */
[----:B------:R-:W-:Y:S01]  /*3e610*/  IMAD.WIDE R8, R93, 0x4, R184 ;  /* 0x000000045d087825 */ /* 0x000fe200078e02b8 */
[----:B------:R-:W2:Y:S01]  /*3e620*/  LDC R13, c[0x0][0x230] ;  /* 0x00008c00ff0d7b82 */ /* 0x000ea20000000800 */
[----:B------:R3:W-:Y:S01]  /*3e630*/  STL.64 [R1+0x1340], R6 ;  /* 0x0013400601007387 */ /* 0x0007e20000100a00 */
[----:B------:R-:W-:-:S03]  /*3e640*/  ISETP.GE.U32.AND P2, PT, R12, 0x7ffffe8c, PT ;  /* 0x7ffffe8c0c00780c */ /* 0x000fc60003f46070 */
[----:B------:R4:W-:Y:S01]  /*3e650*/  STL.64 [R1+0x1338], R2 ;  /* 0x0013380201007387 */ /* 0x0009e20000100a00 */
[----:B------:R-:W-:-:S03]  /*3e660*/  IADD3 R12, R14, -0xf8, RZ ;  /* 0xffffff080e0c7810 */ /* 0x000fc60007ffe0ff */
[----:B------:R-:W-:Y:S01]  /*3e670*/  LDGSTS.E [R10+0x18000], desc[UR60][R8.64], !P5 ;  /* 0x18000000080a7fae */ /* 0x000fe2000e92187c */
[----:B------:R-:W-:Y:S01]  /*3e680*/  ISETP.GE.U32.AND P5, PT, R5, 0x7ffffe8a, PT ;  /* 0x7ffffe8a0500780c */ /* 0x000fe20003fa6070 */
[----:B------:R-:W2:Y:S01]  /*3e690*/  LDC R14, c[0x0][0x230] ;  /* 0x00008c00ff0e7b82 */ /* 0x000ea20000000800 */
[----:B---3--:R-:W-:-:S04]  /*3e6a0*/  IMAD.WIDE R6, R93, 0x4, R198 ;  /* 0x000000045d067825 */ /* 0x008fc800078e02c6 */
[----:B-1----:R-:W-:Y:S01]  /*3e6b0*/  VIADD R5, R15, 0xffffff67 ;  /* 0xffffff670f057836 */ /* 0x002fe20000000000 */
[----:B------:R-:W-:Y:S02]  /*3e6c0*/  STL.64 [R1+0x1250], R8 ;  /* 0x0012500801007387 */ /* 0x000fe40000100a00 */
[----:B------:R-:W1:Y:S01]  /*3e6d0*/  LDC R15, c[0x0][0x230] ;  /* 0x00008c00ff0f7b82 */ /* 0x000e620000000800 */
        /* <DEDUP_REMOVED lines=19> */
[----:B--2---:R-:W-:Y:S02]  /*3e810*/  VIADD R12, R18, 0xffffff64 ;  /* 0xffffff64120c7836 */ /* 0x004fe40000000000 */
[----:B------:R-:W-:Y:S01]  /*3e820*/  VIADD R5, R19, 0xffffff47 ;  /* 0xffffff4713057836 */ /* 0x000fe20000000000 */
[----:B------:R-:W2:Y:S08]  /*3e830*/  LDC R18, c[0x0][0x230] ;  /* 0x00008c00ff127b82 */ /* 0x000eb00000000800 */
[----:B------:R-:W2:Y:S01]  /*3e840*/  LDC R19, c[0x0][0x230] ;  /* 0x00008c00ff137b82 */ /* 0x000ea20000000800 */
[----:B---3--:R-:W-:-:S04]  /*3e850*/  IMAD.WIDE R6, R93, 0x4, R206 ;  /* 0x000000045d067825 */ /* 0x008fc800078e02ce */
[----:B----4-:R-:W-:Y:S01]  /*3e860*/  IMAD.WIDE R2, R93, 0x4, R208 ;  /* 0x000000045d027825 */ /* 0x010fe200078e02d0 */
[----:B------:R3:W-:Y:S04]  /*3e870*/  LDGSTS.E [R10+0x1c004], desc[UR60][R6.64], !P3 ;  /* 0x1c004000060a7fae */ /* 0x0007e8000d92187c */
[----:B------:R4:W-:Y:S01]  /*3e880*/  LDGSTS.E [R10+0x1c008], desc[UR60][R2.64], !P5 ;  /* 0x1c008000020a7fae */ /* 0x0009e2000e92187c */
[----:B------:R-:W-:Y:S02]  /*3e890*/  ISETP.GE.U32.AND P5, PT, R5, 0x7ffffec8, PT ;  /* 0x7ffffec80500780c */ /* 0x000fe40003fa6070 */
[----:B------:R-:W-:Y:S01]  /*3e8a0*/  IADD3 R5, R13, -0xba, RZ ;  /* 0xffffff460d057810 */ /* 0x000fe20007ffe0ff */
[----:B------:R-:W-:Y:S01]  /*3e8b0*/  IMAD.WIDE R8, R93, 0x4, R210 ;  /* 0x000000045d087825 */ /* 0x000fe200078e02d2 */
[----:B------:R-:W2:Y:S01]  /*3e8c0*/  LDC R13, c[0x0][0x230] ;  /* 0x00008c00ff0d7b82 */ /* 0x000ea20000000800 */
[----:B------:R3:W-:Y:S01]  /*3e8d0*/  STL.64 [R1+0x1150], R6 ;  /* 0x0011500601007387 */ /* 0x0007e20000100a00 */
[----:B------:R-:W-:-:S03]  /*3e8e0*/  ISETP.GE.U32.AND P3, PT, R12, 0x7ffffee5, PT ;  /* 0x7ffffee50c00780c */ /* 0x000fc60003f66070 */
[----:B------:R4:W-:Y:S01]  /*3e8f0*/  STL.64 [R1+0x1148], R2 ;  /* 0x0011480201007387 */ /* 0x0009e20000100a00 */
[----:B------:R-:W-:-:S03]  /*3e900*/  VIADD R12, R14, 0xffffff45 ;  /* 0xffffff450e0c7836 */ /* 0x000fc60000000000 */
[----:B------:R-:W-:Y:S01]  /*3e910*/  LDGSTS.E [R10+0x1c00c], desc[UR60][R8.64], !P6 ;  /* 0x1c00c000080a7fae */ /* 0x000fe2000f12187c */
[----:B------:R-:W-:Y:S01]  /*3e920*/  ISETP.GE.U32.AND P6, PT, R5, 0x7ffffec7, PT ;  /* 0x7ffffec70500780c */ /* 0x000fe20003fc6070 */
[----:B------:R-:W2:Y:S01]  /*3e930*/  LDC R14, c[0x0][0x230] ;  /* 0x00008c00ff0e7b82 */ /* 0x000ea20000000800 */
[----:B---3--:R-:W-:-:S04]  /*3e940*/  IMAD.WIDE R6, R93, 0x4, R54 ;  /* 0x000000045d067825 */ /* 0x008fc800078e0236 */
[----:B-1----:R-:W-:Y:S01]  /*3e950*/  VIADD R5, R15, 0xffffff44 ;  /* 0xffffff440f057836 */ /* 0x002fe20000000000 */
[----:B------:R-:W-:Y:S04]  /*3e960*/  STL.64 [R1+0x1140], R8 ;  /* 0x0011400801007387 */ /* 0x000fe80000100a00 */
[----:B------:R1:W-:Y:S04]  /*3e970*/  STL.64 [R1+0x1430], R6 ;  /* 0x0014300601007387 */ /* 0x0003e80000100a00 */
[----:B------:R1:W-:Y:S01]  /*3e980*/  LDGSTS.E [R11+0x10000], desc[UR60][R6.64], !P0 ;  /* 0x10000000060b7fae */ /* 0x0003e2000c12187c */
[----:B----4-:R-:W-:Y:S01]  /*3e990*/  IMAD.WIDE R2, R93, 0x4, R212 ;  /* 0x000000045d027825 */ /* 0x010fe200078e02d4 */
[----:B------:R-:W-:-:S02]  /*3e9a0*/  ISETP.GE.U32.AND P0, PT, R12, 0x7ffffec6, PT ;  /* 0x7ffffec60c00780c */ /* 0x000fc40003f06070 */
[----:B------:R-:W-:Y:S01]  /*3e9b0*/  IADD3 R12, R16, -0xd9, RZ ;  /* 0xffffff27100c7810 */ /* 0x000fe20007ffe0ff */
[----:B------:R-:W3:Y:S08]  /*3e9c0*/  LDC R15, c[0x0][0x230] ;  /* 0x00008c00ff0f7b82 */ /* 0x000ef00000000800 */
[----:B------:R-:W4:Y:S01]  /*3e9d0*/  LDC R16, c[0x0][0x230] ;  /* 0x00008c00ff107b82 */ /* 0x000f220000000800 */
[----:B------:R2:W-:Y:S04]  /*3e9e0*/  STL.64 [R1+0x1428], R2 ;  /* 0x0014280201007387 */ /* 0x0005e80000100a00 */
[----:B------:R2:W-:Y:S01]  /*3e9f0*/  LDGSTS.E [R11+0x10004], desc[UR60][R2.64], !P1 ;  /* 0x10004000020b7fae */ /* 0x0005e2000c92187c */
[----:B------:R-:W-:Y:S01]  /*3ea00*/  ISETP.GE.U32.AND P1, PT, R5, 0x7ffffec5, PT ;  /* 0x7ffffec50500780c */ /* 0x000fe20003f26070 */
[----:B-1----:R-:W-:-:S04]  /*3ea10*/  IMAD.WIDE R6, R93, 0x4, R214 ;  /* 0x000000045d067825 */ /* 0x002fc800078e02d6 */
[----:B------:R-:W-:Y:S02]  /*3ea20*/  VIADD R5, R17, 0xffffff26 ;  /* 0xffffff2611057836 */ /* 0x000fe40000000000 */
[----:B------:R-:W1:Y:S01]  /*3ea30*/  LDC R17, c[0x0][0x230] ;  /* 0x00008c00ff117b82 */ /* 0x000e620000000800 */
[----:B------:R2:W-:Y:S04]  /*3ea40*/  STL.64 [R1+0x1420], R6 ;  /* 0x0014200601007387 */ /* 0x0005e80000100a00 */
[----:B------:R3:W-:Y:S01]  /*3ea50*/  LDGSTS.E [R11+0x10008], desc[UR60][R6.64], !P2 ;  /* 0x10008000060b7fae */ /* 0x0007e2000d12187c */
[----:B--2---:R-:W-:Y:S01]  /*3ea60*/  IMAD.WIDE R2, R93, 0x4, R216 ;  /* 0x000000045d027825 */ /* 0x004fe200078e02d8 */
[----:B------:R-:W-:-:S03]  /*3ea70*/  ISETP.GE.U32.AND P2, PT, R12, 0x7ffffea8, PT ;  /* 0x7ffffea80c00780c */ /* 0x000fc60003f46070 */
[----:B------:R-:W-:Y:S02]  /*3ea80*/  VIADD R12, R18, 0xffffff25 ;  /* 0xffffff25120c7836 */ /* 0x000fe40000000000 */
[----:B------:R-:W-:Y:S01]  /*3ea90*/  IMAD.WIDE R8, R93, 0x4, R220 ;  /* 0x000000045d087825 */ /* 0x000fe200078e02dc */
[----:B------:R-:W2:Y:S01]  /*3eaa0*/  LDC R18, c[0x0][0x230] ;  /* 0x00008c00ff127b82 */ /* 0x000ea20000000800 */
[----:B------:R4:W-:Y:S04]  /*3eab0*/  STL.64 [R1+0x1418], R2 ;  /* 0x0014180201007387 */ /* 0x0009e80000100a00 */
[----:B------:R4:W-:Y:S01]  /*3eac0*/  LDGSTS.E [R11+0x1000c], desc[UR60][R2.64], !P3 ;  /* 0x1000c000020b7fae */ /* 0x0009e2000d92187c */
[----:B------:R-:W-:Y:S01]  /*3ead0*/  ISETP.GE.U32.AND P3, PT, R5, 0x7ffffea7, PT ;  /* 0x7ffffea70500780c */ /* 0x000fe20003f66070 */
[----:B---3--:R-:W-:Y:S01]  /*3eae0*/  IMAD.WIDE R6, R93, 0x4, R124 ;  /* 0x000000045d067825 */ /* 0x008fe200078e027c */
[----:B------:R-:W-:-:S02]  /*3eaf0*/  IADD3 R5, R19, -0xdc, RZ ;  /* 0xffffff2413057810 */ /* 0x000fc40007ffe0ff */
[----:B------:R-:W3:Y:S02]  /*3eb00*/  LDC R19, c[0x0][0x230] ;  /* 0x00008c00ff137b82 */ /* 0x000ee40000000800 */
[----:B------:R1:W-:Y:S01]  /*3eb10*/  LDGSTS.E [R11+0x14000], desc[UR60][R6.64], !P5 ;  /* 0x14000000060b7fae */ /* 0x0003e2000e92187c */
[----:B----4-:R-:W-:-:S03]  /*3eb20*/  IMAD.WIDE R2, R93, 0x4, R218 ;  /* 0x000000045d027825 */ /* 0x010fc600078e02da */
[----:B------:R1:W-:Y:S01]  /*3eb30*/  STL.64 [R1+0x1330], R6 ;  /* 0x0013300601007387 */ /* 0x0003e20000100a00 */
[----:B------:R-:W-:-:S03]  /*3eb40*/  ISETP.GE.U32.AND P5, PT, R12, 0x7ffffea6, PT ;  /* 0x7ffffea60c00780c */ /* 0x000fc60003fa6070 */
[----:B------:R4:W-:Y:S01]  /*3eb50*/  LDGSTS.E [R11+0x14004], desc[UR60][R2.64], !P6 ;  /* 0x14004000020b7fae */ /* 0x0009e2000f12187c */
[----:B------:R-:W-:-:S03]  /*3eb60*/  ISETP.GE.U32.AND P6, PT, R5, 0x7ffffea5, PT ;  /* 0x7ffffea50500780c */ /* 0x000fc60003fc6070 */
[----:B------:R4:W-:Y:S01]  /*3eb70*/  STL.64 [R1+0x1328], R2 ;  /* 0x0013280201007387 */ /* 0x0009e20000100a00 */
[----:B------:R-:W-:-:S03]  /*3eb80*/  VIADD R5, R13, 0xffffff07 ;  /* 0xffffff070d057836 */ /* 0x000fc60000000000 */
[----:B------:R2:W-:Y:S04]  /*3eb90*/  STL.64 [R1+0x1320], R8 ;  /* 0x0013200801007387 */ /* 0x0005e80000100a00 */
[----:B------:R2:W-:Y:S01]  /*3eba0*/  LDGSTS.E [R11+0x14008], desc[UR60][R8.64], !P0 ;  /* 0x14008000080b7fae */ /* 0x0005e2000c12187c */
[----:B-1----:R-:W-:-:S04]  /*3ebb0*/  IMAD.WIDE R6, R93, 0x4, R222 ;  /* 0x000000045d067825 */ /* 0x002fc800078e02de */
[----:B------:R-:W-:Y:S01]  /*3ebc0*/  VIADD R12, R14, 0xffffff06 ;  /* 0xffffff060e0c7836 */ /* 0x000fe20000000000 */
[----:B------:R-:W-:Y:S01]  /*3ebd0*/  ISETP.GE.U32.AND P0, PT, R5, 0x7ffffe88, PT ;  /* 0x7ffffe880500780c */ /* 0x000fe20003f06070 */
[----:B------:R-:W1:Y:S01]  /*3ebe0*/  LDC R13, c[0x0][0x230] ;  /* 0x00008c00ff0d7b82 */ /* 0x000e620000000800 */
[----:B----4-:R-:W-:Y:S01]  /*3ebf0*/  IMAD.WIDE R2, R93, 0x4, R188 ;  /* 0x000000045d027825 */ /* 0x010fe200078e02bc */
[----:B------:R4:W-:Y:S04]  /*3ec00*/  STL.64 [R1+0x1318], R6 ;  /* 0x0013180601007387 */ /* 0x0009e80000100a00 */
[----:B------:R4:W-:Y:S04]  /*3ec10*/  LDGSTS.E [R11+0x1400c], desc[UR60][R6.64], !P1 ;  /* 0x1400c000060b7fae */ /* 0x0009e8000c92187c */
[----:B------:R3:W-:Y:S04]  /*3ec20*/  STL.64 [R1+0x1230], R2 ;  /* 0x0012300201007387 */ /* 0x0007e80000100a00 */
[----:B------:R3:W-:Y:S01]  /*3ec30*/  LDGSTS.E [R11+0x18000], desc[UR60][R2.64], !P2 ;  /* 0x18000000020b7fae */ /* 0x0007e2000d12187c */
[----:B------:R-:W-:-:S02]  /*3ec40*/  ISETP.GE.U32.AND P1, PT, R12, 0x7ffffe87, PT ;  /* 0x7ffffe870c00780c */ /* 0x000fc40003f26070 */
[----:B------:R-:W-:Y:S01]  /*3ec50*/  IADD3 R5, R15, -0xfb, RZ ;  /* 0xffffff050f057810 */ /* 0x000fe20007ffe0ff */
[C---:B--2---:R-:W-:Y:S01]  /*3ec60*/  IMAD.WIDE R8, R93.reuse, 0x4, R58 ;  /* 0x000000045d087825 */ /* 0x044fe200078e023a */
[----:B------:R-:W2:Y:S03]  /*3ec70*/  LDC R14, c[0x0][0x230] ;  /* 0x00008c00ff0e7b82 */ /* 0x000ea60000000800 */
[----:B----4-:R-:W-:-:S04]  /*3ec80*/  IMAD.WIDE R6, R93, 0x4, R224 ;  /* 0x000000045d067825 */ /* 0x010fc800078e02e0 */
[----:B---3--:R-:W-:-:S04]  /*3ec90*/  IMAD.WIDE R2, R93, 0x4, R226 ;  /* 0x000000045d027825 */ /* 0x008fc800078e02e2 */
[----:B------:R-:W-:Y:S01]  /*3eca0*/  VIADD R12, R17, 0xffffff04 ;  /* 0xffffff04110c7836 */ /* 0x000fe20000000000 */
[----:B------:R-:W-:Y:S01]  /*3ecb0*/  ISETP.GE.U32.AND P2, PT, R5, 0x7ffffe86, PT ;  /* 0x7ffffe860500780c */ /* 0x000fe20003f46070 */
[----:B------:R-:W3:Y:S01]  /*3ecc0*/  LDC R15, c[0x0][0x230] ;  /* 0x00008c00ff0f7b82 */ /* 0x000ee20000000800 */
[----:B------:R4:W-:Y:S04]  /*3ecd0*/  STL.64 [R1+0x1228], R6 ;  /* 0x0012280601007387 */ /* 0x0009e80000100a00 */
[----:B------:R4:W-:Y:S04]  /*3ece0*/  LDGSTS.E [R11+0x18004], desc[UR60][R6.64], !P3 ;  /* 0x18004000060b7fae */ /* 0x0009e8000d92187c */
[----:B------:R1:W-:Y:S04]  /*3ecf0*/  STL.64 [R1+0x1220], R2 ;  /* 0x0012200201007387 */ /* 0x0003e80000100a00 */
[----:B------:R1:W-:Y:S01]  /*3ed00*/  LDGSTS.E [R11+0x18008], desc[UR60][R2.64], !P5 ;  /* 0x18008000020b7fae */ /* 0x0003e2000e92187c */
[----:B------:R-:W-:Y:S01]  /*3ed10*/  ISETP.GE.U32.AND P3, PT, R12, 0x7ffffe85, PT ;  /* 0x7ffffe850c00780c */ /* 0x000fe20003f66070 */
[----:B------:R-:W3:Y:S01]  /*3ed20*/  LDC R17, c[0x0][0x230] ;  /* 0x00008c00ff117b82 */ /* 0x000ee20000000800 */
[----:B----4-:R-:W-:-:S04]  /*3ed30*/  IMAD.WIDE R6, R93, 0x4, R228 ;  /* 0x000000045d067825 */ /* 0x010fc800078e02e4 */
[C---:B-1----:R-:W-:Y:S01]  /*3ed40*/  IMAD.WIDE R2, R93.reuse, 0x4, R230 ;  /* 0x000000045d027825 */ /* 0x042fe200078e02e6 */
[----:B------:R-:W-:Y:S04]  /*3ed50*/  STL.64 [R1+0x1218], R6 ;  /* 0x0012180601007387 */ /* 0x000fe80000100a00 */
[----:B------:R-:W-:Y:S04]  /*3ed60*/  LDGSTS.E [R11+0x1800c], desc[UR60][R6.64], !P6 ;  /* 0x1800c000060b7fae */ /* 0x000fe8000f12187c */
[----:B------:R1:W-:Y:S04]  /*3ed70*/  STL.64 [R1+0x1138], R2 ;  /* 0x0011380201007387 */ /* 0x0003e80000100a00 */
[----:B------:R1:W-:Y:S02]  /*3ed80*/  LDGSTS.E [R11+0x1c000], desc[UR60][R2.64], !P0 ;  /* 0x1c000000020b7fae */ /* 0x0003e4000c12187c */
[----:B-1----:R-:W-:-:S04]  /*3ed90*/  IMAD.WIDE R2, R93, 0x4, R232 ;  /* 0x000000045d027825 */ /* 0x002fc800078e02e8 */
[C---:B------:R-:W-:Y:S01]  /*3eda0*/  IMAD.WIDE R6, R93.reuse, 0x4, R234 ;  /* 0x000000045d067825 */ /* 0x040fe200078e02ea */
[----:B------:R1:W-:Y:S04]  /*3edb0*/  STL.64 [R1+0x1130], R2 ;  /* 0x0011300201007387 */ /* 0x0003e80000100a00 */
[----:B------:R1:W-:Y:S04]  /*3edc0*/  LDGSTS.E [R11+0x1c004], desc[UR60][R2.64], !P1 ;  /* 0x1c004000020b7fae */ /* 0x0003e8000c92187c */
[----:B------:R4:W-:Y:S04]  /*3edd0*/  STL.64 [R1+0x1128], R6 ;  /* 0x0011280601007387 */ /* 0x0009e80000100a00 */
[----:B------:R-:W-:Y:S01]  /*3ede0*/  LDGSTS.E [R11+0x1c008], desc[UR60][R6.64], !P2 ;  /* 0x1c008000060b7fae */ /* 0x000fe2000d12187c */
[----:B-1----:R-:W-:-:S05]  /*3edf0*/  IMAD.WIDE R2, R93, 0x4, R236 ;  /* 0x000000045d027825 */ /* 0x002fca00078e02ec */
[----:B------:R1:W-:Y:S04]  /*3ee00*/  STL.64 [R1+0x1120], R2 ;  /* 0x0011200201007387 */ /* 0x0003e80000100a00 */
[----:B----4-:R-:W4:Y:S04]  /*3ee10*/  LDL.LU.64 R6, [R1] ;  /* 0x0000000001067983 */ /* 0x010f280000300a00 */
[----:B------:R1:W-:Y:S04]  /*3ee20*/  LDGSTS.E [R11+0x1c00c], desc[UR60][R2.64], !P3 ;  /* 0x1c00c000020b7fae */ /* 0x0003e8000d92187c */
[----:B------:R-:W4:Y:S04]  /*3ee30*/  LDL.LU.64 R250, [R1+0x8] ;  /* 0x0000080001fa7983 */ /* 0x000f280000300a00 */
[----:B------:R-:W-:Y:S04]  /*3ee40*/  STL.64 [R1+0x25e8], R10 ;  /* 0x0025e80a01007387 */ /* 0x000fe80000100a00 */
[----:B------:R3:W-:Y:S01]  /*3ee50*/  STL.64 [R1+0x1410], R8 ;  /* 0x0014100801007387 */ /* 0x0007e20000100a00 */
[----:B-1----:R-:W-:-:S05]  /*3ee60*/  IMAD.WIDE R2, R93, 0x4, R238 ;  /* 0x000000045d027825 */ /* 0x002fca00078e02ee */
[----:B------:R1:W-:Y:S04]  /*3ee70*/  STL.64 [R1+0x1408], R2 ;  /* 0x0014080201007387 */ /* 0x0003e80000100a00 */
[----:B------:R-:W4:Y:S04]  /*3ee80*/  LDL.LU.64 R248, [R1+0x10] ;  /* 0x0000100001f87983 */ /* 0x000f280000300a00 */
[----:B------:R-:W4:Y:S01]  /*3ee90*/  LDL.LU.64 R246, [R1+0x18] ;  /* 0x0000180001f67983 */ /* 0x000f220000300a00 */
[----:B------:R-:W-:Y:S02]  /*3eea0*/  VIADD R5, R16, 0xffffff63 ;  /* 0xffffff6310057836 */ /* 0x000fe40000000000 */
[----:B------:R-:W1:Y:S01]  /*3eeb0*/  LDC R16, c[0x0][0x230] ;  /* 0x00008c00ff107b82 */ /* 0x000e620000000800 */
[----:B------:R-:W-:-:S07]  /*3eec0*/  IADD3 R12, R18, -0x9e, RZ ;  /* 0xffffff62120c7810 */ /* 0x000fce0007ffe0ff */
[----:B------:R-:W4:Y:S01]  /*3eed0*/  LDC R18, c[0x0][0x230] ;  /* 0x00008c00ff127b82 */ /* 0x000f220000000800 */
[----:B------:R-:W-:Y:S01]  /*3eee0*/  ISETP.GE.U32.AND P5, PT, R5, 0x7ffffee4, PT ;  /* 0x7ffffee40500780c */ /* 0x000fe20003fa6070 */
[----:B------:R-:W-:Y:S01]  /*3eef0*/  VIADD R5, R19, 0xffffff61 ;  /* 0xffffff6113057836 */ /* 0x000fe20000000000 */
[----:B------:R-:W-:-:S05]  /*3ef00*/  ISETP.GE.U32.AND P6, PT, R12, 0x7ffffee3, PT ;  /* 0x7ffffee30c00780c */ /* 0x000fca0003fc6070 */
[----:B------:R-:W4:Y:S01]  /*3ef10*/  LDC R19, c[0x0][0x230] ;  /* 0x00008c00ff137b82 */ /* 0x000f220000000800 */
[----:B------:R-:W-:Y:S01]  /*3ef20*/  ISETP.GE.U32.AND P0, PT, R5, 0x7ffffee2, PT ;  /* 0x7ffffee20500780c */ /* 0x000fe20003f06070 */
[----:B------:R-:W-:Y:S01]  /*3ef30*/  VIADD R5, R13, 0xffffff60 ;  /* 0xffffff600d057836 */ /* 0x000fe20000000000 */
[----:B--2---:R-:W-:-:S05]  /*3ef40*/  IADD3 R12, R14, -0xbd, RZ ;  /* 0xffffff430e0c7810 */ /* 0x004fca0007ffe0ff */
[----:B------:R-:W2:Y:S08]  /*3ef50*/  LDC R13, c[0x0][0x230] ;  /* 0x00008c00ff0d7b82 */ /* 0x000eb00000000800 */
[----:B------:R-:W2:Y:S01]  /*3ef60*/  LDC R14, c[0x0][0x230] ;  /* 0x00008c00ff0e7b82 */ /* 0x000ea20000000800 */
[----:B------:R-:W-:Y:S01]  /*3ef70*/  ISETP.GE.U32.AND P1, PT, R5, 0x7ffffee1, PT ;  /* 0x7ffffee10500780c */ /* 0x000fe20003f26070 */
[----:B---3--:R-:W-:Y:S01]  /*3ef80*/  VIADD R5, R15, 0xffffff42 ;  /* 0xffffff420f057836 */ /* 0x008fe20000000000 */
[----:B------:R-:W-:Y:S01]  /*3ef90*/  ISETP.GE.U32.AND P2, PT, R12, 0x7ffffec4, PT ;  /* 0x7ffffec40c00780c */ /* 0x000fe20003f46070 */
[----:B------:R3:W-:Y:S04]  /*3efa0*/  LDGSTS.E [R244+0x10000], desc[UR60][R8.64], !P5 ;  /* 0x1000000008f47fae */ /* 0x0007e8000e92187c */
[----:B------:R3:W-:Y:S01]  /*3efb0*/  LDGSTS.E [R244+0x10004], desc[UR60][R2.64], !P6 ;  /* 0x1000400002f47fae */ /* 0x0007e2000f12187c */
[----:B------:R-:W2:Y:S01]  /*3efc0*/  LDC R15, c[0x0][0x230] ;  /* 0x00008c00ff0f7b82 */ /* 0x000ea20000000800 */
[----:B------:R-:W-:Y:S01]  /*3efd0*/  ISETP.GE.U32.AND P3, PT, R5, 0x7ffffec3, PT ;  /* 0x7ffffec30500780c */ /* 0x000fe20003f66070 */
[----:B-1----:R-:W-:-:S06]  /*3efe0*/  VIADD R12, R16, 0xffffff41 ;  /* 0xffffff41100c7836 */ /* 0x002fcc0000000000 */
[----:B------:R-:W1:Y:S01]  /*3eff0*/  LDC R16, c[0x0][0x230] ;  /* 0x00008c00ff107b82 */ /* 0x000e620000000800 */
[----:B---3--:R-:W-:-:S04]  /*3f000*/  IMAD.WIDE R8, R93, 0x4, R240 ;  /* 0x000000045d087825 */ /* 0x008fc800078e02f0 */
[C---:B------:R-:W-:Y:S01]  /*3f010*/  IMAD.WIDE R2, R93.reuse, 0x4, R242 ;  /* 0x000000045d027825 */ /* 0x040fe200078e02f2 */
[----:B------:R-:W-:Y:S01]  /*3f020*/  ISETP.GE.U32.AND P5, PT, R12, 0x7ffffec2, PT ;  /* 0x7ffffec20c00780c */ /* 0x000fe20003fa6070 */
[----:B------:R3:W-:Y:S04]  /*3f030*/  STL.64 [R1+0x1400], R8 ;  /* 0x0014000801007387 */ /* 0x0007e80000100a00 */
[----:B------:R3:W-:Y:S04]  /*3f040*/  LDGSTS.E [R244+0x10008], desc[UR60][R8.64], !P0 ;  /* 0x1000800008f47fae */ /* 0x0007e8000c12187c */
[----:B------:R2:W-:Y:S04]  /*3f050*/  STL.64 [R1+0x13f8], R2 ;  /* 0x0013f80201007387 */ /* 0x0005e80000100a00 */
[----:B------:R2:W-:Y:S04]  /*3f060*/  LDGSTS.E [R244+0x1000c], desc[UR60][R2.64], !P1 ;  /* 0x1000c00002f47fae */ /* 0x0005e8000c92187c */
[----:B------:R-:W2:Y:S04]  /*3f070*/  LDL.LU.64 R26, [R1+0x20] ;  /* 0x00002000011a7983 */ /* 0x000ea80000300a00 */
[----:B------:R-:W2:Y:S01]  /*3f080*/  LDL.LU.64 R30, [R1+0x8f0] ;  /* 0x0008f000011e7983 */ /* 0x000ea20000300a00 */
[----:B---3--:R-:W-:-:S05]  /*3f090*/  IMAD.WIDE R8, R93, 0x4, R128 ;  /* 0x000000045d087825 */ /* 0x008fca00078e0280 */
[----:B------:R-:W-:Y:S04]  /*3f0a0*/  STL.64 [R1+0x1310], R8 ;  /* 0x0013100801007387 */ /* 0x000fe80000100a00 */
[----:B------:R3:W-:Y:S01]  /*3f0b0*/  LDGSTS.E [R244+0x14000], desc[UR60][R8.64], !P2 ;  /* 0x1400000008f47fae */ /* 0x0007e2000d12187c */
[----:B----4-:R-:W-:-:S04]  /*3f0c0*/  IMAD.WIDE R6, R93, 0x4, R6 ;  /* 0x000000045d067825 */ /* 0x010fc800078e0206 */
[C---:B--2---:R-:W-:Y:S01]  /*3f0d0*/  IMAD.WIDE R2, R93.reuse, 0x4, R250 ;  /* 0x000000045d027825 */ /* 0x044fe200078e02fa */
[----:B------:R2:W-:Y:S04]  /*3f0e0*/  STL.64 [R1+0x1308], R6 ;  /* 0x0013080601007387 */ /* 0x0005e80000100a00 */
[----:B------:R4:W-:Y:S04]  /*3f0f0*/  STL.64 [R1+0x1300], R2 ;  /* 0x0013000201007387 */ /* 0x0009e80000100a00 */
[----:B------:R-:W-:Y:S04]  /*3f100*/  LDGSTS.E [R244+0x14004], desc[UR60][R6.64], !P3 ;  /* 0x1400400006f47fae */ /* 0x000fe8000d92187c */
[----:B------:R4:W-:Y:S04]  /*3f110*/  LDGSTS.E [R244+0x14008], desc[UR60][R2.64], !P5 ;  /* 0x1400800002f47fae */ /* 0x0009e8000e92187c */
[----:B--2---:R-:W2:Y:S04]  /*3f120*/  LDL.LU.64 R6, [R1+0x8f8] ;  /* 0x0008f80001067983 */ /* 0x004ea80000300a00 */
[----:B------:R-:W2:Y:S01]  /*3f130*/  LDL.LU.64 R32, [R1+0x900] ;  /* 0x0009000001207983 */ /* 0x000ea20000300a00 */
[----:B---3--:R-:W-:-:S03]  /*3f140*/  IMAD.WIDE R8, R93, 0x4, R248 ;  /* 0x000000045d087825 */ /* 0x008fc600078e02f8 */
[----:B------:R-:W3:Y:S01]  /*3f150*/  LDL.LU.64 R250, [R1+0x908] ;  /* 0x0009080001fa7983 */ /* 0x000ee20000300a00 */
[----:B----4-:R-:W-:-:S03]  /*3f160*/  IMAD.WIDE R2, R93, 0x4, R246 ;  /* 0x000000045d027825 */ /* 0x010fc600078e02f6 */
[----:B------:R4:W-:Y:S04]  /*3f170*/  STL.64 [R1+0x12f8], R8 ;  /* 0x0012f80801007387 */ /* 0x0009e80000100a00 */
[----:B------:R-:W3:Y:S04]  /*3f180*/  LDL.LU.64 R248, [R1+0x910] ;  /* 0x0009100001f87983 */ /* 0x000ee80000300a00 */
[----:B------:R-:W3:Y:S01]  /*3f190*/  LDL.LU.64 R246, [R1+0x918] ;  /* 0x0009180001f67983 */ /* 0x000ee20000300a00 */
[----:B------:R-:W-:Y:S01]  /*3f1a0*/  IADD3 R5, R18, -0xc0, RZ ;  /* 0xffffff4012057810 */ /* 0x000fe20007ffe0ff */
[----:B------:R-:W-:-:S02]  /*3f1b0*/  VIADD R12, R19, 0xffffff23 ;  /* 0xffffff23130c7836 */ /* 0x000fc40000000000 */
[----:B------:R4:W-:Y:S01]  /*3f1c0*/  STL.64 [R1+0x1210], R2 ;  /* 0x0012100201007387 */ /* 0x0009e20000100a00 */
[----:B------:R-:W4:Y:S01]  /*3f1d0*/  LDC R19, c[0x0][0x230] ;  /* 0x00008c00ff137b82 */ /* 0x000f220000000800 */
[----:B------:R-:W-:Y:S01]  /*3f1e0*/  ISETP.GE.U32.AND P6, PT, R5, 0x7ffffec1, PT ;  /* 0x7ffffec10500780c */ /* 0x000fe20003fc6070 */
[----:B------:R-:W-:Y:S01]  /*3f1f0*/  VIADD R5, R20, 0xffffff22 ;  /* 0xffffff2214057836 */ /* 0x000fe20000000000 */
[----:B------:R-:W-:-:S05]  /*3f200*/  ISETP.GE.U32.AND P0, PT, R12, 0x7ffffea4, PT ;  /* 0x7ffffea40c00780c */ /* 0x000fca0003f06070 */
[----:B------:R-:W3:Y:S01]  /*3f210*/  LDC R20, c[0x0][0x230] ;  /* 0x00008c00ff147b82 */ /* 0x000ee20000000800 */
[----:B------:R-:W-:-:S07]  /*3f220*/  VIADD R92, R92, 0xfffffede ;  /* 0xfffffede5c5c7836 */ /* 0x000fce0000000000 */
[----:B------:R-:W3:Y:S01]  /*3f230*/  LDC R18, c[0x0][0x230] ;  /* 0x00008c00ff127b82 */ /* 0x000ee20000000800 */
[----:B------:R-:W-:Y:S02]  /*3f240*/  ISETP.GE.U32.AND P1, PT, R5, 0x7ffffea3, PT ;  /* 0x7ffffea30500780c */ /* 0x000fe40003f26070 */
[----:B------:R-:W-:Y:S01]  /*3f250*/  IADD3 R5, R14, -0xdf, RZ ;  /* 0xffffff210e057810 */ /* 0x000fe20007ffe0ff */
[----:B------:R-:W-:Y:S01]  /*3f260*/  VIADD R12, R15, 0xffffff20 ;  /* 0xffffff200f0c7836 */ /* 0x000fe20000000000 */
[----:B------:R4:W-:Y:S02]  /*3f270*/  LDGSTS.E [R244+0x1400c], desc[UR60][R8.64], !P6 ;  /* 0x1400c00008f47fae */ /* 0x0009e4000f12187c */
[----:B------:R-:W-:Y:S01]  /*3f280*/  ISETP.GE.U32.AND P2, PT, R5, 0x7ffffea2, PT ;  /* 0x7ffffea20500780c */ /* 0x000fe20003f46070 */
[----:B------:R-:W-:Y:S01]  /*3f290*/  VIADD R5, R17, 0xffffff03 ;  /* 0xffffff0311057836 */ /* 0x000fe20000000000 */
[----:B------:R-:W-:Y:S02]  /*3f2a0*/  ISETP.GE.U32.AND P3, PT, R12, 0x7ffffea1, PT ;  /* 0x7ffffea10c00780c */ /* 0x000fe40003f66070 */
[----:B------:R-:W-:Y:S01]  /*3f2b0*/  IADD3 R12, R13, -0x100, RZ ;  /* 0xffffff000d0c7810 */ /* 0x000fe20007ffe0ff */
[----:B------:R4:W-:Y:S01]  /*3f2c0*/  LDGSTS.E [R244+0x18000], desc[UR60][R2.64], !P0 ;  /* 0x1800000002f47fae */ /* 0x0009e2000c12187c */
[----:B-1----:R-:W-:Y:S01]  /*3f2d0*/  VIADD R14, R16, 0xffffff02 ;  /* 0xffffff02100e7836 */ /* 0x002fe20000000000 */
[----:B------:R-:W-:-:S02]  /*3f2e0*/  ISETP.GE.U32.AND P5, PT, R5, 0x7ffffe84, PT ;  /* 0x7ffffe840500780c */ /* 0x000fc40003fa6070 */
[----:B------:R-:W-:Y:S02]  /*3f2f0*/  ISETP.GE.AND P6, PT, R29, R12, PT ;  /* 0x0000000c1d00720c */ /* 0x000fe40003fc6270 */
[----:B------:R-:W-:Y:S01]  /*3f300*/  ISETP.GT.AND P0, PT, R37, 0x17f, PT ;  /* 0x0000017f2500780c */ /* 0x000fe20003f04270 */
[----:B------:R-:W1:Y:S08]  /*3f310*/  LDC R15, c[0x0][0x230] ;  /* 0x00008c00ff0f7b82 */ /* 0x000e700000000800 */
[----:B------:R-:W1:Y:S01]  /*3f320*/  LDC R17, c[0x0][0x230] ;  /* 0x00008c00ff117b82 */ /* 0x000e620000000800 */
[----:B----4-:R-:W-:-:S04]  /*3f330*/  IMAD.WIDE R8, R93, 0x4, R26 ;  /* 0x000000045d087825 */ /* 0x010fc800078e021a */
[----:B------:R-:W-:Y:S01]  /*3f340*/  IMAD.WIDE R2, R93, 0x4, R30 ;  /* 0x000000045d027825 */ /* 0x000fe200078e021e */
[----:B------:R-:W-:Y:S01]  /*3f350*/  SEL R5, RZ, 0x4, P6 ;  /* 0x00000004ff057807 */ /* 0x000fe20003000000 */
[----:B------:R-:W-:Y:S04]  /*3f360*/  STL.64 [R1+0x1208], R8 ;  /* 0x0012080801007387 */ /* 0x000fe80000100a00 */
[----:B------:R-:W-:Y:S04]  /*3f370*/  LDGSTS.E [R244+0x18004], desc[UR60][R8.64], !P1 ;  /* 0x1800400008f47fae */ /* 0x000fe8000c92187c */
[----:B------:R4:W-:Y:S04]  /*3f380*/  STL.64 [R1+0x1200], R2 ;  /* 0x0012000201007387 */ /* 0x0009e80000100a00 */
[----:B------:R4:W-:Y:S01]  /*3f390*/  LDGSTS.E [R244+0x18008], desc[UR60][R2.64], !P2 ;  /* 0x1800800002f47fae */ /* 0x0009e2000d12187c */
[----:B------:R-:W-:-:S02]  /*3f3a0*/  IADD3 R13, R19, -0xff, RZ ;  /* 0xffffff01130d7810 */ /* 0x000fc40007ffe0ff */
[----:B------:R-:W-:Y:S02]  /*3f3b0*/  ISETP.GE.U32.AND P6, PT, R14, 0x7ffffe83, PT ;  /* 0x7ffffe830e00780c */ /* 0x000fe40003fc6070 */
[----:B------:R-:W-:Y:S02]  /*3f3c0*/  SEL R5, R5, RZ, P0 ;  /* 0x000000ff05057207 */ /* 0x000fe40000000000 */
[----:B------:R-:W-:Y:S01]  /*3f3d0*/  ISETP.GE.U32.AND P0, PT, R13, 0x7ffffe82, PT ;  /* 0x7ffffe820d00780c */ /* 0x000fe20003f06070 */
[----:B--2---:R-:W-:-:S04]  /*3f3e0*/  IMAD.WIDE R6, R93, 0x4, R6 ;  /* 0x000000045d067825 */ /* 0x004fc800078e0206 */
[----:B----4-:R-:W-:-:S04]  /*3f3f0*/  IMAD.WIDE R2, R93, 0x4, R32 ;  /* 0x000000045d027825 */ /* 0x010fc800078e0220 */
[C---:B---3--:R-:W-:Y:S01]  /*3f400*/  IMAD.WIDE R8, R93.reuse, 0x4, R250 ;  /* 0x000000045d087825 */ /* 0x048fe200078e02fa */
[----:B------:R2:W-:Y:S04]  /*3f410*/  STL.64 [R1+0x1518], R6 ;  /* 0x0015180601007387 */ /* 0x0005e80000100a00 */
[----:B------:R2:W-:Y:S04]  /*3f420*/  LDGSTS.E [R244+0x1800c], desc[UR60][R6.64], !P3 ;  /* 0x1800c00006f47fae */ /* 0x0005e8000d92187c */
[----:B------:R3:W-:Y:S04]  /*3f430*/  STL.64 [R1+0x1510], R2 ;  /* 0x0015100201007387 */ /* 0x0007e80000100a00 */
[----:B------:R3:W-:Y:S04]  /*3f440*/  LDGSTS.E [R244+0x1c000], desc[UR60][R2.64], !P5 ;  /* 0x1c00000002f47fae */ /* 0x0007e8000e92187c */
[----:B------:R-:W-:Y:S04]  /*3f450*/  STL.64 [R1+0x1508], R8 ;  /* 0x0015080801007387 */ /* 0x000fe80000100a00 */
[----:B------:R-:W4:Y:S04]  /*3f460*/  LDL.LU.64 R30, [R1+0x968] ;  /* 0x00096800011e7983 */ /* 0x000f280000300a00 */
[----:B------:R-:W-:Y:S01]  /*3f470*/  LDGSTS.E [R244+0x1c004], desc[UR60][R8.64], !P6 ;  /* 0x1c00400008f47fae */ /* 0x000fe2000f12187c */
[----:B--2---:R-:W-:-:S04]  /*3f480*/  IMAD.WIDE R6, R93, 0x4, R248 ;  /* 0x000000045d067825 */ /* 0x004fc800078e02f8 */
[----:B---3--:R-:W-:Y:S01]  /*3f490*/  IMAD.WIDE R2, R93, 0x4, R246 ;  /* 0x000000045d027825 */ /* 0x008fe200078e02f6 */
[----:B------:R-:W2:Y:S01]  /*3f4a0*/  LDC R249, c[0x0][0x23c] ;  /* 0x00008f00fff97b82 */ /* 0x000ea20000000800 */
[----:B------:R3:W-:Y:S04]  /*3f4b0*/  STL.64 [R1+0x1500], R6 ;  /* 0x0015000601007387 */ /* 0x0007e80000100a00 */
[----:B------:R4:W-:Y:S04]  /*3f4c0*/  STL.64 [R1+0x14f8], R2 ;  /* 0x0014f80201007387 */ /* 0x0009e80000100a00 */
[----:B------:R-:W4:Y:S04]  /*3f4d0*/  LDL.LU.64 R32, [R1+0x970] ;  /* 0x0009700001207983 */ /* 0x000f280000300a00 */
[----:B------:R-:W-:Y:S04]  /*3f4e0*/  LDGSTS.E [R244+0x1c008], desc[UR60][R6.64], !P0 ;  /* 0x1c00800006f47fae */ /* 0x000fe8000c12187c */
[----:B---3--:R-:W3:Y:S04]  /*3f4f0*/  LDL.LU.64 R6, [R1+0x978] ;  /* 0x0009780001067983 */ /* 0x008ee80000300a00 */
[----:B------:R-:W3:Y:S04]  /*3f500*/  LDL.LU.64 R246, [R1+0x980] ;  /* 0x0009800001f67983 */ /* 0x000ee80000300a00 */
[----:B------:R-:W-:Y:S04]  /*3f510*/  STL [R1+0x25f0], R94 ;  /* 0x0025f05e01007387 */ /* 0x000fe80000100800 */
[----:B------:R-:W3:Y:S04]  /*3f520*/  LDL.LU.64 R66, [R1+0x990] ;  /* 0x0009900001427983 */ /* 0x000ee80000300a00 */
[----:B------:R-:W3:Y:S04]  /*3f530*/  LDL.LU.64 R64, [R1+0x998] ;  /* 0x0009980001407983 */ /* 0x000ee80000300a00 */
[----:B------:R-:W3:Y:S04]  /*3f540*/  LDL.LU.64 R46, [R1+0x9a0] ;  /* 0x0009a000012e7983 */ /* 0x000ee80000300a00 */
[----:B------:R-:W3:Y:S04]  /*3f550*/  LDL.LU.64 R24, [R1+0x9a8] ;  /* 0x0009a80001187983 */ /* 0x000ee80000300a00 */
[----:B------:R-:W3:Y:S04]  /*3f560*/  LDL.LU.64 R36, [R1+0x9b0] ;  /* 0x0009b00001247983 */ /* 0x000ee80000300a00 */
[----:B------:R-:W3:Y:S04]  /*3f570*/  LDL.LU.64 R34, [R1+0x9b8] ;  /* 0x0009b80001227983 */ /* 0x000ee80000300a00 */
[----:B------:R-:W3:Y:S01]  /*3f580*/  LDL.LU.64 R250, [R1+0x9c0] ;  /* 0x0009c00001fa7983 */ /* 0x000ee20000300a00 */
[----:B------:R-:W-:Y:S01]  /*3f590*/  ISETP.NE.U32.AND P1, PT, R5, RZ, PT ;  /* 0x000000ff0500720c */ /* 0x000fe20003f25070 */
[----:B-1----:R-:W-:Y:S01]  /*3f5a0*/  VIADD R5, R17, 0xfffffefe ;  /* 0xfffffefe11057836 */ /* 0x002fe20000000000 */
[----:B------:R-:W-:Y:S01]  /*3f5b0*/  ISETP.GE.U32.AND P2, PT, R12, 0x7ffffe81, PT ;  /* 0x7ffffe810c00780c */ /* 0x000fe20003f46070 */
[----:B------:R-:W3:Y:S04]  /*3f5c0*/  LDL.LU.64 R62, [R1+0x9c8] ;  /* 0x0009c800013e7983 */ /* 0x000ee80000300a00 */
[----:B------:R-:W3:Y:S01]  /*3f5d0*/  LDL.LU.64 R60, [R1+0x9d0] ;  /* 0x0009d000013c7983 */ /* 0x000ee20000300a00 */
[----:B------:R-:W-:-:S02]  /*3f5e0*/  ISETP.GE.U32.AND P5, PT, R5, 0x7ffffe7f, PT ;  /* 0x7ffffe7f0500780c */ /* 0x000fc40003fa6070 */
[----:B------:R-:W-:-:S04]  /*3f5f0*/  IADD3 R5, R20, -0x103, RZ ;  /* 0xfffffefd14057810 */ /* 0x000fc80007ffe0ff */
[----:B------:R-:W-:Y:S01]  /*3f600*/  ISETP.GE.U32.AND P6, PT, R5, 0x7ffffe7e, PT ;  /* 0x7ffffe7e0500780c */ /* 0x000fe20003fc6070 */
[----:B------:R-:W-:Y:S01]  /*3f610*/  VIADD R5, R21, 0xfffffedf ;  /* 0xfffffedf15057836 */ /* 0x000fe20000000000 */
[----:B------:R4:W-:Y:S01]  /*3f620*/  LDGSTS.E [R244+0x1c00c], desc[UR60][R2.64], !P2 ;  /* 0x1c00c00002f47fae */ /* 0x0009e2000d12187c */
[----:B------:R-:W-:-:S03]  /*3f630*/  VIADD R12, R15, 0xfffffeff ;  /* 0xfffffeff0f0c7836 */ /* 0x000fc60000000000 */
[----:B------:R-:W-:Y:S02]  /*3f640*/  ISETP.GE.U32.AND P2, PT, R5, 0x7ffffe60, PT ;  /* 0x7ffffe600500780c */ /* 0x000fe40003f46070 */
[----:B--2---:R-:W-:Y:S01]  /*3f650*/  SHF.L.U32 R5, R249, 0x7, RZ ;  /* 0x00000007f9057819 */ /* 0x004fe200000006ff */
[----:B------:R-:W0:Y:S04]  /*3f660*/  LDGDEPBAR ;  /* 0x00000000000079af */ /* 0x000e280000000000 */
[----:B------:R-:W2:Y:S04]  /*3f670*/  LDL.LU.64 R248, [R1+0x9d8] ;  /* 0x0009d80001f87983 */ /* 0x000ea80000300a00 */
[----:B------:R-:W-:Y:S04]  /*3f680*/  STL.64 [R1+0x25f8], R98 ;  /* 0x0025f86201007387 */ /* 0x000fe80000100a00 */
[----:B------:R-:W-:Y:S04]  /*3f690*/  STL.64 [R1+0x2600], R104 ;  /* 0x0026006801007387 */ /* 0x000fe80000100a00 */
[----:B------:R-:W-:Y:S04]  /*3f6a0*/  STL.64 [R1+0x2608], R92 ;  /* 0x0026085c01007387 */ /* 0x000fe80000100a00 */
[----:B------:R-:W2:Y:S04]  /*3f6b0*/  LDL.LU.64 R56, [R1+0x9e0] ;  /* 0x0009e00001387983 */ /* 0x000ea80000300a00 */
[----:B------:R-:W2:Y:S01]  /*3f6c0*/  LDL.LU.64 R52, [R1+0x9e8] ;  /* 0x0009e80001347983 */ /* 0x000ea20000300a00 */
[----:B----4-:R-:W-:-:S05]  /*3f6d0*/  IMAD.WIDE R2, R5, 0x4, R30 ;  /* 0x0000000405027825 */ /* 0x010fca00078e021e */
[----:B------:R1:W-:Y:S04]  /*3f6e0*/  STL.64 [R1+0x900], R2 ;  /* 0x0009000201007387 */ /* 0x0003e80000100a00 */
[----:B------:R-:W4:Y:S04]  /*3f6f0*/  LDL.LU.64 R26, [R1+0x9f0] ;  /* 0x0009f000011a7983 */ /* 0x000f280000300a00 */
[----:B------:R-:W4:Y:S04]  /*3f700*/  LDL.LU.64 R22, [R1+0x9f8] ;  /* 0x0009f80001167983 */ /* 0x000f280000300a00 */
[----:B------:R-:W4:Y:S01]  /*3f710*/  LDL.LU.64 R48, [R1+0xa00] ;  /* 0x000a000001307983 */ /* 0x000f220000300a00 */
[----:B-1----:R-:W-:-:S05]  /*3f720*/  IMAD.WIDE R2, R5, 0x4, R32 ;  /* 0x0000000405027825 */ /* 0x002fca00078e0220 */
[----:B------:R3:W-:Y:S04]  /*3f730*/  STL.64 [R1+0x8f8], R2 ;  /* 0x0008f80201007387 */ /* 0x0007e80000100a00 */
[----:B------:R-:W4:Y:S04]  /*3f740*/  LDL.LU.64 R30, [R1+0xa08] ;  /* 0x000a0800011e7983 */ /* 0x000f280000300a00 */
[----:B------:R-:W4:Y:S04]  /*3f750*/  LDL.LU.64 R38, [R1+0xa10] ;  /* 0x000a100001267983 */ /* 0x000f280000300a00 */
[----:B------:R-:W4:Y:S01]  /*3f760*/  LDL.LU.64 R44, [R1+0xa18] ;  /* 0x000a1800012c7983 */ /* 0x000f220000300a00 */
[----:B---3--:R-:W-:-:S05]  /*3f770*/  IMAD.WIDE R2, R5, 0x4, R6 ;  /* 0x0000000405027825 */ /* 0x008fca00078e0206 */
[----:B------:R1:W-:Y:S04]  /*3f780*/  STL.64 [R1+0x8f0], R2 ;  /* 0x0008f00201007387 */ /* 0x0003e80000100a00 */
[----:B------:R-:W3:Y:S04]  /*3f790*/  LDL.LU.64 R32, [R1+0xa20] ;  /* 0x000a200001207983 */ /* 0x000ee80000300a00 */
[----:B------:R-:W3:Y:S04]  /*3f7a0*/  LDL.LU.64 R28, [R1+0xa28] ;  /* 0x000a2800011c7983 */ /* 0x000ee80000300a00 */
[----:B------:R-:W3:Y:S01]  /*3f7b0*/  LDL.LU.64 R6, [R1+0xa30] ;  /* 0x000a300001067983 */ /* 0x000ee20000300a00 */
[----:B------:R-:W-:-:S04]  /*3f7c0*/  IMAD.WIDE R10, R5, 0x4, R64 ;  /* 0x00000004050a7825 */ /* 0x000fc800078e0240 */
[----:B-1----:R-:W-:-:S05]  /*3f7d0*/  IMAD.WIDE R2, R5, 0x4, R246 ;  /* 0x0000000405027825 */ /* 0x002fca00078e02f6 */
[----:B------:R1:W-:Y:S04]  /*3f7e0*/  STL.64 [R1+0x1118], R2 ;  /* 0x0011180201007387 */ /* 0x0003e80000100a00 */
[----:B------:R-:W3:Y:S01]  /*3f7f0*/  LDL.LU.64 R246, [R1+0xa38] ;  /* 0x000a380001f67983 */ /* 0x000ee20000300a00 */
[----:B------:R-:W-:-:S04]  /*3f800*/  IMAD.WIDE R8, R5, 0x4, R46 ;  /* 0x0000000405087825 */ /* 0x000fc800078e022e */
[----:B-1----:R-:W-:-:S05]  /*3f810*/  IMAD.WIDE R2, R5, 0x4, R66 ;  /* 0x0000000405027825 */ /* 0x002fca00078e0242 */
[----:B------:R1:W-:Y:S04]  /*3f820*/  STL.64 [R1+0x1110], R2 ;  /* 0x0011100201007387 */ /* 0x0003e80000100a00 */
[----:B------:R1:W-:Y:S04]  /*3f830*/  STL.64 [R1+0x1108], R10 ;  /* 0x0011080a01007387 */ /* 0x0003e80000100a00 */
[----:B------:R1:W-:Y:S02]  /*3f840*/  STL.64 [R1+0x1100], R8 ;  /* 0x0011000801007387 */ /* 0x0003e40000100a00 */
[----:B-1----:R-:W-:-:S04]  /*3f850*/  IMAD.WIDE R2, R5, 0x4, R24 ;  /* 0x0000000405027825 */ /* 0x002fc800078e0218 */
[----:B------:R-:W-:-:S04]  /*3f860*/  IMAD.WIDE R10, R5, 0x4, R36 ;  /* 0x00000004050a7825 */ /* 0x000fc800078e0224 */
[C---:B------:R-:W-:Y:S01]  /*3f870*/  IMAD.WIDE R8, R5.reuse, 0x4, R34 ;  /* 0x0000000405087825 */ /* 0x040fe200078e0222 */
[----:B------:R1:W-:Y:S04]  /*3f880*/  STL.64 [R1+0x10f8], R2 ;  /* 0x0010f80201007387 */ /* 0x0003e80000100a00 */
[----:B------:R2:W-:Y:S04]  /*3f890*/  STL.64 [R1+0x10f0], R10 ;  /* 0x0010f00a01007387 */ /* 0x0005e80000100a00 */
[----:B------:R-:W3:Y:S04]  /*3f8a0*/  LDL.LU.64 R46, [R1+0xa40] ;  /* 0x000a4000012e7983 */ /* 0x000ee80000300a00 */
[----:B------:R2:W-:Y:S04]  /*3f8b0*/  STL.64 [R1+0x10e8], R8 ;  /* 0x0010e80801007387 */ /* 0x0005e80000100a00 */
[----:B------:R-:W3:Y:S01]  /*3f8c0*/  LDL.LU.64 R24, [R1+0xa48] ;  /* 0x000a480001187983 */ /* 0x000ee20000300a00 */
[----:B-1----:R-:W-:-:S05]  /*3f8d0*/  IMAD.WIDE R2, R5, 0x4, R250 ;  /* 0x0000000405027825 */ /* 0x002fca00078e02fa */
[----:B------:R1:W-:Y:S04]  /*3f8e0*/  STL.64 [R1+0x10e0], R2 ;  /* 0x0010e00201007387 */ /* 0x0003e80000100a00 */
[----:B------:R-:W3:Y:S04]  /*3f8f0*/  LDL.LU.64 R36, [R1+0xa50] ;  /* 0x000a500001247983 */ /* 0x000ee80000300a00 */
[----:B------:R-:W3:Y:S04]  /*3f900*/  LDL.LU.64 R34, [R1+0xa58] ;  /* 0x000a580001227983 */ /* 0x000ee80000300a00 */
[----:B------:R-:W3:Y:S01]  /*3f910*/  LDL.LU.64 R250, [R1+0x258] ;  /* 0x0002580001fa7983 */ /* 0x000ee20000300a00 */
[----:B--2---:R-:W-:-:S04]  /*3f920*/  IMAD.WIDE R10, R5, 0x4, R62 ;  /* 0x00000004050a7825 */ /* 0x004fc800078e023e */
[C---:B------:R-:W-:Y:S01]  /*3f930*/  IMAD.WIDE R8, R5.reuse, 0x4, R60 ;  /* 0x0000000405087825 */ /* 0x040fe200078e023c */
[----:B------:R2:W-:Y:S03]  /*3f940*/  STL.64 [R1+0x10d8], R10 ;  /* 0x0010d80a01007387 */ /* 0x0005e60000100a00 */
[C---:B-1----:R-:W-:Y:S02]  /*3f950*/  IMAD.WIDE R2, R5.reuse, 0x4, R248 ;  /* 0x0000000405027825 */ /* 0x042fe400078e02f8 */
[----:B------:R-:W3:Y:S04]  /*3f960*/  LDL.LU.64 R248, [R1+0xa60] ;  /* 0x000a600001f87983 */ /* 0x000ee80000300a00 */
[----:B------:R1:W-:Y:S04]  /*3f970*/  STL.64 [R1+0x10d0], R8 ;  /* 0x0010d00801007387 */ /* 0x0003e80000100a00 */
[----:B------:R4:W-:Y:S01]  /*3f980*/  STL.64 [R1+0x10c8], R2 ;  /* 0x0010c80201007387 */ /* 0x0009e20000100a00 */
[----:B--2---:R-:W-:-:S05]  /*3f990*/  IMAD.WIDE R10, R5, 0x4, R56 ;  /* 0x00000004050a7825 */ /* 0x004fca00078e0238 */
[----:B------:R2:W-:Y:S01]  /*3f9a0*/  STL.64 [R1+0x10c0], R10 ;  /* 0x0010c00a01007387 */ /* 0x0005e20000100a00 */
[----:B-1----:R-:W-:-:S04]  /*3f9b0*/  IMAD.WIDE R8, R5, 0x4, R52 ;  /* 0x0000000405087825 */ /* 0x002fc800078e0234 */
[----:B----4-:R-:W-:-:S04]  /*3f9c0*/  IMAD.WIDE R2, R5, 0x4, R26 ;  /* 0x0000000405027825 */ /* 0x010fc800078e021a */
[C---:B--2---:R-:W-:Y:S01]  /*3f9d0*/  IMAD.WIDE R10, R5.reuse, 0x4, R22 ;  /* 0x00000004050a7825 */ /* 0x044fe200078e0216 */
[----:B------:R-:W2:Y:S04]  /*3f9e0*/  LDL.LU.64 R26, [R1+0xa68] ;  /* 0x000a6800011a7983 */ /* 0x000ea80000300a00 */
[----:B------:R1:W-:Y:S04]  /*3f9f0*/  STL.64 [R1+0x10b8], R8 ;  /* 0x0010b80801007387 */ /* 0x0003e80000100a00 */
[----:B------:R4:W-:Y:S04]  /*3fa00*/  STL.64 [R1+0x10b0], R2 ;  /* 0x0010b00201007387 */ /* 0x0009e80000100a00 */
[----:B------:R4:W-:Y:S01]  /*3fa10*/  STL.64 [R1+0x10a8], R10 ;  /* 0x0010a80a01007387 */ /* 0x0009e20000100a00 */
[----:B-1----:R-:W-:-:S04]  /*3fa20*/  IMAD.WIDE R8, R5, 0x4, R48 ;  /* 0x0000000405087825 */ /* 0x002fc800078e0230 */
[----:B----4-:R-:W-:-:S04]  /*3fa30*/  IMAD.WIDE R2, R5, 0x4, R30 ;  /* 0x0000000405027825 */ /* 0x010fc800078e021e */
[C---:B------:R-:W-:Y:S01]  /*3fa40*/  IMAD.WIDE R10, R5.reuse, 0x4, R38 ;  /* 0x00000004050a7825 */ /* 0x040fe200078e0226 */
[----:B------:R-:W4:Y:S04]  /*3fa50*/  LDL.LU.64 R30, [R1+0x1a8] ;  /* 0x0001a800011e7983 */ /* 0x000f280000300a00 */
[----:B------:R1:W-:Y:S04]  /*3fa60*/  STL.64 [R1+0x10a0], R8 ;  /* 0x0010a00801007387 */ /* 0x0003e80000100a00 */
[----:B------:R3:W-:Y:S04]  /*3fa70*/  STL.64 [R1+0x1098], R2 ;  /* 0x0010980201007387 */ /* 0x0007e80000100a00 */
[----:B------:R-:W-:Y:S01]  /*3fa80*/  STL.64 [R1+0xa10], R10 ;  /* 0x000a100a01007387 */ /* 0x000fe20000100a00 */
[----:B-1----:R-:W-:-:S04]  /*3fa90*/  IMAD.WIDE R8, R5, 0x4, R44 ;  /* 0x0000000405087825 */ /* 0x002fc800078e022c */
[C---:B---3--:R-:W-:Y:S02]  /*3faa0*/  IMAD.WIDE R2, R5.reuse, 0x4, R32 ;  /* 0x0000000405027825 */ /* 0x048fe400078e0220 */
[----:B------:R-:W3:Y:S04]  /*3fab0*/  LDL.LU.64 R32, [R1+0x168] ;  /* 0x0001680001207983 */ /* 0x000ee80000300a00 */
[----:B------:R1:W-:Y:S01]  /*3fac0*/  STL.64 [R1+0xa08], R8 ;  /* 0x000a080801007387 */ /* 0x0003e20000100a00 */
[----:B------:R-:W-:-:S03]  /*3fad0*/  IMAD.WIDE R6, R5, 0x4, R6 ;  /* 0x0000000405067825 */ /* 0x000fc600078e0206 */
[----:B------:R1:W-:Y:S02]  /*3fae0*/  STL.64 [R1+0xa00], R2 ;  /* 0x000a000201007387 */ /* 0x0003e40000100a00 */
[----:B-1----:R-:W-:-:S04]  /*3faf0*/  IMAD.WIDE R8, R5, 0x4, R28 ;  /* 0x0000000405087825 */ /* 0x002fc800078e021c */
[C---:B------:R-:W-:Y:S01]  /*3fb00*/  IMAD.WIDE R2, R5.reuse, 0x4, R246 ;  /* 0x0000000405027825 */ /* 0x040fe200078e02f6 */
[----:B------:R-:W-:Y:S04]  /*3fb10*/  STL.64 [R1+0x9f8], R8 ;  /* 0x0009f80801007387 */ /* 0x000fe80000100a00 */
[----:B------:R-:W3:Y:S04]  /*3fb20*/  LDL.LU.64 R66, [R1+0x128] ;  /* 0x0001280001427983 */ /* 0x000ee80000300a00 */
[----:B------:R1:W-:Y:S04]  /*3fb30*/  STL.64 [R1+0x9e8], R6 ;  /* 0x0009e80601007387 */ /* 0x0003e80000100a00 */
[----:B------:R-:W3:Y:S04]  /*3fb40*/  LDL.LU.64 R64, [R1+0xe8] ;  /* 0x0000e80001407983 */ /* 0x000ee80000300a00 */
[----:B------:R1:W-:Y:S04]  /*3fb50*/  STL.64 [R1+0x9d8], R2 ;  /* 0x0009d80201007387 */ /* 0x0003e80000100a00 */
[----:B------:R-:W3:Y:S04]  /*3fb60*/  LDL.LU.64 R62, [R1+0xa8] ;  /* 0x0000a800013e7983 */ /* 0x000ee80000300a00 */
[----:B------:R-:W3:Y:S04]  /*3fb70*/  LDL.LU.64 R246, [R1+0x68] ;  /* 0x0000680001f67983 */ /* 0x000ee80000300a00 */
[----:B------:R-:W3:Y:S04]  /*3fb80*/  LDL.LU.64 R44, [R1+0x8e8] ;  /* 0x0008e800012c7983 */ /* 0x000ee80000300a00 */
[----:B------:R-:W3:Y:S04]  /*3fb90*/  LDL.LU.64 R28, [R1+0x8b0] ;  /* 0x0008b000011c7983 */ /* 0x000ee80000300a00 */
[----:B-1----:R-:W3:Y:S01]  /*3fba0*/  LDL.LU.64 R6, [R1+0x878] ;  /* 0x0008780001067983 */ /* 0x002ee20000300a00 */
[----:B------:R-:W-:-:S04]  /*3fbb0*/  IMAD.WIDE R8, R5, 0x4, R46 ;  /* 0x0000000405087825 */ /* 0x000fc800078e022e */
[C---:B------:R-:W-:Y:S01]  /*3fbc0*/  IMAD.WIDE R2, R5.reuse, 0x4, R24 ;  /* 0x0000000405027825 */ /* 0x040fe200078e0218 */
[----:B------:R1:W-:Y:S04]  /*3fbd0*/  STL.64 [R1+0x9c8], R8 ;  /* 0x0009c80801007387 */ /* 0x0003e80000100a00 */
[----:B------:R1:W-:Y:S01]  /*3fbe0*/  STL.64 [R1+0x9c0], R2 ;  /* 0x0009c00201007387 */ /* 0x0003e20000100a00 */
[----:B------:R-:W-:-:S04]  /*3fbf0*/  IMAD.WIDE R10, R5, 0x4, R36 ;  /* 0x00000004050a7825 */ /* 0x000fc800078e0224 */
[----:B-1----:R-:W-:-:S04]  /*3fc00*/  IMAD.WIDE R8, R5, 0x4, R34 ;  /* 0x0000000405087825 */ /* 0x002fc800078e0222 */
[C---:B------:R-:W-:Y:S01]  /*3fc10*/  IMAD.WIDE R2, R5.reuse, 0x4, R250 ;  /* 0x0000000405027825 */ /* 0x040fe200078e02fa */
[----:B------:R-:W-:Y:S04]  /*3fc20*/  STL.64 [R1+0x9b8], R10 ;  /* 0x0009b80a01007387 */ /* 0x000fe80000100a00 */
[----:B------:R-:W3:Y:S04]  /*3fc30*/  LDL.LU.64 R60, [R1+0x840] ;  /* 0x00084000013c7983 */ /* 0x000ee80000300a00 */
[----:B------:R-:W-:Y:S04]  /*3fc40*/  STL.64 [R1+0x9b0], R8 ;  /* 0x0009b00801007387 */ /* 0x000fe80000100a00 */
[----:B------:R-:W3:Y:S04]  /*3fc50*/  LDL.LU.64 R56, [R1+0x808] ;  /* 0x0008080001387983 */ /* 0x000ee80000300a00 */
[----:B------:R1:W-:Y:S04]  /*3fc60*/  STL.64 [R1+0x9a8], R2 ;  /* 0x0009a80201007387 */ /* 0x0003e80000100a00 */
[----:B------:R-:W3:Y:S04]  /*3fc70*/  LDL.LU.64 R250, [R1+0x7d0] ;  /* 0x0007d00001fa7983 */ /* 0x000ee80000300a00 */
[----:B------:R-:W3:Y:S04]  /*3fc80*/  LDL.LU.64 R52, [R1+0x798] ;  /* 0x0007980001347983 */ /* 0x000ee80000300a00 */
[----:B------:R-:W3:Y:S01]  /*3fc90*/  LDL.LU.64 R22, [R1+0x760] ;  /* 0x0007600001167983 */ /* 0x000ee20000300a00 */
[----:B-1----:R-:W-:-:S05]  /*3fca0*/  IMAD.WIDE R2, R5, 0x4, R248 ;  /* 0x0000000405027825 */ /* 0x002fca00078e02f8 */
[----:B------:R2:W-:Y:S04]  /*3fcb0*/  STL.64 [R1+0x9a0], R2 ;  /* 0x0009a00201007387 */ /* 0x0005e80000100a00 */
[----:B------:R-:W3:Y:S04]  /*3fcc0*/  LDL.LU.64 R248, [R1+0x728] ;  /* 0x0007280001f87983 */ /* 0x000ee80000300a00 */
[----:B------:R-:W3:Y:S04]  /*3fcd0*/  LDL.LU.64 R48, [R1+0x6f0] ;  /* 0x0006f00001307983 */ /* 0x000ee80000300a00 */
[----:B------:R-:W3:Y:S01]  /*3fce0*/  LDL.LU.64 R38, [R1+0x6b8] ;  /* 0x0006b80001267983 */ /* 0x000ee20000300a00 */
[----:B--2---:R-:W-:-:S05]  /*3fcf0*/  IMAD.WIDE R2, R5, 0x4, R26 ;  /* 0x0000000405027825 */ /* 0x004fca00078e021a */
[----:B------:R4:W-:Y:S04]  /*3fd00*/  STL.64 [R1+0x990], R2 ;  /* 0x0009900201007387 */ /* 0x0009e80000100a00 */
[----:B------:R-:W2:Y:S04]  /*3fd10*/  LDL.LU.64 R34, [R1+0x680] ;  /* 0x0006800001227983 */ /* 0x000ea80000300a00 */
[----:B------:R-:W2:Y:S04]  /*3fd20*/  LDL.LU.64 R46, [R1+0x648] ;  /* 0x00064800012e7983 */ /* 0x000ea80000300a00 */
[----:B------:R-:W2:Y:S01]  /*3fd30*/  LDL.LU.64 R24, [R1+0x610] ;  /* 0x0006100001187983 */ /* 0x000ea20000300a00 */
[----:B----4-:R-:W-:-:S05]  /*3fd40*/  IMAD.WIDE R2, R5, 0x4, R30 ;  /* 0x0000000405027825 */ /* 0x010fca00078e021e */
[----:B------:R3:W-:Y:S04]  /*3fd50*/  STL.64 [R1+0x978], R2 ;  /* 0x0009780201007387 */ /* 0x0007e80000100a00 */
[----:B------:R-:W4:Y:S04]  /*3fd60*/  LDL.LU.64 R26, [R1+0x5d8] ;  /* 0x0005d800011a7983 */ /* 0x000f280000300a00 */
[----:B------:R-:W4:Y:S04]  /*3fd70*/  LDL.LU.64 R36, [R1+0x5a0] ;  /* 0x0005a00001247983 */ /* 0x000f280000300a00 */
[----:B------:R-:W4:Y:S01]  /*3fd80*/  LDL.LU.64 R30, [R1+0x568] ;  /* 0x00056800011e7983 */ /* 0x000f220000300a00 */
[----:B---3--:R-:W-:-:S05]  /*3fd90*/  IMAD.WIDE R2, R5, 0x4, R32 ;  /* 0x0000000405027825 */ /* 0x008fca00078e0220 */
[----:B------:R1:W-:Y:S04]  /*3fda0*/  STL.64 [R1+0x968], R2 ;  /* 0x0009680201007387 */ /* 0x0003e80000100a00 */
[----:B------:R-:W3:Y:S01]  /*3fdb0*/  LDL.LU.64 R32, [R1+0x530] ;  /* 0x0005300001207983 */ /* 0x000ee20000300a00 */
[----:B------:R-:W-:-:S04]  /*3fdc0*/  IMAD.WIDE R10, R5, 0x4, R66 ;  /* 0x00000004050a7825 */ /* 0x000fc800078e0242 */
[----:B------:R-:W-:-:S04]  /*3fdd0*/  IMAD.WIDE R8, R5, 0x4, R64 ;  /* 0x0000000405087825 */ /* 0x000fc800078e0240 */
[C---:B-1----:R-:W-:Y:S01]  /*3fde0*/  IMAD.WIDE R2, R5.reuse, 0x4, R62 ;  /* 0x0000000405027825 */ /* 0x042fe200078e023e */
[----:B------:R1:W-:Y:S04]  /*3fdf0*/  STL.64 [R1+0x960], R10 ;  /* 0x0009600a01007387 */ /* 0x0003e80000100a00 */
[----:B------:R1:W-:Y:S04]  /*3fe00*/  STL.64 [R1+0x918], R8 ;  /* 0x0009180801007387 */ /* 0x0003e80000100a00 */
[----:B------:R1:W-:Y:S01]  /*3fe10*/  STL.64 [R1+0x910], R2 ;  /* 0x0009100201007387 */ /* 0x0003e20000100a00 */
[----:B------:R-:W-:-:S04]  /*3fe20*/  IMAD.WIDE R246, R5, 0x4, R246 ;  /* 0x0000000405f67825 */ /* 0x000fc800078e02f6 */
[----:B-1----:R-:W-:-:S04]  /*3fe30*/  IMAD.WIDE R10, R5, 0x4, R44 ;  /* 0x00000004050a7825 */ /* 0x002fc800078e022c */
[----:B------:R-:W-:-:S04]  /*3fe40*/  IMAD.WIDE R8, R5, 0x4, R28 ;  /* 0x0000000405087825 */ /* 0x000fc800078e021c */
[C---:B------:R-:W-:Y:S01]  /*3fe50*/  IMAD.WIDE R2, R5.reuse, 0x4, R6 ;  /* 0x0000000405027825 */ /* 0x040fe200078e0206 */
[----:B------:R1:W-:Y:S04]  /*3fe60*/  STL.64 [R1+0x1600], R10 ;  /* 0x0016000a01007387 */ /* 0x0003e80000100a00 */
[----:B------:R-:W3:Y:S04]  /*3fe70*/  LDL.LU.64 R44, [R1+0x4f8] ;  /* 0x0004f800012c7983 */ /* 0x000ee80000300a00 */
[----:B------:R-:W-:Y:S04]  /*3fe80*/  STL.64 [R1+0x15f8], R8 ;  /* 0x0015f80801007387 */ /* 0x000fe80000100a00 */
[----:B------:R-:W3:Y:S04]  /*3fe90*/  LDL.LU.64 R28, [R1+0x4c0] ;  /* 0x0004c000011c7983 */ /* 0x000ee80000300a00 */
[----:B------:R1:W-:Y:S04]  /*3fea0*/  STL.64 [R1+0x15f0], R2 ;  /* 0x0015f00201007387 */ /* 0x0003e80000100a00 */
[----:B------:R-:W3:Y:S04]  /*3feb0*/  LDL.LU.64 R6, [R1+0x488] ;  /* 0x0004880001067983 */ /* 0x000ee80000300a00 */
[----:B------:R-:W-:Y:S04]  /*3fec0*/  STL.64 [R1+0x908], R246 ;  /* 0x000908f601007387 */ /* 0x000fe80000100a00 */
[----:B------:R-:W-:Y:S01]  /*3fed0*/  STL.64 [R1+0x2a40], R246 ;  /* 0x002a40f601007387 */ /* 0x000fe20000100a00 */
[----:B-1----:R-:W-:-:S04]  /*3fee0*/  IMAD.WIDE R10, R5, 0x4, R60 ;  /* 0x00000004050a7825 */ /* 0x002fc800078e023c */
[C---:B------:R-:W-:Y:S01]  /*3fef0*/  IMAD.WIDE R2, R5.reuse, 0x4, R250 ;  /* 0x0000000405027825 */ /* 0x040fe200078e02fa */
[----:B------:R1:W-:Y:S04]  /*3ff00*/  STL.64 [R1+0x15e8], R10 ;  /* 0x0015e80a01007387 */ /* 0x0003e80000100a00 */
[----:B------:R-:W3:Y:S01]  /*3ff10*/  LDL.LU.64 R250, [R1+0x450] ;  /* 0x0004500001fa7983 */ /* 0x000ee20000300a00 */
[----:B------:R-:W-:-:S05]  /*3ff20*/  IMAD.WIDE R8, R5, 0x4, R56 ;  /* 0x0000000405087825 */ /* 0x000fca00078e0238 */
[----:B------:R1:W-:Y:S04]  /*3ff30*/  STL.64 [R1+0x15e0], R8 ;  /* 0x0015e00801007387 */ /* 0x0003e80000100a00 */
[----:B------:R1:W-:Y:S02]  /*3ff40*/  STL.64 [R1+0x15d8], R2 ;  /* 0x0015d80201007387 */ /* 0x0003e40000100a00 */
[----:B-1----:R-:W-:-:S05]  /*3ff50*/  IMAD.WIDE R10, R5, 0x4, R52 ;  /* 0x00000004050a7825 */ /* 0x002fca00078e0234 */
[----:B------:R1:W-:Y:S01]  /*3ff60*/  STL.64 [R1+0x15d0], R10 ;  /* 0x0015d00a01007387 */ /* 0x0003e20000100a00 */
[----:B------:R-:W-:-:S04]  /*3ff70*/  IMAD.WIDE R8, R5, 0x4, R22 ;  /* 0x0000000405087825 */ /* 0x000fc800078e0216 */
[C---:B------:R-:W-:Y:S02]  /*3ff80*/  IMAD.WIDE R2, R5.reuse, 0x4, R248 ;  /* 0x0000000405027825 */ /* 0x040fe400078e02f8 */
[----:B------:R-:W3:Y:S04]  /*3ff90*/  LDL.LU.64 R248, [R1+0x418] ;  /* 0x0004180001f87983 */ /* 0x000ee80000300a00 */
[----:B------:R1:W-:Y:S04]  /*3ffa0*/  STL.64 [R1+0x15c8], R8 ;  /* 0x0015c80801007387 */ /* 0x0003e80000100a00 */
[----:B------:R2:W-:Y:S01]  /*3ffb0*/  STL.64 [R1+0x15c0], R2 ;  /* 0x0015c00201007387 */ /* 0x0005e20000100a00 */
[----:B-1----:R-:W-:-:S04]  /*3ffc0*/  IMAD.WIDE R10, R5, 0x4, R48 ;  /* 0x00000004050a7825 */ /* 0x002fc800078e0230 */
[C---:B------:R-:W-:Y:S01]  /*3ffd0*/  IMAD.WIDE R8, R5.reuse, 0x4, R38 ;  /* 0x0000000405087825 */ /* 0x040fe200078e0226 */
[----:B------:R1:W-:Y:S03]  /*3ffe0*/  STL.64 [R1+0x15b8], R10 ;  /* 0x0015b80a01007387 */ /* 0x0003e60000100a00 */
[----:B--2---:R-:W-:-:S04]  /*3fff0*/  IMAD.WIDE R2, R5, 0x4, R34 ;  /* 0x0000000405027825 */ /* 0x004fc800078e0222 */
[C---:B-1----:R-:W-:Y:S01]  /*40000*/  IMAD.WIDE R10, R5.reuse, 0x4, R46 ;  /* 0x00000004050a7825 */ /* 0x042fe200078e022e */
        /* <DEDUP_REMOVED lines=10> */
[----:B------:R3:W-:Y:S04]  /*400b0*/  STL.64 [R1+0x1590], R10 ;  /* 0x0015900a01007387 */ /* 0x0007e80000100a00 */
[----:B------:R-:W4:Y:S01]  /*400c0*/  LDL.LU.64 R72, [R1+0x370] ;  /* 0x0003700001487983 */ /* 0x000f220000300a00 */
[----:B-1----:R-:W-:-:S04]  /*400d0*/  IMAD.WIDE R8, R5, 0x4, R30 ;  /* 0x0000000405087825 */ /* 0x002fc800078e021e */
[C---:B---3--:R-:W-:Y:S01]  /*400e0*/  IMAD.WIDE R2, R5.reuse, 0x4, R32 ;  /* 0x0000000405027825 */ /* 0x048fe200078e0220 */
[----:B------:R1:W-:Y:S04]  /*400f0*/  STL.64 [R1+0x1588], R8 ;  /* 0x0015880801007387 */ /* 0x0003e80000100a00 */
[----:B------:R-:W3:Y:S04]  /*40100*/  LDL.LU.64 R70, [R1+0x338] ;  /* 0x0003380001467983 */ /* 0x000ee80000300a00 */
[----:B------:R1:W-:Y:S04]  /*40110*/  STL.64 [R1+0x1580], R2 ;  /* 0x0015800201007387 */ /* 0x0003e80000100a00 */
[----:B------:R-:W3:Y:S04]  /*40120*/  LDL.LU.64 R68, [R1+0x300] ;  /* 0x0003000001447983 */ /* 0x000ee80000300a00 */
[----:B------:R-:W3:Y:S04]  /*40130*/  LDL.LU.64 R66, [R1+0x2c8] ;  /* 0x0002c80001427983 */ /* 0x000ee80000300a00 */
[----:B------:R-:W3:Y:S04]  /*40140*/  LDL.LU.64 R64, [R1+0x290] ;  /* 0x0002900001407983 */ /* 0x000ee80000300a00 */
[----:B------:R-:W3:Y:S04]  /*40150*/  LDL.LU.64 R62, [R1+0x250] ;  /* 0x00025000013e7983 */ /* 0x000ee80000300a00 */
[----:B------:R-:W3:Y:S04]  /*40160*/  LDL.LU.64 R36, [R1+0x218] ;  /* 0x0002180001247983 */ /* 0x000ee80000300a00 */
[----:B------:R-:W3:Y:S04]  /*40170*/  LDL.LU.64 R30, [R1+0x1e0] ;  /* 0x0001e000011e7983 */ /* 0x000ee80000300a00 */
[----:B------:R-:W3:Y:S01]  /*40180*/  LDL.LU.64 R32, [R1+0x1a0] ;  /* 0x0001a00001207983 */ /* 0x000ee20000300a00 */
        /* <DEDUP_REMOVED lines=26> */
[----:B----4-:R-:W-:-:S04]  /*40330*/  IMAD.WIDE R2, R5, 0x4, R26 ;  /* 0x0000000405027825 */ /* 0x010fc800078e021a */
[C---:B------:R-:W-:Y:S01]  /*40340*/  IMAD.WIDE R10, R5.reuse, 0x4, R72 ;  /* 0x00000004050a7825 */ /* 0x040fe200078e0248 */
[----:B------:R1:W-:Y:S04]  /*40350*/  STL.64 [R1+0x1550], R2 ;  /* 0x0015500201007387 */ /* 0x0003e80000100a00 */
[----:B------:R-:W4:Y:S04]  /*40360*/  LDL.LU.64 R26, [R1+0x6e8] ;  /* 0x0006e800011a7983 */ /* 0x000f280000300a00 */
[----:B------:R1:W-:Y:S01]  /*40370*/  STL.64 [R1+0x1548], R10 ;  /* 0x0015480a01007387 */ /* 0x0003e20000100a00 */
[----:B---3--:R-:W-:-:S04]  /*40380*/  IMAD.WIDE R8, R5, 0x4, R70 ;  /* 0x0000000405087825 */ /* 0x008fc800078e0246 */
[----:B-1----:R-:W-:-:S04]  /*40390*/  IMAD.WIDE R2, R5, 0x4, R68 ;  /* 0x0000000405027825 */ /* 0x002fc800078e0244 */
[C---:B------:R-:W-:Y:S01]  /*403a0*/  IMAD.WIDE R10, R5.reuse, 0x4, R66 ;  /* 0x00000004050a7825 */ /* 0x040fe200078e0242 */
[----:B------:R1:W-:Y:S04]  /*403b0*/  STL.64 [R1+0x7d0], R8 ;  /* 0x0007d00801007387 */ /* 0x0003e80000100a00 */
[----:B------:R3:W-:Y:S04]  /*403c0*/  STL.64 [R1+0x1540], R2 ;  /* 0x0015400201007387 */ /* 0x0007e80000100a00 */
[----:B------:R3:W-:Y:S01]  /*403d0*/  STL.64 [R1+0x1538], R10 ;  /* 0x0015380a01007387 */ /* 0x0007e20000100a00 */
[----:B-1----:R-:W-:-:S04]  /*403e0*/  IMAD.WIDE R8, R5, 0x4, R64 ;  /* 0x0000000405087825 */ /* 0x002fc800078e0240 */
[----:B---3--:R-:W-:-:S04]  /*403f0*/  IMAD.WIDE R2, R5, 0x4, R62 ;  /* 0x0000000405027825 */ /* 0x008fc800078e023e */
[C---:B------:R-:W-:Y:S01]  /*40400*/  IMAD.WIDE R10, R5.reuse, 0x4, R36 ;  /* 0x00000004050a7825 */ /* 0x040fe200078e0224 */
[----:B------:R1:W-:Y:S04]  /*40410*/  STL.64 [R1+0xa68], R8 ;  /* 0x000a680801007387 */ /* 0x0003e80000100a00 */
[----:B------:R3:W-:Y:S04]  /*40420*/  STL.64 [R1+0xa60], R2 ;  /* 0x000a600201007387 */ /* 0x0007e80000100a00 */
[----:B------:R3:W-:Y:S04]  /*40430*/  STL.64 [R1+0xa58], R10 ;  /* 0x000a580a01007387 */ /* 0x0007e80000100a00 */
[----:B------:R-:W4:Y:S01]  /*40440*/  LDL.LU.64 R36, [R1+0x6b0] ;  /* 0x0006b00001247983 */ /* 0x000f220000300a00 */
[----:B-1----:R-:W-:-:S04]  /*40450*/  IMAD.WIDE R8, R5, 0x4, R30 ;  /* 0x0000000405087825 */ /* 0x002fc800078e021e */
[----:B---3--:R-:W-:-:S04]  /*40460*/  IMAD.WIDE R2, R5, 0x4, R32 ;  /* 0x0000000405027825 */ /* 0x008fc800078e0220 */
[C---:B------:R-:W-:Y:S01]  /*40470*/  IMAD.WIDE R10, R5.reuse, 0x4, R60 ;  /* 0x00000004050a7825 */ /* 0x040fe200078e023c */
[----:B------:R1:W-:Y:S04]  /*40480*/  STL.64 [R1+0xa50], R8 ;  /* 0x000a500801007387 */ /* 0x0003e80000100a00 */
[----:B------:R-:W3:Y:S04]  /*40490*/  LDL.LU.64 R30, [R1+0x678] ;  /* 0x00067800011e7983 */ /* 0x000ee80000300a00 */
[----:B------:R1:W-:Y:S04]  /*404a0*/  STL.64 [R1+0x808], R2 ;  /* 0x0008080201007387 */ /* 0x0003e80000100a00 */
[----:B------:R-:W3:Y:S04]  /*404b0*/  LDL.LU.64 R32, [R1+0x640] ;  /* 0x0006400001207983 */ /* 0x000ee80000300a00 */
[----:B------:R1:W-:Y:S02]  /*404c0*/  STL.64 [R1+0xa20], R10 ;  /* 0x000a200a01007387 */ /* 0x0003e40000100a00 */
[----:B-1----:R-:W-:-:S04]  /*404d0*/  IMAD.WIDE R8, R5, 0x4, R56 ;  /* 0x0000000405087825 */ /* 0x002fc800078e0238 */
[----:B------:R-:W-:-:S04]  /*404e0*/  IMAD.WIDE R2, R5, 0x4, R6 ;  /* 0x0000000405027825 */ /* 0x000fc800078e0206 */
[C---:B------:R-:W-:Y:S01]  /*404f0*/  IMAD.WIDE R10, R5.reuse, 0x4, R52 ;  /* 0x00000004050a7825 */ /* 0x040fe200078e0234 */
[----:B------:R-:W3:Y:S04]  /*40500*/  LDL.LU.64 R6, [R1+0x608] ;  /* 0x0006080001067983 */ /* 0x000ee80000300a00 */
[----:B------:R-:W-:Y:S04]  /*40510*/  STL.64 [R1+0xa18], R8 ;  /* 0x000a180801007387 */ /* 0x000fe80000100a00 */
[----:B------:R1:W-:Y:S04]  /*40520*/  STL.64 [R1+0x8e8], R2 ;  /* 0x0008e80201007387 */ /* 0x0003e80000100a00 */
[----:B------:R1:W-:Y:S02]  /*40530*/  STL.64 [R1+0x8b0], R10 ;  /* 0x0008b00a01007387 */ /* 0x0003e40000100a00 */
[----:B-1----:R-:W-:-:S02]  /*40540*/  IMAD.WIDE R2, R5, 0x4, R250 ;  /* 0x0000000405027825 */ /* 0x002fc400078e02fa */
[----:B------:R-:W3:Y:S02]  /*40550*/  LDL.LU.64 R250, [R1+0x5d0] ;  /* 0x0005d00001fa7983 */ /* 0x000ee40000300a00 */
[----:B------:R-:W-:-:S04]  /*40560*/  IMAD.WIDE R8, R5, 0x4, R22 ;  /* 0x0000000405087825 */ /* 0x000fc800078e0216 */
[C---:B------:R-:W-:Y:S01]  /*40570*/  IMAD.WIDE R10, R5.reuse, 0x4, R48 ;  /* 0x00000004050a7825 */ /* 0x040fe200078e0230 */
[----:B------:R1:W-:Y:S04]  /*40580*/  STL.64 [R1+0x878], R8 ;  /* 0x0008780801007387 */ /* 0x0003e80000100a00 */
[----:B------:R1:W-:Y:S04]  /*40590*/  STL.64 [R1+0x1750], R2 ;  /* 0x0017500201007387 */ /* 0x0003e80000100a00 */
[----:B------:R1:W-:Y:S02]  /*405a0*/  STL.64 [R1+0x1748], R10 ;  /* 0x0017480a01007387 */ /* 0x0003e40000100a00 */
[----:B-1----:R-:W-:-:S04]  /*405b0*/  IMAD.WIDE R8, R5, 0x4, R38 ;  /* 0x0000000405087825 */ /* 0x002fc800078e0226 */
[----:B------:R-:W-:-:S04]  /*405c0*/  IMAD.WIDE R2, R5, 0x4, R248 ;  /* 0x0000000405027825 */ /* 0x000fc800078e02f8 */
[C---:B------:R-:W-:Y:S01]  /*405d0*/  IMAD.WIDE R10, R5.reuse, 0x4, R46 ;  /* 0x00000004050a7825 */ /* 0x040fe200078e022e */
[----:B------:R-:W3:Y:S04]  /*405e0*/  LDL.LU.64 R248, [R1+0x598] ;  /* 0x0005980001f87983 */ /* 0x000ee80000300a00 */
[----:B------:R1:W-:Y:S04]  /*405f0*/  STL.64 [R1+0x1740], R8 ;  /* 0x0017400801007387 */ /* 0x0003e80000100a00 */
[----:B------:R2:W-:Y:S04]  /*40600*/  STL.64 [R1+0x8e0], R2 ;  /* 0x0008e00201007387 */ /* 0x0005e80000100a00 */
[----:B------:R2:W-:Y:S01]  /*40610*/  STL.64 [R1+0x1738], R10 ;  /* 0x0017380a01007387 */ /* 0x0005e20000100a00 */
[----:B-1----:R-:W-:-:S04]  /*40620*/  IMAD.WIDE R8, R5, 0x4, R24 ;  /* 0x0000000405087825 */ /* 0x002fc800078e0218 */
[----:B--2---:R-:W-:-:S04]  /*40630*/  IMAD.WIDE R2, R5, 0x4, R34 ;  /* 0x0000000405027825 */ /* 0x004fc800078e0222 */
[C---:B------:R-:W-:Y:S01]  /*40640*/  IMAD.WIDE R10, R5.reuse, 0x4, R44 ;  /* 0x00000004050a7825 */ /* 0x040fe200078e022c */
[----:B------:R-:W2:Y:S04]  /*40650*/  LDL.LU.64 R34, [R1+0x560] ;  /* 0x0005600001227983 */ /* 0x000ea80000300a00 */
[----:B------:R1:W-:Y:S04]  /*40660*/  STL.64 [R1+0x1730], R8 ;  /* 0x0017300801007387 */ /* 0x0003e80000100a00 */
[----:B------:R4:W-:Y:S04]  /*40670*/  STL.64 [R1+0x1728], R2 ;  /* 0x0017280201007387 */ /* 0x0009e80000100a00 */
[----:B------:R4:W-:Y:S04]  /*40680*/  STL.64 [R1+0x1720], R10 ;  /* 0x0017200a01007387 */ /* 0x0009e80000100a00 */
[----:B------:R-:W2:Y:S01]  /*40690*/  LDL.LU.64 R72, [R1+0x528] ;  /* 0x0005280001487983 */ /* 0x000ea20000300a00 */
[----:B-1----:R-:W-:-:S04]  /*406a0*/  IMAD.WIDE R8, R5, 0x4, R28 ;  /* 0x0000000405087825 */ /* 0x002fc800078e021c */
[C---:B----4-:R-:W-:Y:S01]  /*406b0*/  IMAD.WIDE R2, R5.reuse, 0x4, R26 ;  /* 0x0000000405027825 */ /* 0x050fe200078e021a */
[----:B------:R3:W-:Y:S04]  /*406c0*/  STL.64 [R1+0x1718], R8 ;  /* 0x0017180801007387 */ /* 0x0007e80000100a00 */
[----:B------:R-:W4:Y:S04]  /*406d0*/  LDL.LU.64 R70, [R1+0x4f0] ;  /* 0x0004f00001467983 */ /* 0x000f280000300a00 */
[----:B------:R1:W-:Y:S04]  /*406e0*/  STL.64 [R1+0x1710], R2 ;  /* 0x0017100201007387 */ /* 0x0003e80000100a00 */
[----:B------:R-:W4:Y:S04]  /*406f0*/  LDL.LU.64 R68, [R1+0x4b8] ;  /* 0x0004b80001447983 */ /* 0x000f280000300a00 */
[----:B------:R-:W4:Y:S04]  /*40700*/  LDL.LU.64 R66, [R1+0x480] ;  /* 0x0004800001427983 */ /* 0x000f280000300a00 */
[----:B------:R-:W4:Y:S04]  /*40710*/  LDL.LU.64 R64, [R1+0x448] ;  /* 0x0004480001407983 */ /* 0x000f280000300a00 */
[----:B------:R-:W4:Y:S04]  /*40720*/  LDL.LU.64 R62, [R1+0x410] ;  /* 0x00041000013e7983 */ /* 0x000f280000300a00 */
[----:B------:R-:W4:Y:S04]  /*40730*/  LDL.LU.64 R46, [R1+0x3d8] ;  /* 0x0003d800012e7983 */ /* 0x000f280000300a00 */
[----:B------:R-:W4:Y:S04]  /*40740*/  LDL.LU.64 R24, [R1+0x3a0] ;  /* 0x0003a00001187983 */ /* 0x000f280000300a00 */
[----:B------:R-:W4:Y:S01]  /*40750*/  LDL.LU.64 R26, [R1+0x368] ;  /* 0x00036800011a7983 */ /* 0x000f220000300a00 */
[----:B------:R-:W-:-:S05]  /*40760*/  IMAD.WIDE R10, R5, 0x4, R36 ;  /* 0x00000004050a7825 */ /* 0x000fca00078e0224 */
[----:B------:R-:W-:Y:S04]  /*40770*/  STL.64 [R1+0x1708], R10 ;  /* 0x0017080a01007387 */ /* 0x000fe80000100a00 */
[----:B------:R-:W4:Y:S01]  /*40780*/  LDL.LU.64 R60, [R1+0x330] ;  /* 0x00033000013c7983 */ /* 0x000f220000300a00 */
[----:B---3--:R-:W-:-:S04]  /*40790*/  IMAD.WIDE R8, R5, 0x4, R30 ;  /* 0x0000000405087825 */ /* 0x008fc800078e021e */
[C---:B-1----:R-:W-:Y:S01]  /*407a0*/  IMAD.WIDE R2, R5.reuse, 0x4, R32 ;  /* 0x0000000405027825 */ /* 0x042fe200078e0220 */
        /* <DEDUP_REMOVED lines=23> */
[----:B------:R-:W2:Y:S01]  /*40920*/  LDL.LU.64 R34, [R1+0x868] ;  /* 0x0008680001227983 */ /* 0x000ea20000300a00 */
[----:B------:R-:W-:-:S05]  /*40930*/  IMAD.WIDE R10, R5, 0x4, R72 ;  /* 0x00000004050a7825 */ /* 0x000fca00078e0248 */
[----:B------:R1:W-:Y:S01]  /*40940*/  STL.64 [R1+0x16d0], R10 ;  /* 0x0016d00a01007387 */ /* 0x0003e20000100a00 */
[----:B----4-:R-:W-:-:S04]  /*40950*/  IMAD.WIDE R8, R5, 0x4, R70 ;  /* 0x0000000405087825 */ /* 0x010fc800078e0246 */
[----:B-1----:R-:W-:-:S04]  /*40960*/  IMAD.WIDE R2, R5, 0x4, R68 ;  /* 0x0000000405027825 */ /* 0x002fc800078e0244 */
[C---:B------:R-:W-:Y:S01]  /*40970*/  IMAD.WIDE R10, R5.reuse, 0x4, R66 ;  /* 0x00000004050a7825 */ /* 0x040fe200078e0242 */
[----:B------:R1:W-:Y:S04]  /*40980*/  STL.64 [R1+0x16c8], R8 ;  /* 0x0016c80801007387 */ /* 0x0003e80000100a00 */
[----:B------:R4:W-:Y:S04]  /*40990*/  STL.64 [R1+0x16c0], R2 ;  /* 0x0016c00201007387 */ /* 0x0009e80000100a00 */
[----:B------:R4:W-:Y:S01]  /*409a0*/  STL.64 [R1+0x16b8], R10 ;  /* 0x0016b80a01007387 */ /* 0x0009e20000100a00 */
[----:B-1----:R-:W-:-:S04]  /*409b0*/  IMAD.WIDE R8, R5, 0x4, R64 ;  /* 0x0000000405087825 */ /* 0x002fc800078e0240 */
[----:B----4-:R-:W-:-:S04]  /*409c0*/  IMAD.WIDE R2, R5, 0x4, R62 ;  /* 0x0000000405027825 */ /* 0x010fc800078e023e */
[C---:B------:R-:W-:Y:S01]  /*409d0*/  IMAD.WIDE R10, R5.reuse, 0x4, R46 ;  /* 0x00000004050a7825 */ /* 0x040fe200078e022e */
[----:B------:R1:W-:Y:S04]  /*409e0*/  STL.64 [R1+0x16b0], R8 ;  /* 0x0016b00801007387 */ /* 0x0003e80000100a00 */
[----:B------:R4:W-:Y:S04]  /*409f0*/  STL.64 [R1+0x16a8], R2 ;  /* 0x0016a80201007387 */ /* 0x0009e80000100a00 */
[----:B------:R4:W-:Y:S04]  /*40a00*/  STL.64 [R1+0x16a0], R10 ;  /* 0x0016a00a01007387 */ /* 0x0009e80000100a00 */
[----:B------:R-:W2:Y:S01]  /*40a10*/  LDL.LU.64 R46, [R1+0x830] ;  /* 0x00083000012e7983 */ /* 0x000ea20000300a00 */
[----:B-1----:R-:W-:-:S04]  /*40a20*/  IMAD.WIDE R8, R5, 0x4, R24 ;  /* 0x0000000405087825 */ /* 0x002fc800078e0218 */
[----:B----4-:R-:W-:-:S04]  /*40a30*/  IMAD.WIDE R2, R5, 0x4, R26 ;  /* 0x0000000405027825 */ /* 0x010fc800078e021a */
[C---:B------:R-:W-:Y:S01]  /*40a40*/  IMAD.WIDE R10, R5.reuse, 0x4, R60 ;  /* 0x00000004050a7825 */ /* 0x040fe200078e023c */
[----:B------:R3:W-:Y:S04]  /*40a50*/  STL.64 [R1+0x1698], R8 ;  /* 0x0016980801007387 */ /* 0x0007e80000100a00 */
[----:B------:R-:W4:Y:S04]  /*40a60*/  LDL.LU.64 R24, [R1+0x7f8] ;  /* 0x0007f80001187983 */ /* 0x000f280000300a00 */
[----:B------:R1:W-:Y:S04]  /*40a70*/  STL.64 [R1+0x1690], R2 ;  /* 0x0016900201007387 */ /* 0x0003e80000100a00 */
[----:B------:R-:W4:Y:S04]  /*40a80*/  LDL.LU.64 R26, [R1+0x7c0] ;  /* 0x0007c000011a7983 */ /* 0x000f280000300a00 */
[----:B------:R1:W-:Y:S01]  /*40a90*/  STL.64 [R1+0x1688], R10 ;  /* 0x0016880a01007387 */ /* 0x0003e20000100a00 */
[----:B---3--:R-:W-:-:S04]  /*40aa0*/  IMAD.WIDE R8, R5, 0x4, R56 ;  /* 0x0000000405087825 */ /* 0x008fc800078e0238 */
[----:B-1----:R-:W-:-:S04]  /*40ab0*/  IMAD.WIDE R2, R5, 0x4, R30 ;  /* 0x0000000405027825 */ /* 0x002fc800078e021e */
[C---:B------:R-:W-:Y:S01]  /*40ac0*/  IMAD.WIDE R10, R5.reuse, 0x4, R52 ;  /* 0x00000004050a7825 */ /* 0x040fe200078e0234 */
[----:B------:R-:W3:Y:S04]  /*40ad0*/  LDL.LU.64 R30, [R1+0x788] ;  /* 0x00078800011e7983 */ /* 0x000ee80000300a00 */
        /* <DEDUP_REMOVED lines=9> */
[----:B------:R-:W-:Y:S01]  /*40b70*/  STL.64 [R1+0x1658], R10 ;  /* 0x0016580a01007387 */ /* 0x000fe20000100a00 */
[----:B-1----:R-:W-:-:S04]  /*40b80*/  IMAD.WIDE R8, R5, 0x4, R38 ;  /* 0x0000000405087825 */ /* 0x002fc800078e0226 */
[C---:B------:R-:W-:Y:S02]  /*40b90*/  IMAD.WIDE R2, R5.reuse, 0x4, R6 ;  /* 0x0000000405027825 */ /* 0x040fe400078e0206 */
[----:B------:R-:W3:Y:S04]  /*40ba0*/  LDL.LU.64 R6, [R1+0x718] ;  /* 0x0007180001067983 */ /* 0x000ee80000300a00 */
[----:B------:R1:W-:Y:S04]  /*40bb0*/  STL.64 [R1+0x1650], R8 ;  /* 0x0016500801007387 */ /* 0x0003e80000100a00 */
[----:B------:R1:W-:Y:S02]  /*40bc0*/  STL.64 [R1+0x1648], R2 ;  /* 0x0016480201007387 */ /* 0x0003e40000100a00 */
[----:B-1----:R-:W-:-:S04]  /*40bd0*/  IMAD.WIDE R8, R5, 0x4, R44 ;  /* 0x0000000405087825 */ /* 0x002fc800078e022c */
[C---:B------:R-:W-:Y:S01]  /*40be0*/  IMAD.WIDE R2, R5.reuse, 0x4, R250 ;  /* 0x0000000405027825 */ /* 0x040fe200078e02fa */
[----:B------:R1:W-:Y:S04]  /*40bf0*/  STL.64 [R1+0x1640], R8 ;  /* 0x0016400801007387 */ /* 0x0003e80000100a00 */
[----:B------:R-:W3:Y:S01]  /*40c00*/  LDL.LU.64 R250, [R1+0x6e0] ;  /* 0x0006e00001fa7983 */ /* 0x000ee20000300a00 */
[----:B------:R-:W-:-:S03]  /*40c10*/  IMAD.WIDE R10, R5, 0x4, R28 ;  /* 0x00000004050a7825 */ /* 0x000fc600078e021c */
[----:B------:R2:W-:Y:S04]  /*40c20*/  STL.64 [R1+0x1638], R2 ;  /* 0x0016380201007387 */ /* 0x0005e80000100a00 */
[----:B------:R2:W-:Y:S04]  /*40c30*/  STL.64 [R1+0x18a0], R10 ;  /* 0x0018a00a01007387 */ /* 0x0005e80000100a00 */
[----:B------:R-:W3:Y:S01]  /*40c40*/  LDL.LU.64 R70, [R1+0x6a8] ;  /* 0x0006a80001467983 */ /* 0x000ee20000300a00 */
[----:B-1----:R-:W-:-:S05]  /*40c50*/  IMAD.WIDE R8, R5, 0x4, R36 ;  /* 0x0000000405087825 */ /* 0x002fca00078e0224 */
[----:B------:R4:W-:Y:S04]  /*40c60*/  STL.64 [R1+0x1898], R8 ;  /* 0x0018980801007387 */ /* 0x0009e80000100a00 */
[----:B------:R-:W3:Y:S01]  /*40c70*/  LDL.LU.64 R68, [R1+0x670] ;  /* 0x0006700001447983 */ /* 0x000ee20000300a00 */
[----:B------:R-:W-:-:S04]  /*40c80*/  IMAD.WIDE R248, R5, 0x4, R248 ;  /* 0x0000000405f87825 */ /* 0x000fc800078e02f8 */
[----:B--2---:R-:W-:-:S05]  /*40c90*/  IMAD.WIDE R2, R5, 0x4, R34 ;  /* 0x0000000405027825 */ /* 0x004fca00078e0222 */
[----:B------:R1:W-:Y:S04]  /*40ca0*/  STL.64 [R1+0x1890], R2 ;  /* 0x0018900201007387 */ /* 0x0003e80000100a00 */
[----:B------:R-:W2:Y:S04]  /*40cb0*/  LDL.LU.64 R44, [R1+0x638] ;  /* 0x00063800012c7983 */ /* 0x000ea80000300a00 */
[----:B------:R-:W2:Y:S04]  /*40cc0*/  LDL.LU.64 R38, [R1+0x600] ;  /* 0x0006000001267983 */ /* 0x000ea80000300a00 */
[----:B------:R-:W2:Y:S04]  /*40cd0*/  LDL.LU.64 R28, [R1+0x5c8] ;  /* 0x0005c800011c7983 */ /* 0x000ea80000300a00 */
[----:B------:R-:W2:Y:S04]  /*40ce0*/  LDL.LU.64 R34, [R1+0x590] ;  /* 0x0005900001227983 */ /* 0x000ea80000300a00 */
[----:B------:R-:W2:Y:S04]  /*40cf0*/  LDL.LU.64 R36, [R1+0x558] ;  /* 0x0005580001247983 */ /* 0x000ea80000300a00 */
[----:B------:R-:W-:Y:S04]  /*40d00*/  STL.64 [R1+0x1630], R248 ;  /* 0x001630f801007387 */ /* 0x000fe80000100a00 */
[----:B------:R-:W-:Y:S01]  /*40d10*/  STL.64 [R1+0x2918], R248 ;  /* 0x002918f801007387 */ /* 0x000fe20000100a00 */
[----:B------:R-:W-:-:S05]  /*40d20*/  IMAD.WIDE R10, R5, 0x4, R46 ;  /* 0x00000004050a7825 */ /* 0x000fca00078e022e */
[----:B------:R-:W-:Y:S04]  /*40d30*/  STL.64 [R1+0x1888], R10 ;  /* 0x0018880a01007387 */ /* 0x000fe80000100a00 */
[----:B------:R-:W2:Y:S01]  /*40d40*/  LDL.LU.64 R66, [R1+0x520] ;  /* 0x0005200001427983 */ /* 0x000ea20000300a00 */
[----:B----4-:R-:W-:-:S04]  /*40d50*/  IMAD.WIDE R8, R5, 0x4, R24 ;  /* 0x0000000405087825 */ /* 0x010fc800078e0218 */
[C---:B-1----:R-:W-:Y:S01]  /*40d60*/  IMAD.WIDE R2, R5.reuse, 0x4, R26 ;  /* 0x0000000405027825 */ /* 0x042fe200078e021a */
[----:B------:R-:W-:Y:S04]  /*40d70*/  STL.64 [R1+0x1880], R8 ;  /* 0x0018800801007387 */ /* 0x000fe80000100a00 */
[----:B------:R-:W4:Y:S04]  /*40d80*/  LDL.LU.64 R64, [R1+0x4e8] ;  /* 0x0004e80001407983 */ /* 0x000f280000300a00 */
        /* <DEDUP_REMOVED lines=21> */
[----:B------:R-:W3:Y:S01]  /*40ee0*/  LDL.LU.64 R250, [R1+0x208] ;  /* 0x0002080001fa7983 */ /* 0x000ee20000300a00 */
[----:B------:R-:W-:-:S05]  /*40ef0*/  IMAD.WIDE R10, R5, 0x4, R70 ;  /* 0x00000004050a7825 */ /* 0x000fca00078e0246 */
[----:B------:R1:W-:Y:S01]  /*40f00*/  STL.64 [R1+0x1850], R10 ;  /* 0x0018500a01007387 */ /* 0x0003e20000100a00 */
[----:B------:R-:W-:-:S04]  /*40f10*/  IMAD.WIDE R8, R5, 0x4, R68 ;  /* 0x0000000405087825 */ /* 0x000fc800078e0244 */
[C---:B--2---:R-:W-:Y:S02]  /*40f20*/  IMAD.WIDE R2, R5.reuse, 0x4, R44 ;  /* 0x0000000405027825 */ /* 0x044fe400078e022c */
[----:B------:R-:W2:Y:S04]  /*40f30*/  LDL.LU.64 R44, [R1+0x1d0] ;  /* 0x0001d000012c7983 */ /* 0x000ea80000300a00 */
[----:B------:R1:W-:Y:S02]  /*40f40*/  STL.64 [R1+0x1848], R8 ;  /* 0x0018480801007387 */ /* 0x0003e40000100a00 */
[C---:B-1----:R-:W-:Y:S02]  /*40f50*/  IMAD.WIDE R10, R5.reuse, 0x4, R38 ;  /* 0x00000004050a7825 */ /* 0x042fe400078e0226 */
[----:B------:R1:W-:Y:S04]  /*40f60*/  STL.64 [R1+0x1840], R2 ;  /* 0x0018400201007387 */ /* 0x0003e80000100a00 */
[----:B------:R-:W-:Y:S01]  /*40f70*/  STL.64 [R1+0x1838], R10 ;  /* 0x0018380a01007387 */ /* 0x000fe20000100a00 */
[----:B------:R-:W-:-:S04]  /*40f80*/  IMAD.WIDE R8, R5, 0x4, R34 ;  /* 0x0000000405087825 */ /* 0x000fc800078e0222 */
[C---:B-1----:R-:W-:Y:S01]  /*40f90*/  IMAD.WIDE R2, R5.reuse, 0x4, R28 ;  /* 0x0000000405027825 */ /* 0x042fe200078e021c */
[----:B------:R-:W2:Y:S04]  /*40fa0*/  LDL.LU.64 R34, [R1+0x190] ;  /* 0x0001900001227983 */ /* 0x000ea80000300a00 */
[----:B------:R1:W-:Y:S04]  /*40fb0*/  STL.64 [R1+0x1830], R2 ;  /* 0x0018300201007387 */ /* 0x0003e80000100a00 */
[----:B------:R4:W-:Y:S04]  /*40fc0*/  STL.64 [R1+0x1828], R8 ;  /* 0x0018280801007387 */ /* 0x0009e80000100a00 */
[----:B------:R-:W2:Y:S04]  /*40fd0*/  LDL.LU.64 R38, [R1+0x150] ;  /* 0x0001500001267983 */ /* 0x000ea80000300a00 */
[----:B------:R-:W2:Y:S01]  /*40fe0*/  LDL.LU.64 R28, [R1+0x110] ;  /* 0x00011000011c7983 */ /* 0x000ea20000300a00 */
[----:B-1----:R-:W-:-:S05]  /*40ff0*/  IMAD.WIDE R2, R5, 0x4, R36 ;  /* 0x0000000405027825 */ /* 0x002fca00078e0224 */
[----:B------:R1:W-:Y:S04]  /*41000*/  STL.64 [R1+0x1820], R2 ;  /* 0x0018200201007387 */ /* 0x0003e80000100a00 */
[----:B------:R-:W2:Y:S01]  /*41010*/  LDL.LU.64 R36, [R1+0xd0] ;  /* 0x0000d00001247983 */ /* 0x000ea20000300a00 */
[----:B------:R-:W-:-:S05]  /*41020*/  IMAD.WIDE R10, R5, 0x4, R66 ;  /* 0x00000004050a7825 */ /* 0x000fca00078e0242 */
[----:B------:R1:W-:Y:S01]  /*41030*/  STL.64 [R1+0x1818], R10 ;  /* 0x0018180a01007387 */ /* 0x0003e20000100a00 */
[----:B----4-:R-:W-:-:S04]  /*41040*/  IMAD.WIDE R8, R5, 0x4, R64 ;  /* 0x0000000405087825 */ /* 0x010fc800078e0240 */
[----:B-1----:R-:W-:-:S04]  /*41050*/  IMAD.WIDE R2, R5, 0x4, R26 ;  /* 0x0000000405027825 */ /* 0x002fc800078e021a */
[C---:B------:R-:W-:Y:S01]  /*41060*/  IMAD.WIDE R10, R5.reuse, 0x4, R62 ;  /* 0x00000004050a7825 */ /* 0x040fe200078e023e */
[----:B------:R-:W4:Y:S04]  /*41070*/  LDL.LU.64 R26, [R1+0x90] ;  /* 0x00009000011a7983 */ /* 0x000f280000300a00 */
[----:B------:R1:W-:Y:S04]  /*41080*/  STL.64 [R1+0x1810], R8 ;  /* 0x0018100801007387 */ /* 0x0003e80000100a00 */
[----:B------:R3:W-:Y:S04]  /*41090*/  STL.64 [R1+0x1808], R2 ;  /* 0x0018080201007387 */ /* 0x0007e80000100a00 */
[----:B------:R3:W-:Y:S01]  /*410a0*/  STL.64 [R1+0x1800], R10 ;  /* 0x0018000a01007387 */ /* 0x0007e20000100a00 */
[----:B-1----:R-:W-:-:S04]  /*410b0*/  IMAD.WIDE R8, R5, 0x4, R60 ;  /* 0x0000000405087825 */ /* 0x002fc800078e023c */
[----:B---3--:R-:W-:-:S04]  /*410c0*/  IMAD.WIDE R2, R5, 0x4, R30 ;  /* 0x0000000405027825 */ /* 0x008fc800078e021e */
        /* <DEDUP_REMOVED lines=11> */
[----:B------:R1:W-:Y:S02]  /*41180*/  STL.64 [R1+0x17d0], R10 ;  /* 0x0017d00a01007387 */ /* 0x0003e40000100a00 */
[----:B-1----:R-:W-:-:S04]  /*41190*/  IMAD.WIDE R8, R5, 0x4, R48 ;  /* 0x0000000405087825 */ /* 0x002fc800078e0230 */
[C---:B------:R-:W-:Y:S02]  /*411a0*/  IMAD.WIDE R2, R5.reuse, 0x4, R6 ;  /* 0x0000000405027825 */ /* 0x040fe400078e0206 */
[----:B------:R-:W3:Y:S02]  /*411b0*/  LDL.LU.64 R6, [R1+0x860] ;  /* 0x0008600001067983 */ /* 0x000ee40000300a00 */
[C---:B------:R-:W-:Y:S02]  /*411c0*/  IMAD.WIDE R10, R5.reuse, 0x4, R46 ;  /* 0x00000004050a7825 */ /* 0x040fe400078e022e */
[----:B------:R1:W-:Y:S04]  /*411d0*/  STL.64 [R1+0x17c8], R8 ;  /* 0x0017c80801007387 */ /* 0x0003e80000100a00 */
[----:B------:R1:W-:Y:S04]  /*411e0*/  STL.64 [R1+0x17c0], R2 ;  /* 0x0017c00201007387 */ /* 0x0003e80000100a00 */
[----:B------:R-:W-:Y:S04]  /*411f0*/  STL.64 [R1+0x17b8], R10 ;  /* 0x0017b80a01007387 */ /* 0x000fe80000100a00 */
[----:B------:R-:W3:Y:S01]  /*41200*/  LDL.LU.64 R70, [R1+0x828] ;  /* 0x0008280001467983 */ /* 0x000ee20000300a00 */
[----:B-1----:R-:W-:-:S04]  /*41210*/  IMAD.WIDE R8, R5, 0x4, R24 ;  /* 0x0000000405087825 */ /* 0x002fc800078e0218 */
[C---:B------:R-:W-:Y:S01]  /*41220*/  IMAD.WIDE R2, R5.reuse, 0x4, R250 ;  /* 0x0000000405027825 */ /* 0x040fe200078e02fa */
[----:B------:R-:W-:Y:S04]  /*41230*/  STL.64 [R1+0x17b0], R8 ;  /* 0x0017b00801007387 */ /* 0x000fe80000100a00 */
[----:B------:R-:W3:Y:S04]  /*41240*/  LDL.LU.64 R68, [R1+0x7f0] ;  /* 0x0007f00001447983 */ /* 0x000ee80000300a00 */
[----:B------:R2:W-:Y:S04]  /*41250*/  STL.64 [R1+0x17a8], R2 ;  /* 0x0017a80201007387 */ /* 0x0005e80000100a00 */
[----:B------:R-:W3:Y:S04]  /*41260*/  LDL.LU.64 R250, [R1+0x7b8] ;  /* 0x0007b80001fa7983 */ /* 0x000ee80000300a00 */
[----:B------:R-:W3:Y:S04]  /*41270*/  LDL.LU.64 R46, [R1+0x780] ;  /* 0x00078000012e7983 */ /* 0x000ee80000300a00 */
[----:B------:R-:W3:Y:S01]  /*41280*/  LDL.LU.64 R24, [R1+0x748] ;  /* 0x0007480001187983 */ /* 0x000ee20000300a00 */
[----:B--2---:R-:W-:-:S05]  /*41290*/  IMAD.WIDE R2, R5, 0x4, R44 ;  /* 0x0000000405027825 */ /* 0x004fca00078e022c */
[----:B------:R1:W-:Y:S04]  /*412a0*/  STL.64 [R1+0x17a0], R2 ;  /* 0x0017a00201007387 */ /* 0x0003e80000100a00 */
[----:B------:R-:W2:Y:S01]  /*412b0*/  LDL.LU.64 R44, [R1+0x710] ;  /* 0x00071000012c7983 */ /* 0x000ea20000300a00 */
[----:B-1----:R-:W-:-:S03]  /*412c0*/  IMAD.WIDE R2, R5, 0x4, R34 ;  /* 0x0000000405027825 */ /* 0x002fc600078e0222 */
[----:B------:R-:W2:Y:S01]  /*412d0*/  LDL.LU.64 R34, [R1+0x6d8] ;  /* 0x0006d80001227983 */ /* 0x000ea20000300a00 */
[----:B------:R-:W-:-:S04]  /*412e0*/  IMAD.WIDE R10, R5, 0x4, R38 ;  /* 0x00000004050a7825 */ /* 0x000fc800078e0226 */
[C---:B------:R-:W-:Y:S01]  /*412f0*/  IMAD.WIDE R8, R5.reuse, 0x4, R28 ;  /* 0x0000000405087825 */ /* 0x040fe200078e021c */
[----:B------:R1:W-:Y:S04]  /*41300*/  STL.64 [R1+0x1798], R2 ;  /* 0x0017980201007387 */ /* 0x0003e80000100a00 */
[----:B------:R-:W-:Y:S04]  /*41310*/  STL.64 [R1+0x1790], R10 ;  /* 0x0017900a01007387 */ /* 0x000fe80000100a00 */
[----:B------:R-:W2:Y:S04]  /*41320*/  LDL.LU.64 R66, [R1+0x6a0] ;  /* 0x0006a00001427983 */ /* 0x000ea80000300a00 */
[----:B------:R-:W-:Y:S04]  /*41330*/  STL.64 [R1+0x1788], R8 ;  /* 0x0017880801007387 */ /* 0x000fe80000100a00 */
[----:B------:R-:W2:Y:S01]  /*41340*/  LDL.LU.64 R64, [R1+0x668] ;  /* 0x0006680001407983 */ /* 0x000ea20000300a00 */
[----:B-1----:R-:W-:-:S05]  /*41350*/  IMAD.WIDE R2, R5, 0x4, R36 ;  /* 0x0000000405027825 */ /* 0x002fca00078e0224 */
        /* <DEDUP_REMOVED lines=23> */
[----:B------:R1:W-:Y:S02]  /*414d0*/  STL.64 [R1+0x19d8], R10 ;  /* 0x0019d80a01007387 */ /* 0x0003e40000100a00 */
[C---:B-1----:R-:W-:Y:S02]  /*414e0*/  IMAD.WIDE R2, R5.reuse, 0x4, R250 ;  /* 0x0000000405027825 */ /* 0x042fe400078e02fa */
[----:B------:R-:W3:Y:S02]  /*414f0*/  LDL.LU.64 R250, [R1+0x358] ;  /* 0x0003580001fa7983 */ /* 0x000ee40000300a00 */
[----:B------:R-:W-:-:S04]  /*41500*/  IMAD.WIDE R8, R5, 0x4, R68 ;  /* 0x0000000405087825 */ /* 0x000fc800078e0244 */
[C---:B------:R-:W-:Y:S01]  /*41510*/  IMAD.WIDE R10, R5.reuse, 0x4, R46 ;  /* 0x00000004050a7825 */ /* 0x040fe200078e022e */
[----:B------:R-:W-:Y:S04]  /*41520*/  STL.64 [R1+0x19d0], R8 ;  /* 0x0019d00801007387 */ /* 0x000fe80000100a00 */
[----:B------:R1:W-:Y:S04]  /*41530*/  STL.64 [R1+0x19c8], R2 ;  /* 0x0019c80201007387 */ /* 0x0003e80000100a00 */
[----:B------:R-:W-:Y:S01]  /*41540*/  STL.64 [R1+0x19c0], R10 ;  /* 0x0019c00a01007387 */ /* 0x000fe20000100a00 */
[----:B-1----:R-:W-:-:S04]  /*41550*/  IMAD.WIDE R2, R5, 0x4, R24 ;  /* 0x0000000405027825 */ /* 0x002fc800078e0218 */
[C---:B--2---:R-:W-:Y:S02]  /*41560*/  IMAD.WIDE R8, R5.reuse, 0x4, R44 ;  /* 0x0000000405087825 */ /* 0x044fe400078e022c */
[----:B------:R-:W2:Y:S04]  /*41570*/  LDL.LU.64 R44, [R1+0x320] ;  /* 0x00032000012c7983 */ /* 0x000ea80000300a00 */
[----:B------:R1:W-:Y:S04]  /*41580*/  STL.64 [R1+0x19b8], R2 ;  /* 0x0019b80201007387 */ /* 0x0003e80000100a00 */
[----:B------:R1:W-:Y:S04]  /*41590*/  STL.64 [R1+0x19b0], R8 ;  /* 0x0019b00801007387 */ /* 0x0003e80000100a00 */
[----:B------:R-:W2:Y:S04]  /*415a0*/  LDL.LU.64 R46, [R1+0x2e8] ;  /* 0x0002e800012e7983 */ /* 0x000ea80000300a00 */
[----:B------:R-:W2:Y:S01]  /*415b0*/  LDL.LU.64 R24, [R1+0x2b0] ;  /* 0x0002b00001187983 */ /* 0x000ea20000300a00 */
[----:B-1----:R-:W-:-:S04]  /*415c0*/  IMAD.WIDE R2, R5, 0x4, R34 ;  /* 0x0000000405027825 */ /* 0x002fc800078e0222 */
[C---:B------:R-:W-:Y:S01]  /*415d0*/  IMAD.WIDE R10, R5.reuse, 0x4, R66 ;  /* 0x00000004050a7825 */ /* 0x040fe200078e0242 */
[----:B------:R1:W-:Y:S04]  /*415e0*/  STL.64 [R1+0x19a8], R2 ;  /* 0x0019a80201007387 */ /* 0x0003e80000100a00 */
[----:B------:R-:W2:Y:S01]  /*415f0*/  LDL.LU.64 R34, [R1+0x278] ;  /* 0x0002780001227983 */ /* 0x000ea20000300a00 */
[----:B------:R-:W-:-:S03]  /*41600*/  IMAD.WIDE R8, R5, 0x4, R64 ;  /* 0x0000000405087825 */ /* 0x000fc600078e0240 */
[----:B------:R1:W-:Y:S02]  /*41610*/  STL.64 [R1+0x19a0], R10 ;  /* 0x0019a00a01007387 */ /* 0x0003e40000100a00 */
[----:B-1----:R-:W-:-:S04]  /*41620*/  IMAD.WIDE R2, R5, 0x4, R28 ;  /* 0x0000000405027825 */ /* 0x002fc800078e021c */
[C---:B------:R-:W-:Y:S01]  /*41630*/  IMAD.WIDE R10, R5.reuse, 0x4, R62 ;  /* 0x00000004050a7825 */ /* 0x040fe200078e023e */
        /* <DEDUP_REMOVED lines=31> */
[----:B------:R-:W3:Y:S01]  /*41830*/  LDL.LU.64 R6, [R1+0xc8] ;  /* 0x0000c80001067983 */ /* 0x000ee20000300a00 */
[----:B-1----:R-:W-:-:S03]  /*41840*/  IMAD.WIDE R2, R5, 0x4, R250 ;  /* 0x0000000405027825 */ /* 0x002fc600078e02fa */
[----:B------:R-:W3:Y:S04]  /*41850*/  LDL.LU.64 R250, [R1+0x88] ;  /* 0x0000880001fa7983 */ /* 0x000ee80000300a00 */
[----:B------:R-:W3:Y:S04]  /*41860*/  LDL.LU.64 R66, [R1+0x8c8] ;  /* 0x0008c80001427983 */ /* 0x000ee80000300a00 */
[----:B------:R2:W-:Y:S04]  /*41870*/  STL.64 [R1+0x1928], R2 ;  /* 0x0019280201007387 */ /* 0x0005e80000100a00 */
[----:B------:R-:W3:Y:S01]  /*41880*/  LDL.LU.64 R32, [R1+0x890] ;  /* 0x0008900001207983 */ /* 0x000ee20000300a00 */
[----:B--2---:R-:W-:-:S04]  /*41890*/  IMAD.WIDE R2, R5, 0x4, R44 ;  /* 0x0000000405027825 */ /* 0x004fc800078e022c */
[C---:B------:R-:W-:Y:S01]  /*418a0*/  IMAD.WIDE R10, R5.reuse, 0x4, R46 ;  /* 0x00000004050a7825 */ /* 0x040fe200078e022e */
[----:B------:R-:W2:Y:S03]  /*418b0*/  LDL.LU.64 R44, [R1+0x858] ;  /* 0x00085800012c7983 */ /* 0x000ea60000300a00 */
        /* <DEDUP_REMOVED lines=26> */
[----:B-1----:R-:W-:-:S04]  /*41a60*/  IMAD.WIDE R2, R5, 0x4, R36 ;  /* 0x0000000405027825 */ /* 0x002fc800078e0224 */
[C---:B------:R-:W-:Y:S01]  /*41a70*/  IMAD.WIDE R10, R5.reuse, 0x4, R70 ;  /* 0x00000004050a7825 */ /* 0x040fe200078e0246 */
[----:B------:R1:W-:Y:S04]  /*41a80*/  STL.64 [R1+0x18e8], R2 ;  /* 0x0018e80201007387 */ /* 0x0003e80000100a00 */
[----:B------:R-:W3:Y:S04]  /*41a90*/  LDL.LU.64 R36, [R1+0x510] ;  /* 0x0005100001247983 */ /* 0x000ee80000300a00 */
[----:B------:R-:W-:Y:S01]  /*41aa0*/  STL.64 [R1+0x18e0], R10 ;  /* 0x0018e00a01007387 */ /* 0x000fe20000100a00 */
[----:B------:R-:W-:-:S04]  /*41ab0*/  IMAD.WIDE R8, R5, 0x4, R68 ;  /* 0x0000000405087825 */ /* 0x000fc800078e0244 */
[C---:B-1----:R-:W-:Y:S02]  /*41ac0*/  IMAD.WIDE R2, R5.reuse, 0x4, R6 ;  /* 0x0000000405027825 */ /* 0x042fe400078e0206 */
[----:B------:R-:W3:Y:S04]  /*41ad0*/  LDL.LU.64 R6, [R1+0x4d8] ;  /* 0x0004d80001067983 */ /* 0x000ee80000300a00 */
[----:B------:R1:W-:Y:S04]  /*41ae0*/  STL.64 [R1+0x18d8], R8 ;  /* 0x0018d80801007387 */ /* 0x0003e80000100a00 */
[----:B------:R1:W-:Y:S02]  /*41af0*/  STL.64 [R1+0x18d0], R2 ;  /* 0x0018d00201007387 */ /* 0x0003e40000100a00 */
[----:B-1----:R-:W-:-:S02]  /*41b00*/  IMAD.WIDE R8, R5, 0x4, R32 ;  /* 0x0000000405087825 */ /* 0x002fc400078e0220 */
[----:B------:R-:W3:Y:S02]  /*41b10*/  LDL.LU.64 R32, [R1+0x4a0] ;  /* 0x0004a00001207983 */ /* 0x000ee40000300a00 */
[----:B------:R-:W-:-:S04]  /*41b20*/  IMAD.WIDE R2, R5, 0x4, R66 ;  /* 0x0000000405027825 */ /* 0x000fc800078e0242 */
[C---:B------:R-:W-:Y:S01]  /*41b30*/  IMAD.WIDE R250, R5.reuse, 0x4, R250 ;  /* 0x0000000405fa7825 */ /* 0x040fe200078e02fa */
[----:B------:R2:W-:Y:S04]  /*41b40*/  STL.64 [R1+0x1b48], R2 ;  /* 0x001b480201007387 */ /* 0x0005e80000100a00 */
[----:B------:R1:W-:Y:S01]  /*41b50*/  STL.64 [R1+0x1b40], R8 ;  /* 0x001b400801007387 */ /* 0x0003e20000100a00 */
[----:B--2---:R-:W-:-:S03]  /*41b60*/  IMAD.WIDE R2, R5, 0x4, R44 ;  /* 0x0000000405027825 */ /* 0x004fc600078e022c */
[----:B------:R-:W2:Y:S04]  /*41b70*/  LDL.LU.64 R44, [R1+0x468] ;  /* 0x00046800012c7983 */ /* 0x000ea80000300a00 */
[----:B------:R-:W-:Y:S01]  /*41b80*/  STL.64 [R1+0x18c8], R250 ;  /* 0x0018c8fa01007387 */ /* 0x000fe20000100a00 */
[----:B------:R-:W-:-:S03]  /*41b90*/  IMAD.WIDE R10, R5, 0x4, R64 ;  /* 0x00000004050a7825 */ /* 0x000fc600078e0240 */
[----:B------:R1:W-:Y:S02]  /*41ba0*/  STL.64 [R1+0x1b38], R2 ;  /* 0x001b380201007387 */ /* 0x0003e40000100a00 */
[C---:B-1----:R-:W-:Y:S02]  /*41bb0*/  IMAD.WIDE R8, R5.reuse, 0x4, R62 ;  /* 0x0000000405087825 */ /* 0x042fe400078e023e */
[----:B------:R-:W-:Y:S04]  /*41bc0*/  STL.64 [R1+0x27e8], R250 ;  /* 0x0027e8fa01007387 */ /* 0x000fe80000100a00 */
[----:B------:R1:W-:Y:S01]  /*41bd0*/  STL.64 [R1+0x1b30], R10 ;  /* 0x001b300a01007387 */ /* 0x0003e20000100a00 */
[----:B------:R-:W-:-:S04]  /*41be0*/  IMAD.WIDE R2, R5, 0x4, R34 ;  /* 0x0000000405027825 */ /* 0x000fc800078e0222 */
[C---:B-1----:R-:W-:Y:S01]  /*41bf0*/  IMAD.WIDE R10, R5.reuse, 0x4, R60 ;  /* 0x00000004050a7825 */ /* 0x042fe200078e023c */
[----:B------:R-:W2:Y:S04]  /*41c00*/  LDL.LU.64 R34, [R1+0x430] ;  /* 0x0004300001227983 */ /* 0x000ea80000300a00 */
[----:B------:R1:W-:Y:S04]  /*41c10*/  STL.64 [R1+0x1b28], R8 ;  /* 0x001b280801007387 */ /* 0x0003e80000100a00 */
[----:B------:R1:W-:Y:S04]  /*41c20*/  STL.64 [R1+0x1b20], R2 ;  /* 0x001b200201007387 */ /* 0x0003e80000100a00 */
[----:B------:R1:W-:Y:S02]  /*41c30*/  STL.64 [R1+0x1b18], R10 ;  /* 0x001b180a01007387 */ /* 0x0003e40000100a00 */
[----:B-1----:R-:W-:-:S04]  /*41c40*/  IMAD.WIDE R8, R5, 0x4, R56 ;  /* 0x0000000405087825 */ /* 0x002fc800078e0238 */
[----:B------:R-:W-:-:S04]  /*41c50*/  IMAD.WIDE R2, R5, 0x4, R28 ;  /* 0x0000000405027825 */ /* 0x000fc800078e021c */
        /* <DEDUP_REMOVED lines=58> */
[----:B---3--:R-:W-:-:S04]  /*42000*/  IMAD.WIDE R2, R5, 0x4, R30 ;  /* 0x0000000405027825 */ /* 0x008fc800078e021e */
[C---:B------:R-:W-:Y:S01]  /*42010*/  IMAD.WIDE R10, R5.reuse, 0x4, R76 ;  /* 0x00000004050a7825 */ /* 0x040fe200078e024c */
[----:B------:R1:W-:Y:S04]  /*42020*/  STL.64 [R1+0x1a88], R2 ;  /* 0x001a880201007387 */ /* 0x0003e80000100a00 */
[----:B------:R-:W3:Y:S04]  /*42030*/  LDL.LU.64 R30, [R1+0x690] ;  /* 0x00069000011e7983 */ /* 0x000ee80000300a00 */
[----:B------:R1:W-:Y:S01]  /*42040*/  STL.64 [R1+0x1a80], R10 ;  /* 0x001a800a01007387 */ /* 0x0003e20000100a00 */
[----:B------:R-:W-:-:S04]  /*42050*/  IMAD.WIDE R8, R5, 0x4, R74 ;  /* 0x0000000405087825 */ /* 0x000fc800078e024a */
[----:B-1----:R-:W-:-:S04]  /*42060*/  IMAD.WIDE R2, R5, 0x4, R36 ;  /* 0x0000000405027825 */ /* 0x002fc800078e0224 */
        /* <DEDUP_REMOVED lines=46> */
[----:B------:R-:W-:Y:S04]  /*42350*/  STL.64 [R1+0x1c60], R10 ;  /* 0x001c600a01007387 */ /* 0x000fe80000100a00 */
[----:B------:R-:W4:Y:S01]  /*42360*/  LDL.LU.64 R76, [R1+0x4d0] ;  /* 0x0004d000014c7983 */ /* 0x000f220000300a00 */
[----:B-1----:R-:W-:-:S04]  /*42370*/  IMAD.WIDE R8, R5, 0x4, R24 ;  /* 0x0000000405087825 */ /* 0x002fc800078e0218 */
[C---:B---3--:R-:W-:Y:S01]  /*42380*/  IMAD.WIDE R2, R5.reuse, 0x4, R30 ;  /* 0x0000000405027825 */ /* 0x048fe200078e021e */
        /* <DEDUP_REMOVED lines=75> */
[----:B------:R-:W-:Y:S01]  /*42840*/  STL.64 [R1+0x1b98], R10 ;  /* 0x001b980a01007387 */ /* 0x000fe20000100a00 */
[----:B-1----:R-:W-:-:S04]  /*42850*/  IMAD.WIDE R8, R5, 0x4, R22 ;  /* 0x0000000405087825 */ /* 0x002fc800078e0216 */
[C---:B------:R-:W-:Y:S02]  /*42860*/  IMAD.WIDE R2, R5.reuse, 0x4, R34 ;  /* 0x0000000405027825 */ /* 0x040fe400078e0222 */
[----:B------:R-:W2:Y:S04]  /*42870*/  LDL.LU.64 R34, [R1+0x6c0] ;  /* 0x0006c00001227983 */ /* 0x000ea80000300a00 */
[----:B------:R1:W-:Y:S04]  /*42880*/  STL.64 [R1+0x1b90], R8 ;  /* 0x001b900801007387 */ /* 0x0003e80000100a00 */
[----:B------:R1:W-:Y:S02]  /*42890*/  STL.64 [R1+0x1b88], R2 ;  /* 0x001b880201007387 */ /* 0x0003e40000100a00 */
[----:B-1----:R-:W-:-:S04]  /*428a0*/  IMAD.WIDE R8, R5, 0x4, R48 ;  /* 0x0000000405087825 */ /* 0x002fc800078e0230 */
[----:B------:R-:W-:-:S04]  /*428b0*/  IMAD.WIDE R2, R5, 0x4, R38 ;  /* 0x0000000405027825 */ /* 0x000fc800078e0226 */
[C---:B------:R-:W-:Y:S01]  /*428c0*/  IMAD.WIDE R214, R5.reuse, 0x4, R28 ;  /* 0x0000000405d67825 */ /* 0x040fe200078e021c */
[----:B------:R-:W-:Y:S04]  /*428d0*/  STL.64 [R1+0x1b80], R8 ;  /* 0x001b800801007387 */ /* 0x000fe80000100a00 */
[----:B------:R-:W2:Y:S04]  /*428e0*/  LDL.LU.64 R28, [R1+0x688] ;  /* 0x00068800011c7983 */ /* 0x000ea80000300a00 */
[----:B------:R-:W-:Y:S01]  /*428f0*/  STL.64 [R1+0x1b78], R2 ;  /* 0x001b780201007387 */ /* 0x000fe20000100a00 */
[----:B------:R-:W-:-:S04]  /*42900*/  IMAD.WIDE R212, R5, 0x4, R46 ;  /* 0x0000000405d47825 */ /* 0x000fc800078e022e */
[----:B------:R-:W-:-:S04]  /*42910*/  IMAD.WIDE R210, R5, 0x4, R24 ;  /* 0x0000000405d27825 */ /* 0x000fc800078e0218 */
[C---:B----4-:R-:W-:Y:S02]  /*42920*/  IMAD.WIDE R208, R5.reuse, 0x4, R26 ;  /* 0x0000000405d07825 */ /* 0x050fe400078e021a */
[----:B------:R-:W4:Y:S04]  /*42930*/  LDL.LU.64 R26, [R1+0x650] ;  /* 0x00065000011a7983 */ /* 0x000f280000300a00 */
[----:B------:R-:W-:Y:S04]  /*42940*/  STL.64 [R1+0x1de8], R214 ;  /* 0x001de8d601007387 */ /* 0x000fe80000100a00 */
[----:B------:R-:W-:Y:S01]  /*42950*/  STL.64 [R1+0x2610], R214 ;  /* 0x002610d601007387 */ /* 0x000fe20000100a00 */
[----:B---3--:R-:W-:-:S03]  /*42960*/  IMAD.WIDE R206, R5, 0x4, R30 ;  /* 0x0000000405ce7825 */ /* 0x008fc600078e021e */
[----:B------:R-:W3:Y:S04]  /*42970*/  LDL.LU.64 R30, [R1+0x618] ;  /* 0x00061800011e7983 */ /* 0x000ee80000300a00 */
[----:B------:R-:W-:Y:S04]  /*42980*/  STL.64 [R1+0x1de0], R212 ;  /* 0x001de0d401007387 */ /* 0x000fe80000100a00 */
[----:B------:R-:W-:Y:S01]  /*42990*/  STL.64 [R1+0x2618], R212 ;  /* 0x002618d401007387 */ /* 0x000fe20000100a00 */
[----:B------:R-:W-:-:S03]  /*429a0*/  IMAD.WIDE R204, R5, 0x4, R36 ;  /* 0x0000000405cc7825 */ /* 0x000fc600078e0224 */
        /* <DEDUP_REMOVED lines=11> */
[----:B--2---:R-:W-:-:S03]  /*42a60*/  IMAD.WIDE R198, R5, 0x4, R44 ;  /* 0x0000000405c67825 */ /* 0x004fc600078e022c */
[----:B------:R-:W2:Y:S04]  /*42a70*/  LDL.LU.64 R44, [R1+0x538] ;  /* 0x00053800012c7983 */ /* 0x000ea80000300a00 */
[----:B------:R-:W-:Y:S04]  /*42a80*/  STL.64 [R1+0x1dc0], R204 ;  /* 0x001dc0cc01007387 */ /* 0x000fe80000100a00 */
[----:B------:R-:W-:Y:S01]  /*42a90*/  STL.64 [R1+0x2638], R204 ;  /* 0x002638cc01007387 */ /* 0x000fe20000100a00 */
[----:B------:R-:W-:-:S03]  /*42aa0*/  IMAD.WIDE R196, R5, 0x4, R34 ;  /* 0x0000000405c47825 */ /* 0x000fc600078e0222 */
[----:B------:R-:W2:Y:S04]  /*42ab0*/  LDL.LU.64 R34, [R1+0x500] ;  /* 0x0005000001227983 */ /* 0x000ea80000300a00 */
[----:B------:R-:W-:Y:S04]  /*42ac0*/  STL.64 [R1+0x1db8], R202 ;  /* 0x001db8ca01007387 */ /* 0x000fe80000100a00 */
[----:B------:R-:W-:Y:S01]  /*42ad0*/  STL.64 [R1+0x2640], R202 ;  /* 0x002640ca01007387 */ /* 0x000fe20000100a00 */
[----:B------:R-:W-:-:S03]  /*42ae0*/  IMAD.WIDE R194, R5, 0x4, R28 ;  /* 0x0000000405c27825 */ /* 0x000fc600078e021c */
[----:B------:R-:W2:Y:S04]  /*42af0*/  LDL.LU.64 R28, [R1+0x4c8] ;  /* 0x0004c800011c7983 */ /* 0x000ea80000300a00 */
[----:B------:R-:W-:Y:S04]  /*42b00*/  STL.64 [R1+0x1db0], R200 ;  /* 0x001db0c801007387 */ /* 0x000fe80000100a00 */
[----:B------:R-:W-:Y:S01]  /*42b10*/  STL.64 [R1+0x2648], R200 ;  /* 0x002648c801007387 */ /* 0x000fe20000100a00 */
[----:B----4-:R-:W-:-:S03]  /*42b20*/  IMAD.WIDE R192, R5, 0x4, R26 ;  /* 0x0000000405c07825 */ /* 0x010fc600078e021a */
        /* <DEDUP_REMOVED lines=18> */
[----:B------:R1:W-:Y:S01]  /*42c50*/  STL.64 [R1+0x2670], R190 ;  /* 0x002670be01007387 */ /* 0x0003e20000100a00 */
[----:B--2---:R-:W-:-:S03]  /*42c60*/  IMAD.WIDE R182, R5, 0x4, R44 ;  /* 0x0000000405b67825 */ /* 0x004fc600078e022c */
[----:B------:R-:W2:Y:S04]  /*42c70*/  LDL.LU.64 R44, [R1+0x378] ;  /* 0x00037800012c7983 */ /* 0x000ea80000300a00 */
[----:B------:R-:W-:Y:S04]  /*42c80*/  STL.64 [R1+0x1d80], R188 ;  /* 0x001d80bc01007387 */ /* 0x000fe80000100a00 */
[----:B------:R-:W-:Y:S01]  /*42c90*/  STL.64 [R1+0x2678], R188 ;  /* 0x002678bc01007387 */ /* 0x000fe20000100a00 */
[----:B------:R-:W-:-:S03]  /*42ca0*/  IMAD.WIDE R180, R5, 0x4, R34 ;  /* 0x0000000405b47825 */ /* 0x000fc600078e0222 */
[----:B------:R-:W2:Y:S04]  /*42cb0*/  LDL.LU.64 R34, [R1+0x340] ;  /* 0x0003400001227983 */ /* 0x000ea80000300a00 */
[----:B------:R-:W-:Y:S04]  /*42cc0*/  STL.64 [R1+0x1d78], R186 ;  /* 0x001d78ba01007387 */ /* 0x000fe80000100a00 */
[----:B------:R1:W-:Y:S01]  /*42cd0*/  STL.64 [R1+0x2680], R186 ;  /* 0x002680ba01007387 */ /* 0x0003e20000100a00 */
        /* <DEDUP_REMOVED lines=23> */
[----:B------:R1:W-:Y:S04]  /*42e50*/  STL.64 [R1+0x26b0], R174 ;  /* 0x0026b0ae01007387 */ /* 0x0003e80000100a00 */
[----:B------:R-:W3:Y:S04]  /*42e60*/  LDL.LU.64 R24, [R1+0x1b0] ;  /* 0x0001b00001187983 */ /* 0x000ee80000300a00 */
[----:B------:R-:W-:Y:S04]  /*42e70*/  STL.64 [R1+0x1d40], R172 ;  /* 0x001d40ac01007387 */ /* 0x000fe80000100a00 */
[----:B------:R-:W-:Y:S01]  /*42e80*/  STL.64 [R1+0x26b8], R172 ;  /* 0x0026b8ac01007387 */ /* 0x000fe20000100a00 */
[----:B--2---:R-:W-:-:S04]  /*42e90*/  IMAD.WIDE R166, R5, 0x4, R44 ;  /* 0x0000000405a67825 */ /* 0x004fc800078e022c */
[C---:B------:R-:W-:Y:S02]  /*42ea0*/  IMAD.WIDE R164, R5.reuse, 0x4, R34 ;  /* 0x0000000405a47825 */ /* 0x040fe400078e0222 */
[----:B------:R-:W2:Y:S04]  /*42eb0*/  LDL.LU.64 R34, [R1+0x170] ;  /* 0x0001700001227983 */ /* 0x000ea80000300a00 */
[----:B------:R-:W-:Y:S04]  /*42ec0*/  STL.64 [R1+0x1d38], R170 ;  /* 0x001d38aa01007387 */ /* 0x000fe80000100a00 */
[----:B------:R-:W-:Y:S04]  /*42ed0*/  STL.64 [R1+0x26c0], R170 ;  /* 0x0026c0aa01007387 */ /* 0x000fe80000100a00 */
[----:B------:R-:W2:Y:S01]  /*42ee0*/  LDL.LU.64 R44, [R1+0x130] ;  /* 0x00013000012c7983 */ /* 0x000ea20000300a00 */
        /* <DEDUP_REMOVED lines=11> */
[----:B------:R-:W-:Y:S04]  /*42fa0*/  STL.64 [R1+0x26d8], R164 ;  /* 0x0026d8a401007387 */ /* 0x000fe80000100a00 */
[----:B------:R-:W-:Y:S04]  /*42fb0*/  STL.64 [R1+0x1d18], R162 ;  /* 0x001d18a201007387 */ /* 0x000fe80000100a00 */
[----:B------:R-:W-:Y:S01]  /*42fc0*/  STL.64 [R1+0x26e0], R162 ;  /* 0x0026e0a201007387 */ /* 0x000fe20000100a00 */
[----:B------:R-:W-:-:S04]  /*42fd0*/  IMAD.WIDE R156, R5, 0x4, R36 ;  /* 0x00000004059c7825 */ /* 0x000fc800078e0224 */
[C---:B------:R-:W-:Y:S02]  /*42fe0*/  IMAD.WIDE R154, R5.reuse, 0x4, R6 ;  /* 0x00000004059a7825 */ /* 0x040fe400078e0206 */
[----:B------:R-:W3:Y:S04]  /*42ff0*/  LDL.LU.64 R6, [R1+0xa70] ;  /* 0x000a700001067983 */ /* 0x000ee80000300a00 */
[----:B------:R-:W-:Y:S04]  /*43000*/  STL.64 [R1+0x1d10], R160 ;  /* 0x001d10a001007387 */ /* 0x000fe80000100a00 */
[----:B------:R-:W-:Y:S04]  /*43010*/  STL.64 [R1+0x26e8], R160 ;  /* 0x0026e8a001007387 */ /* 0x000fe80000100a00 */
[----:B------:R-:W3:Y:S01]  /*43020*/  LDL.LU.64 R36, [R1+0x58] ;  /* 0x0000580001247983 */ /* 0x000ee20000300a00 */
[----:B------:R-:W-:-:S03]  /*43030*/  IMAD.WIDE R152, R5, 0x4, R32 ;  /* 0x0000000405987825 */ /* 0x000fc600078e0220 */
[----:B------:R-:W1:Y:S04]  /*43040*/  LDL.LU.64 R32, [R1+0x50] ;  /* 0x0000500001207983 */ /* 0x000e680000300a00 */
[----:B------:R-:W-:Y:S04]  /*43050*/  STL.64 [R1+0x1d08], R158 ;  /* 0x001d089e01007387 */ /* 0x000fe80000100a00 */
[----:B------:R-:W-:Y:S04]  /*43060*/  STL.64 [R1+0x26f0], R158 ;  /* 0x0026f09e01007387 */ /* 0x000fe80000100a00 */
[----:B------:R-:W-:Y:S04]  /*43070*/  STL.64 [R1+0x1d00], R156 ;  /* 0x001d009c01007387 */ /* 0x000fe80000100a00 */
[----:B------:R-:W-:Y:S01]  /*43080*/  STL.64 [R1+0x26f8], R156 ;  /* 0x0026f89c01007387 */ /* 0x000fe20000100a00 */
[----:B------:R-:W-:-:S04]  /*43090*/  IMAD.WIDE R150, R5, 0x4, R24 ;  /* 0x0000000405967825 */ /* 0x000fc800078e0218 */
[C---:B--2---:R-:W-:Y:S02]  /*430a0*/  IMAD.WIDE R148, R5.reuse, 0x4, R34 ;  /* 0x0000000405947825 */ /* 0x044fe400078e0222 */
[----:B------:R-:W2:Y:S04]  /*430b0*/  LDL.LU.64 R34, [R1+0x48] ;  /* 0x0000480001227983 */ /* 0x000ea80000300a00 */
[----:B------:R-:W-:Y:S04]  /*430c0*/  STL.64 [R1+0x1cf8], R154 ;  /* 0x001cf89a01007387 */ /* 0x000fe80000100a00 */
[----:B------:R-:W-:Y:S04]  /*430d0*/  STL.64 [R1+0x2700], R154 ;  /* 0x0027009a01007387 */ /* 0x000fe80000100a00 */
[----:B------:R-:W-:Y:S04]  /*430e0*/  STL.64 [R1+0x1cf0], R152 ;  /* 0x001cf09801007387 */ /* 0x000fe80000100a00 */
[----:B------:R-:W-:Y:S04]  /*430f0*/  STL.64 [R1+0x2708], R152 ;  /* 0x0027089801007387 */ /* 0x000fe80000100a00 */
[----:B------:R-:W-:Y:S04]  /*43100*/  STL.64 [R1+0x1ce8], R150 ;  /* 0x001ce89601007387 */ /* 0x000fe80000100a00 */
[----:B------:R-:W-:Y:S01]  /*43110*/  STL.64 [R1+0x2710], R150 ;  /* 0x0027109601007387 */ /* 0x000fe20000100a00 */
[----:B------:R-:W-:-:S04]  /*43120*/  IMAD.WIDE R146, R5, 0x4, R44 ;  /* 0x0000000405927825 */ /* 0x000fc800078e022c */
[----:B------:R-:W-:-:S04]  /*43130*/  IMAD.WIDE R144, R5, 0x4, R28 ;  /* 0x0000000405907825 */ /* 0x000fc800078e021c */
[C---:B----4-:R-:W-:Y:S02]  /*43140*/  IMAD.WIDE R142, R5.reuse, 0x4, R26 ;  /* 0x00000004058e7825 */ /* 0x050fe400078e021a */
[----:B------:R-:W4:Y:S04]  /*43150*/  LDL.LU.64 R26, [R1+0x40] ;  /* 0x00004000011a7983 */ /* 0x000f280000300a00 */
[----:B------:R-:W-:Y:S04]  /*43160*/  STL.64 [R1+0x1ce0], R148 ;  /* 0x001ce09401007387 */ /* 0x000fe80000100a00 */
[----:B------:R-:W-:Y:S04]  /*43170*/  STL.64 [R1+0x2718], R148 ;  /* 0x0027189401007387 */ /* 0x000fe80000100a00 */
[----:B------:R-:W4:Y:S04]  /*43180*/  LDL.LU.64 R24, [R1+0x38] ;  /* 0x0000380001187983 */ /* 0x000f280000300a00 */
[----:B------:R-:W4:Y:S01]  /*43190*/  LDL.LU.64 R44, [R1+0x30] ;  /* 0x00003000012c7983 */ /* 0x000f220000300a00 */
[----:B---3--:R-:W-:-:S03]  /*431a0*/  IMAD.WIDE R140, R5, 0x4, R30 ;  /* 0x00000004058c7825 */ /* 0x008fc600078e021e */
[----:B------:R-:W3:Y:S04]  /*431b0*/  LDL.LU.64 R30, [R1+0x28] ;  /* 0x00002800011e7983 */ /* 0x000ee80000300a00 */
[----:B------:R-:W-:Y:S04]  /*431c0*/  STL.64 [R1+0x1cd8], R146 ;  /* 0x001cd89201007387 */ /* 0x000fe80000100a00 */
[----:B------:R-:W-:Y:S01]  /*431d0*/  STL.64 [R1+0x2720], R146 ;  /* 0x0027209201007387 */ /* 0x000fe20000100a00 */
[----:B------:R-:W-:-:S03]  /*431e0*/  IMAD.WIDE R96, R5, 0x4, R6 ;  /* 0x0000000405607825 */ /* 0x000fc600078e0206 */
[----:B------:R-:W3:Y:S04]  /*431f0*/  LDL.LU.64 R6, [R1+0x958] ;  /* 0x0009580001067983 */ /* 0x000ee80000300a00 */
[----:B------:R-:W-:Y:S04]  /*43200*/  STL.64 [R1+0x1cd0], R144 ;  /* 0x001cd09001007387 */ /* 0x000fe80000100a00 */
[----:B------:R-:W-:Y:S04]  /*43210*/  STL.64 [R1+0x2728], R144 ;  /* 0x0027289001007387 */ /* 0x000fe80000100a00 */
[----:B------:R-:W-:Y:S04]  /*43220*/  STL.64 [R1+0x1cc8], R142 ;  /* 0x001cc88e01007387 */ /* 0x000fe80000100a00 */
[----:B------:R-:W-:Y:S01]  /*43230*/  STL.64 [R1+0x2730], R142 ;  /* 0x0027308e01007387 */ /* 0x000fe20000100a00 */
[----:B-1----:R-:W-:-:S03]  /*43240*/  IMAD.WIDE R190, R5, 0x4, R32 ;  /* 0x0000000405be7825 */ /* 0x002fc600078e0220 */
[----:B------:R-:W3:Y:S01]  /*43250*/  LDL.LU.64 R32, [R1+0x950] ;  /* 0x0009500001207983 */ /* 0x000ee20000300a00 */
[----:B------:R-:W-:-:S03]  /*43260*/  IMAD.WIDE R194, R5, 0x4, R36 ;  /* 0x0000000405c27825 */ /* 0x000fc600078e0224 */
[----:B------:R-:W3:Y:S04]  /*43270*/  LDL.LU.64 R28, [R1+0x948] ;  /* 0x00094800011c7983 */ /* 0x000ee80000300a00 */
[----:B------:R-:W-:Y:S04]  /*43280*/  STL.64 [R1+0xa48], R194 ;  /* 0x000a48c201007387 */ /* 0x000fe80000100a00 */
[----:B------:R-:W-:Y:S04]  /*43290*/  STL.64 [R1+0x2920], R194 ;  /* 0x002920c201007387 */ /* 0x000fe80000100a00 */
[----:B------:R-:W-:Y:S04]  /*432a0*/  STL.64 [R1+0x1cc0], R140 ;  /* 0x001cc08c01007387 */ /* 0x000fe80000100a00 */
[----:B------:R-:W-:Y:S04]  /*432b0*/  STL.64 [R1+0x2738], R140 ;  /* 0x0027388c01007387 */ /* 0x000fe80000100a00 */
[----:B------:R-:W3:Y:S04]  /*432c0*/  LDL.LU.64 R38, [R1+0x940] ;  /* 0x0009400001267983 */ /* 0x000ee80000300a00 */
[----:B------:R-:W3:Y:S04]  /*432d0*/  LDL.LU.64 R36, [R1+0x938] ;  /* 0x0009380001247983 */ /* 0x000ee80000300a00 */
[----:B------:R-:W3:Y:S01]  /*432e0*/  LDL.LU.64 R46, [R1+0x930] ;  /* 0x00093000012e7983 */ /* 0x000ee20000300a00 */
[----:B--2---:R-:W-:-:S03]  /*432f0*/  IMAD.WIDE R186, R5, 0x4, R34 ;  /* 0x0000000405ba7825 */ /* 0x004fc600078e0222 */
[----:B------:R-:W2:Y:S04]  /*43300*/  LDL.LU.64 R34, [R1+0x928] ;  /* 0x0009280001227983 */ /* 0x000ea80000300a00 */
[----:B------:R-:W-:Y:S04]  /*43310*/  STL.64 [R1+0x1090], R190 ;  /* 0x001090be01007387 */ /* 0x000fe80000100a00 */
[----:B------:R-:W-:Y:S04]  /*43320*/  STL.64 [R1+0x2880], R190 ;  /* 0x002880be01007387 */ /* 0x000fe80000100a00 */
[----:B------:R-:W-:Y:S04]  /*43330*/  STL.64 [R1+0x1df0], R96 ;  /* 0x001df06001007387 */ /* 0x000fe80000100a00 */
[----:B------:R-:W-:Y:S01]  /*43340*/  STL.64 [R1+0x2740], R96 ;  /* 0x0027406001007387 */ /* 0x000fe20000100a00 */
[----:B----4-:R-:W-:-:S03]  /*43350*/  IMAD.WIDE R174, R5, 0x4, R26 ;  /* 0x0000000405ae7825 */ /* 0x010fc600078e021a */
[----:B------:R-:W4:Y:S04]  /*43360*/  LDL.LU.64 R26, [R1+0x920] ;  /* 0x00092000011a7983 */ /* 0x000f280000300a00 */
[----:B------:R-:W-:Y:S04]  /*43370*/  STL.64 [R1+0x1088], R186 ;  /* 0x001088ba01007387 */ /* 0x000fe80000100a00 */
[----:B------:R-:W-:Y:S01]  /*43380*/  STL.64 [R1+0x27f0], R186 ;  /* 0x0027f0ba01007387 */ /* 0x000fe20000100a00 */
[----:B------:R-:W-:-:S04]  /*43390*/  IMAD.WIDE R200, R5, 0x4, R24 ;  /* 0x0000000405c87825 */ /* 0x000fc800078e0218 */
[C---:B---3--:R-:W-:Y:S02]  /*433a0*/  IMAD.WIDE R198, R5.reuse, 0x4, R30 ;  /* 0x0000000405c67825 */ /* 0x048fe400078e021e */
[----:B------:R-:W3:Y:S04]  /*433b0*/  LDL.LU.64 R30, [R1+0xab0] ;  /* 0x000ab000011e7983 */ /* 0x000ee80000300a00 */
[----:B------:R-:W-:Y:S04]  /*433c0*/  STL.64 [R1+0x1628], R174 ;  /* 0x001628ae01007387 */ /* 0x000fe80000100a00 */
[----:B------:R-:W-:Y:S04]  /*433d0*/  STL.64 [R1+0x2748], R174 ;  /* 0x002748ae01007387 */ /* 0x000fe80000100a00 */
[----:B------:R-:W3:Y:S01]  /*433e0*/  LDL.LU.64 R24, [R1+0xaa8] ;  /* 0x000aa80001187983 */ /* 0x000ee20000300a00 */
[----:B------:R-:W-:-:S03]  /*433f0*/  IMAD.WIDE R2, R5, 0x4, R6 ;  /* 0x0000000405027825 */ /* 0x000fc600078e0206 */
[----:B------:R-:W3:Y:S04]  /*43400*/  LDL.LU.64 R6, [R1+0xaa0] ;  /* 0x000aa00001067983 */ /* 0x000ee80000300a00 */
[----:B------:R1:W-:Y:S04]  /*43410*/  STL.64 [R1+0x840], R2 ;  /* 0x0008400201007387 */ /* 0x0003e80000100a00 */
[----:B------:R-:W-:Y:S04]  /*43420*/  STL.64 [R1+0x348], R198 ;  /* 0x000348c601007387 */ /* 0x000fe80000100a00 */
[----:B------:R-:W-:Y:S04]  /*43430*/  STL.64 [R1+0x2a48], R198 ;  /* 0x002a48c601007387 */ /* 0x000fe80000100a00 */
[----:B------:R-:W-:Y:S04]  /*43440*/  STL.64 [R1+0x1a08], R200 ;  /* 0x001a08c801007387 */ /* 0x000fe80000100a00 */
[----:B------:R-:W-:Y:S01]  /*43450*/  STL.64 [R1+0x2750], R200 ;  /* 0x002750c801007387 */ /* 0x000fe20000100a00 */
[----:B------:R-:W-:-:S03]  /*43460*/  IMAD.WIDE R192, R5, 0x4, R32 ;  /* 0x0000000405c07825 */ /* 0x000fc600078e0220 */
[----:B------:R-:W3:Y:S01]  /*43470*/  LDL.LU.64 R32, [R1+0xa98] ;  /* 0x000a980001207983 */ /* 0x000ee20000300a00 */
[----:B------:R-:W-:-:S04]  /*43480*/  IMAD.WIDE R138, R5, 0x4, R44 ;  /* 0x00000004058a7825 */ /* 0x000fc800078e022c */
[C---:B-1----:R-:W-:Y:S01]  /*43490*/  IMAD.WIDE R2, R5.reuse, 0x4, R28 ;  /* 0x0000000405027825 */ /* 0x042fe200078e021c */
[----:B------:R-:W-:Y:S04]  /*434a0*/  STL.64 [R1+0x1cb8], R138 ;  /* 0x001cb88a01007387 */ /* 0x000fe80000100a00 */
[----:B------:R-:W-:Y:S04]  /*434b0*/  STL.64 [R1+0x2758], R138 ;  /* 0x0027588a01007387 */ /* 0x000fe80000100a00 */
[----:B------:R-:W3:Y:S04]  /*434c0*/  LDL.LU.64 R28, [R1+0xa90] ;  /* 0x000a9000011c7983 */ /* 0x000ee80000300a00 */
[----:B------:R-:W3:Y:S04]  /*434d0*/  LDL.LU.64 R44, [R1+0xa88] ;  /* 0x000a8800012c7983 */ /* 0x000ee80000300a00 */
[----:B------:R3:W-:Y:S04]  /*434e0*/  STL.64 [R1+0x1080], R2 ;  /* 0x0010800201007387 */ /* 0x0007e80000100a00 */
[----:B------:R-:W-:Y:S04]  /*434f0*/  STL.64 [R1+0xa40], R192 ;  /* 0x000a40c001007387 */ /* 0x000fe80000100a00 */
[----:B------:R-:W-:Y:S01]  /*43500*/  STL.64 [R1+0x2928], R192 ;  /* 0x002928c001007387 */ /* 0x000fe20000100a00 */
[----:B------:R-:W-:-:S03]  /*43510*/  IMAD.WIDE R172, R5, 0x4, R36 ;  /* 0x0000000405ac7825 */ /* 0x000fc600078e0224 */
[----:B------:R-:W3:Y:S01]  /*43520*/  LDL.LU.64 R36, [R1+0xa80] ;  /* 0x000a800001247983 */ /* 0x000ee20000300a00 */
[----:B------:R-:W-:-:S04]  /*43530*/  IMAD.WIDE R184, R5, 0x4, R38 ;  /* 0x0000000405b87825 */ /* 0x000fc800078e0226 */
[----:B------:R-:W-:-:S04]  /*43540*/  IMAD.WIDE R202, R5, 0x4, R46 ;  /* 0x0000000405ca7825 */ /* 0x000fc800078e022e */
[C---:B--2---:R-:W-:Y:S02]  /*43550*/  IMAD.WIDE R136, R5.reuse, 0x4, R34 ;  /* 0x0000000405887825 */ /* 0x044fe400078e0222 */
        /* <DEDUP_REMOVED lines=20> */
[----:B------:R-:W-:Y:S01]  /*436a0*/  STL.64 [R1+0x2930], R190 ;  /* 0x002930be01007387 */ /* 0x000fe20000100a00 */
[----:B------:R-:W-:-:S03]  /*436b0*/  IMAD.WIDE R182, R5, 0x4, R32 ;  /* 0x0000000405b67825 */ /* 0x000fc600078e0220 */
[----:B------:R-:W3:Y:S01]  /*436c0*/  LDL.LU.64 R32, [R1+0xae0] ;  /* 0x000ae00001207983 */ /* 0x000ee20000300a00 */
[----:B------:R-:W-:-:S04]  /*436d0*/  IMAD.WIDE R170, R5, 0x4, R28 ;  /* 0x0000000405aa7825 */ /* 0x000fc800078e021c */
[C---:B------:R-:W-:Y:S01]  /*436e0*/  IMAD.WIDE R204, R5.reuse, 0x4, R44 ;  /* 0x0000000405cc7825 */ /* 0x040fe200078e022c */
[----:B------:R-:W3:Y:S04]  /*436f0*/  LDL.LU.64 R28, [R1+0xad8] ;  /* 0x000ad800011c7983 */ /* 0x000ee80000300a00 */
[----:B------:R-:W3:Y:S04]  /*43700*/  LDL.LU.64 R44, [R1+0xad0] ;  /* 0x000ad000012c7983 */ /* 0x000ee80000300a00 */
[----:B------:R-:W-:Y:S04]  /*43710*/  STL.64 [R1+0x1070], R200 ;  /* 0x001070c801007387 */ /* 0x000fe80000100a00 */
[----:B------:R4:W-:Y:S01]  /*43720*/  STL.64 [R1+0x2888], R200 ;  /* 0x002888c801007387 */ /* 0x0009e20000100a00 */
        /* <DEDUP_REMOVED lines=8> */
[----:B----4-:R-:W-:-:S03]  /*437b0*/  IMAD.WIDE R200, R5, 0x4, R26 ;  /* 0x0000000405c87825 */ /* 0x010fc600078e021a */
[----:B------:R-:W4:Y:S04]  /*437c0*/  LDL.LU.64 R26, [R1+0xaf8] ;  /* 0x000af800011a7983 */ /* 0x000f280000300a00 */
[----:B------:R-:W-:Y:S04]  /*437d0*/  STL.64 [R1+0x338], R194 ;  /* 0x000338c201007387 */ /* 0x000fe80000100a00 */
[----:B------:R-:W-:Y:S04]  /*437e0*/  STL.64 [R1+0x2a58], R194 ;  /* 0x002a58c201007387 */ /* 0x000fe80000100a00 */
        /* <DEDUP_REMOVED lines=8> */
[----:B------:R-:W-:-:S03]  /*43870*/  IMAD.WIDE R188, R5, 0x4, R6 ;  /* 0x0000000405bc7825 */ /* 0x000fc600078e0206 */
        /* <DEDUP_REMOVED lines=28> */
[----:B------:R2:W-:Y:S04]  /*43a40*/  STL.64 [R1+0x29c8], R190 ;  /* 0x0029c8be01007387 */ /* 0x0005e80000100a00 */
[----:B------:R-:W-:Y:S04]  /*43a50*/  STL.64 [R1+0x1b70], R132 ;  /* 0x001b708401007387 */ /* 0x000fe80000100a00 */
[----:B------:R-:W-:Y:S01]  /*43a60*/  STL.64 [R1+0x27a0], R132 ;  /* 0x0027a08401007387 */ /* 0x000fe20000100a00 */
[----:B------:R-:W-:-:S03]  /*43a70*/  IMAD.WIDE R186, R5, 0x4, R6 ;  /* 0x0000000405ba7825 */ /* 0x000fc600078e0206 */
[----:B------:R-:W3:Y:S04]  /*43a80*/  LDL.LU.64 R6, [R1+0xb68] ;  /* 0x000b680001067983 */ /* 0x000ee80000300a00 */
[----:B------:R-:W-:Y:S04]  /*43a90*/  STL.64 [R1+0x9f0], R188 ;  /* 0x0009f0bc01007387 */ /* 0x000fe80000100a00 */
[----:B------:R4:W-:Y:S01]  /*43aa0*/  STL.64 [R1+0x2940], R188 ;  /* 0x002940bc01007387 */ /* 0x0009e20000100a00 */
        /* <DEDUP_REMOVED lines=66> */
[----:B------:R-:W-:-:S03]  /*43ed0*/  IMAD.WIDE R162, R5, 0x4, R28 ;  /* 0x0000000405a27825 */ /* 0x000fc600078e021c */
        /* <DEDUP_REMOVED lines=30> */
[----:B------:R-:W3:Y:S04]  /*440c0*/  LDL.LU.64 R32, [R1+0xc10] ;  /* 0x000c100001207983 */ /* 0x000ee80000300a00 */
[----:B------:R-:W3:Y:S01]  /*440d0*/  LDL.LU.64 R44, [R1+0xc18] ;  /* 0x000c1800012c7983 */ /* 0x000ee20000300a00 */
[----:B------:R-:W-:-:S03]  /*440e0*/  IMAD.WIDE R160, R5, 0x4, R28 ;  /* 0x0000000405a07825 */ /* 0x000fc600078e021c */
        /* <DEDUP_REMOVED lines=59> */
[----:B------:R4:W-:Y:S04]  /*444a0*/  STL.64 [R1+0x2968], R178 ;  /* 0x002968b201007387 */ /* 0x0009e80000100a00 */
[----:B------:R-:W3:Y:S01]  /*444b0*/  LDL.LU.64 R28, [R1+0xc90] ;  /* 0x000c9000011c7983 */ /* 0x000ee20000300a00 */
[----:B------:R-:W-:-:S03]  /*444c0*/  IMAD.WIDE R168, R5, 0x4, R32 ;  /* 0x0000000405a87825 */ /* 0x000fc600078e0220 */
[----:B------:R-:W3:Y:S01]  /*444d0*/  LDL.LU.64 R32, [R1+0xc98] ;  /* 0x000c980001207983 */ /* 0x000ee20000300a00 */
[----:B------:R-:W-:-:S03]  /*444e0*/  IMAD.WIDE R104, R5, 0x4, R44 ;  /* 0x0000000405687825 */ /* 0x000fc600078e022c */
[----:B------:R-:W3:Y:S04]  /*444f0*/  LDL.LU.64 R44, [R1+0xca0] ;  /* 0x000ca000012c7983 */ /* 0x000ee80000300a00 */
[----:B------:R-:W-:Y:S04]  /*44500*/  STL.64 [R1+0x268], R176 ;  /* 0x000268b001007387 */ /* 0x000fe80000100a00 */
[----:B------:R3:W-:Y:S01]  /*44510*/  STL.64 [R1+0x28c0], R176 ;  /* 0x0028c0b001007387 */ /* 0x0007e20000100a00 */
[----:B------:R-:W-:-:S04]  /*44520*/  IMAD.WIDE R156, R5, 0x4, R24 ;  /* 0x00000004059c7825 */ /* 0x000fc800078e0218 */
[C---:B------:R-:W-:Y:S02]  /*44530*/  IMAD.WIDE R120, R5.reuse, 0x4, R36 ;  /* 0x0000000405787825 */ /* 0x040fe400078e0224 */
        /* <DEDUP_REMOVED lines=34> */
[----:B------:R-:W-:Y:S04]  /*44760*/  STL.64 [R1+0x28e8], R166 ;  /* 0x0028e8a601007387 */ /* 0x000fe80000100a00 */
[----:B------:R-:W3:Y:S04]  /*44770*/  LDL.LU.64 R44, [R1+0xcf0] ;  /* 0x000cf000012c7983 */ /* 0x000ee80000300a00 */
[----:B------:R-:W-:Y:S04]  /*44780*/  STL.64 [R1+0x228], R154 ;  /* 0x0002289a01007387 */ /* 0x000fe80000100a00 */
[----:B------:R-:W-:Y:S01]  /*44790*/  STL.64 [R1+0x28f0], R154 ;  /* 0x0028f09a01007387 */ /* 0x000fe20000100a00 */
        /* <DEDUP_REMOVED lines=9> */
[----:B------:R1:W-:Y:S04]  /*44830*/  STL.64 [R1+0x2a00], R176 ;  /* 0x002a00b001007387 */ /* 0x0003e80000100a00 */
[----:B------:R-:W-:Y:S04]  /*44840*/  STL.64 [R1+0x18b0], R118 ;  /* 0x0018b07601007387 */ /* 0x000fe80000100a00 */
[----:B------:R-:W-:Y:S01]  /*44850*/  STL.64 [R1+0x2900], R118 ;  /* 0x0029007601007387 */ /* 0x000fe20000100a00 */
[----:B---3--:R-:W-:-:S04]  /*44860*/  IMAD.WIDE R174, R5, 0x4, R30 ;  /* 0x0000000405ae7825 */ /* 0x008fc800078e021e */
[C---:B------:R-:W-:Y:S02]  /*44870*/  IMAD.WIDE R172, R5.reuse, 0x4, R6 ;  /* 0x0000000405ac7825 */ /* 0x040fe400078e0206 */
[----:B------:R-:W3:Y:S04]  /*44880*/  LDL.LU.64 R6, [R1+0xd08] ;  /* 0x000d080001067983 */ /* 0x000ee80000300a00 */
[----:B------:R-:W3:Y:S04]  /*44890*/  LDL.LU.64 R30, [R1+0xd10] ;  /* 0x000d1000011e7983 */ /* 0x000ee80000300a00 */
[----:B------:R-:W-:Y:S04]  /*448a0*/  STL.64 [R1+0x208], R174 ;  /* 0x000208ae01007387 */ /* 0x000fe80000100a00 */
[----:B------:R2:W-:Y:S01]  /*448b0*/  STL.64 [R1+0x2978], R174 ;  /* 0x002978ae01007387 */ /* 0x0005e20000100a00 */
[----:B------:R-:W-:-:S03]  /*448c0*/  IMAD.WIDE R152, R5, 0x4, R28 ;  /* 0x0000000405987825 */ /* 0x000fc600078e021c */
[----:B------:R-:W3:Y:S01]  /*448d0*/  LDL.LU.64 R28, [R1+0xd18] ;  /* 0x000d1800011c7983 */ /* 0x000ee20000300a00 */
[----:B------:R-:W-:-:S03]  /*448e0*/  IMAD.WIDE R94, R5, 0x4, R32 ;  /* 0x00000004055e7825 */ /* 0x000fc600078e0220 */
[----:B------:R-:W3:Y:S01]  /*448f0*/  LDL.LU.64 R32, [R1+0xd20] ;  /* 0x000d200001207983 */ /* 0x000ee20000300a00 */
[----:B------:R-:W-:-:S03]  /*44900*/  IMAD.WIDE R164, R5, 0x4, R24 ;  /* 0x0000000405a47825 */ /* 0x000fc600078e0218 */
[----:B------:R-:W-:Y:S04]  /*44910*/  STL.64 [R1+0x200], R172 ;  /* 0x000200ac01007387 */ /* 0x000fe80000100a00 */
[----:B------:R4:W-:Y:S01]  /*44920*/  STL.64 [R1+0x2908], R172 ;  /* 0x002908ac01007387 */ /* 0x0009e20000100a00 */
[----:B------:R-:W-:-:S03]  /*44930*/  IMAD.WIDE R116, R5, 0x4, R36 ;  /* 0x0000000405747825 */ /* 0x000fc600078e0224 */
[----:B------:R-:W3:Y:S04]  /*44940*/  LDL.LU.64 R36, [R1+0xd28] ;  /* 0x000d280001247983 */ /* 0x000ee80000300a00 */
[----:B------:R-:W-:Y:S04]  /*44950*/  STL.64 [R1+0x1f8], R164 ;  /* 0x0001f8a401007387 */ /* 0x000fe80000100a00 */
[----:B------:R-:W-:Y:S01]  /*44960*/  STL.64 [R1+0x2980], R164 ;  /* 0x002980a401007387 */ /* 0x000fe20000100a00 */
[----:B-1----:R-:W-:-:S03]  /*44970*/  IMAD.WIDE R176, R5, 0x4, R44 ;  /* 0x0000000405b07825 */ /* 0x002fc600078e022c */
        /* <DEDUP_REMOVED lines=14> */
[----:B------:R-:W-:Y:S04]  /*44a60*/  STL.64 [R1+0x2998], R116 ;  /* 0x0029987401007387 */ /* 0x000fe80000100a00 */
[----:B------:R-:W4:Y:S01]  /*44a70*/  LDL.LU.64 R44, [R1+0xd48] ;  /* 0x000d4800012c7983 */ /* 0x000f220000300a00 */
[----:B---3--:R-:W-:-:S03]  /*44a80*/  IMAD.WIDE R170, R5, 0x4, R6 ;  /* 0x0000000405aa7825 */ /* 0x008fc600078e0206 */
[----:B------:R-:W3:Y:S01]  /*44a90*/  LDL.LU.64 R6, [R1+0xd50] ;  /* 0x000d500001067983 */ /* 0x000ee20000300a00 */
[----:B------:R-:W-:-:S03]  /*44aa0*/  IMAD.WIDE R162, R5, 0x4, R30 ;  /* 0x0000000405a27825 */ /* 0x000fc600078e021e */
[----:B------:R-:W3:Y:S04]  /*44ab0*/  LDL.LU.64 R30, [R1+0xd58] ;  /* 0x000d5800011e7983 */ /* 0x000ee80000300a00 */
[----:B------:R-:W-:Y:S04]  /*44ac0*/  STL.64 [R1+0x1c8], R172 ;  /* 0x0001c8ac01007387 */ /* 0x000fe80000100a00 */
[----:B------:R-:W-:Y:S01]  /*44ad0*/  STL.64 [R1+0x29a0], R172 ;  /* 0x0029a0ac01007387 */ /* 0x000fe20000100a00 */
[----:B------:R-:W-:-:S03]  /*44ae0*/  IMAD.WIDE R150, R5, 0x4, R28 ;  /* 0x0000000405967825 */ /* 0x000fc600078e021c */
[----:B------:R-:W3:Y:S01]  /*44af0*/  LDL.LU.64 R28, [R1+0xd60] ;  /* 0x000d6000011c7983 */ /* 0x000ee20000300a00 */
[----:B------:R-:W-:-:S03]  /*44b00*/  IMAD.WIDE R10, R5, 0x4, R32 ;  /* 0x00000004050a7825 */ /* 0x000fc600078e0220 */
[----:B------:R-:W3:Y:S04]  /*44b10*/  LDL.LU.64 R32, [R1+0xd68] ;  /* 0x000d680001207983 */ /* 0x000ee80000300a00 */
[----:B------:R-:W-:Y:S04]  /*44b20*/  STL.64 [R1+0x1c0], R170 ;  /* 0x0001c0aa01007387 */ /* 0x000fe80000100a00 */
[----:B------:R2:W-:Y:S01]  /*44b30*/  STL.64 [R1+0x29a8], R170 ;  /* 0x0029a8aa01007387 */ /* 0x0005e20000100a00 */
[----:B------:R-:W-:-:S03]  /*44b40*/  IMAD.WIDE R114, R5, 0x4, R36 ;  /* 0x0000000405727825 */ /* 0x000fc600078e0224 */
[----:B------:R-:W3:Y:S04]  /*44b50*/  LDL.LU.64 R36, [R1+0xd70] ;  /* 0x000d700001247983 */ /* 0x000ee80000300a00 */
[----:B------:R-:W-:Y:S01]  /*44b60*/  STL.64 [R1+0x1b8], R162 ;  /* 0x0001b8a201007387 */ /* 0x000fe20000100a00 */
[----:B-1----:R-:W-:-:S03]  /*44b70*/  IMAD.WIDE R174, R5, 0x4, R24 ;  /* 0x0000000405ae7825 */ /* 0x002fc600078e0218 */
[----:B------:R-:W-:Y:S04]  /*44b80*/  STL.64 [R1+0x29b0], R162 ;  /* 0x0029b0a201007387 */ /* 0x000fe80000100a00 */
        /* <DEDUP_REMOVED lines=11> */
[----:B------:R-:W-:Y:S04]  /*44c40*/  STL.64 [R1+0x2a18], R114 ;  /* 0x002a187201007387 */ /* 0x000fe80000100a00 */
[----:B------:R-:W-:Y:S04]  /*44c50*/  STL.64 [R1+0x190], R170 ;  /* 0x000190aa01007387 */ /* 0x000fe80000100a00 */
[----:B------:R1:W-:Y:S01]  /*44c60*/  STL.64 [R1+0x2a20], R170 ;  /* 0x002a20aa01007387 */ /* 0x0003e20000100a00 */
[----:B------:R-:W-:-:S04]  /*44c70*/  IMAD.WIDE R168, R5, 0x4, R44 ;  /* 0x0000000405a87825 */ /* 0x000fc800078e022c */
[C---:B---3--:R-:W-:Y:S02]  /*44c80*/  IMAD.WIDE R138, R5.reuse, 0x4, R6 ;  /* 0x00000004058a7825 */ /* 0x048fe400078e0206 */
[----:B------:R-:W3:Y:S04]  /*44c90*/  LDL.LU.64 R6, [R1+0xd88] ;  /* 0x000d880001067983 */ /* 0x000ee80000300a00 */
        /* <DEDUP_REMOVED lines=16> */
[----:B------:R-:W3:Y:S01]  /*44da0*/  LDL.LU.64 R28, [R1+0xdb8] ;  /* 0x000db800011c7983 */ /* 0x000ee20000300a00 */
[----:B------:R-:W-:-:S03]  /*44db0*/  IMAD.WIDE R172, R5, 0x4, R36 ;  /* 0x0000000405ac7825 */ /* 0x000fc600078e0224 */
[----:B------:R-:W3:Y:S04]  /*44dc0*/  LDL.LU.64 R36, [R1+0xdc0] ;  /* 0x000dc00001247983 */ /* 0x000ee80000300a00 */
[----:B------:R-:W-:Y:S04]  /*44dd0*/  STL.64 [R1+0x168], R8 ;  /* 0x0001680801007387 */ /* 0x000fe80000100a00 */
[----:B------:R-:W-:Y:S04]  /*44de0*/  STL.64 [R1+0x2ac0], R8 ;  /* 0x002ac00801007387 */ /* 0x000fe80000100a00 */
[----:B------:R-:W-:Y:S04]  /*44df0*/  STL.64 [R1+0x158], R172 ;  /* 0x000158ac01007387 */ /* 0x000fe80000100a00 */
[----:B------:R-:W-:Y:S04]  /*44e00*/  STL.64 [R1+0x2ac8], R172 ;  /* 0x002ac8ac01007387 */ /* 0x000fe80000100a00 */
[----:B------:R-:W3:Y:S01]  /*44e10*/  LDL.LU.64 R48, [R1+0xdc8] ;  /* 0x000dc80001307983 */ /* 0x000ee20000300a00 */
[----:B--2---:R-:W-:-:S03]  /*44e20*/  IMAD.WIDE R164, R5, 0x4, R34 ;  /* 0x0000000405a47825 */ /* 0x004fc600078e0222 */
[----:B------:R-:W2:Y:S01]  /*44e30*/  LDL.LU.64 R34, [R1+0xdd0] ;  /* 0x000dd00001227983 */ /* 0x000ea20000300a00 */
        /* <DEDUP_REMOVED lines=8> */
[----:B------:R-:W3:Y:S01]  /*44ec0*/  LDL.LU.64 R38, [R1+0xde8] ;  /* 0x000de80001267983 */ /* 0x000ee20000300a00 */
        /* <DEDUP_REMOVED lines=8> */
[----:B------:R-:W-:Y:S01]  /*44f50*/  STL.64 [R1+0x140], R160 ;  /* 0x000140a001007387 */ /* 0x000fe20000100a00 */
[----:B------:R-:W-:-:S03]  /*44f60*/  IMAD.WIDE R110, R5, 0x4, R24 ;  /* 0x00000004056e7825 */ /* 0x000fc600078e0218 */
[----:B------:R-:W-:Y:S04]  /*44f70*/  STL.64 [R1+0x138], R136 ;  /* 0x0001388801007387 */ /* 0x000fe80000100a00 */
[----:B------:R-:W3:Y:S01]  /*44f80*/  LDL.LU.64 R24, [R1+0xe08] ;  /* 0x000e080001187983 */ /* 0x000ee20000300a00 */
[----:B-1----:R-:W-:-:S03]  /*44f90*/  IMAD.WIDE R170, R5, 0x4, R44 ;  /* 0x0000000405aa7825 */ /* 0x002fc600078e022c */
[----:B------:R-:W-:Y:S04]  /*44fa0*/  STL.64 [R1+0x130], R146 ;  /* 0x0001309201007387 */ /* 0x000fe80000100a00 */
[----:B------:R-:W3:Y:S01]  /*44fb0*/  LDL.LU.64 R44, [R1+0xe10] ;  /* 0x000e1000012c7983 */ /* 0x000ee20000300a00 */
[----:B------:R-:W-:-:S03]  /*44fc0*/  IMAD.WIDE R162, R5, 0x4, R28 ;  /* 0x0000000405a27825 */ /* 0x000fc600078e021c */
[----:B------:R-:W-:Y:S04]  /*44fd0*/  STL.64 [R1+0x128], R2 ;  /* 0x0001280201007387 */ /* 0x000fe80000100a00 */
[----:B------:R-:W-:Y:S01]  /*44fe0*/  STL.64 [R1+0x118], R170 ;  /* 0x000118aa01007387 */ /* 0x000fe20000100a00 */
[----:B------:R-:W-:-:S03]  /*44ff0*/  IMAD.WIDE R154, R5, 0x4, R36 ;  /* 0x00000004059a7825 */ /* 0x000fc600078e0224 */
[----:B------:R-:W3:Y:S04]  /*45000*/  LDL.LU.64 R28, [R1+0xe18] ;  /* 0x000e1800011c7983 */ /* 0x000ee80000300a00 */
[----:B------:R-:W3:Y:S04]  /*45010*/  LDL.LU.64 R36, [R1+0xe20] ;  /* 0x000e200001247983 */ /* 0x000ee80000300a00 */
[----:B------:R-:W-:Y:S04]  /*45020*/  STL.64 [R1+0x120], R110 ;  /* 0x0001206e01007387 */ /* 0x000fe80000100a00 */
[----:B------:R-:W-:Y:S01]  /*45030*/  STL.64 [R1+0x110], R162 ;  /* 0x000110a201007387 */ /* 0x000fe20000100a00 */
[----:B------:R-:W-:-:S04]  /*45040*/  IMAD.WIDE R158, R5, 0x4, R48 ;  /* 0x00000004059e7825 */ /* 0x000fc800078e0230 */
[C---:B--2---:R-:W-:Y:S02]  /*45050*/  IMAD.WIDE R134, R5.reuse, 0x4, R34 ;  /* 0x0000000405867825 */ /* 0x044fe400078e0222 */
[----:B------:R-:W2:Y:S04]  /*45060*/  LDL.LU.64 R34, [R1+0xe28] ;  /* 0x000e280001227983 */ /* 0x000ea80000300a00 */
[----:B------:R-:W-:Y:S01]  /*45070*/  STL.64 [R1+0x108], R154 ;  /* 0x0001089a01007387 */ /* 0x000fe20000100a00 */
[----:B----4-:R-:W-:-:S03]  /*45080*/  IMAD.WIDE R144, R5, 0x4, R26 ;  /* 0x0000000405907825 */ /* 0x010fc600078e021a */
[----:B------:R-:W4:Y:S04]  /*45090*/  LDL.LU.64 R26, [R1+0xe30] ;  /* 0x000e3000011a7983 */ /* 0x000f280000300a00 */
[----:B------:R-:W-:Y:S04]  /*450a0*/  STL.64 [R1+0x100], R158 ;  /* 0x0001009e01007387 */ /* 0x000fe80000100a00 */
[----:B------:R-:W-:Y:S01]  /*450b0*/  STL.64 [R1+0xf8], R134 ;  /* 0x0000f88601007387 */ /* 0x000fe20000100a00 */
[----:B---3--:R-:W-:-:S04]  /*450c0*/  IMAD.WIDE R6, R5, 0x4, R6 ;  /* 0x0000000405067825 */ /* 0x008fc800078e0206 */
[C---:B------:R-:W-:Y:S02]  /*450d0*/  IMAD.WIDE R168, R5.reuse, 0x4, R30 ;  /* 0x0000000405a87825 */ /* 0x040fe400078e021e */
[----:B------:R-:W3:Y:S04]  /*450e0*/  LDL.LU.64 R30, [R1+0xe38] ;  /* 0x000e3800011e7983 */ /* 0x000ee80000300a00 */
[----:B------:R-:W-:Y:S04]  /*450f0*/  STL.64 [R1+0xf0], R144 ;  /* 0x0000f09001007387 */ /* 0x000fe80000100a00 */
[----:B------:R-:W-:Y:S04]  /*45100*/  STL.64 [R1+0xe8], R6 ;  /* 0x0000e80601007387 */ /* 0x000fe80000100a00 */
[----:B------:R1:W-:Y:S04]  /*45110*/  STL.64 [R1+0xd8], R168 ;  /* 0x0000d8a801007387 */ /* 0x0003e80000100a00 */
[----:B------:R-:W3:Y:S01]  /*45120*/  LDL.LU.64 R62, [R1+0xe40] ;  /* 0x000e4000013e7983 */ /* 0x000ee20000300a00 */
[----:B------:R-:W-:-:S03]  /*45130*/  IMAD.WIDE R120, R5, 0x4, R32 ;  /* 0x0000000405787825 */ /* 0x000fc600078e0220 */
[----:B------:R-:W3:Y:S01]  /*45140*/  LDL.LU.64 R32, [R1+0xe48] ;  /* 0x000e480001207983 */ /* 0x000ee20000300a00 */
[----:B------:R-:W-:-:S04]  /*45150*/  IMAD.WIDE R108, R5, 0x4, R38 ;  /* 0x00000004056c7825 */ /* 0x000fc800078e0226 */
[C---:B------:R-:W-:Y:S01]  /*45160*/  IMAD.WIDE R152, R5.reuse, 0x4, R46 ;  /* 0x0000000405987825 */ /* 0x040fe200078e022e */
[----:B------:R-:W-:Y:S04]  /*45170*/  STL.64 [R1+0xe0], R108 ;  /* 0x0000e06c01007387 */ /* 0x000fe80000100a00 */
[----:B------:R-:W-:Y:S04]  /*45180*/  STL.64 [R1+0xd0], R152 ;  /* 0x0000d09801007387 */ /* 0x000fe80000100a00 */
[----:B------:R-:W3:Y:S04]  /*45190*/  LDL.LU.64 R60, [R1+0xe50] ;  /* 0x000e5000013c7983 */ /* 0x000ee80000300a00 */
[----:B------:R-:W3:Y:S01]  /*451a0*/  LDL.LU.64 R56, [R1+0xe58] ;  /* 0x000e580001387983 */ /* 0x000ee20000300a00 */
[----:B------:R-:W-:-:S03]  /*451b0*/  IMAD.WIDE R126, R5, 0x4, R24 ;  /* 0x00000004057e7825 */ /* 0x000fc600078e0218 */
[----:B------:R-:W3:Y:S04]  /*451c0*/  LDL.LU.64 R52, [R1+0xe60] ;  /* 0x000e600001347983 */ /* 0x000ee80000300a00 */
[----:B------:R-:W3:Y:S01]  /*451d0*/  LDL.LU.64 R22, [R1+0xe68] ;  /* 0x000e680001167983 */ /* 0x000ee20000300a00 */
[----:B------:R-:W-:-:S03]  /*451e0*/  IMAD.WIDE R132, R5, 0x4, R44 ;  /* 0x0000000405847825 */ /* 0x000fc600078e022c */
[----:B------:R-:W-:Y:S04]  /*451f0*/  STL.64 [R1+0xc8], R120 ;  /* 0x0000c87801007387 */ /* 0x000fe80000100a00 */
[----:B------:R-:W3:Y:S04]  /*45200*/  LDL.LU.64 R48, [R1+0xe70] ;  /* 0x000e700001307983 */ /* 0x000ee80000300a00 */
[----:B------:R-:W3:Y:S04]  /*45210*/  LDL.LU.64 R38, [R1+0xe78] ;  /* 0x000e780001267983 */ /* 0x000ee80000300a00 */
[----:B------:R-:W-:Y:S04]  /*45220*/  STL.64 [R1+0xc0], R126 ;  /* 0x0000c07e01007387 */ /* 0x000fe80000100a00 */
[----:B------:R-:W3:Y:S01]  /*45230*/  LDL.LU.64 R46, [R1+0xe80] ;  /* 0x000e8000012e7983 */ /* 0x000ee20000300a00 */
[----:B------:R-:W-:-:S03]  /*45240*/  IMAD.WIDE R142, R5, 0x4, R28 ;  /* 0x00000004058e7825 */ /* 0x000fc600078e021c */
[----:B------:R-:W-:Y:S04]  /*45250*/  STL.64 [R1+0xb8], R132 ;  /* 0x0000b88401007387 */ /* 0x000fe80000100a00 */
[----:B------:R-:W3:Y:S04]  /*45260*/  LDL.LU.64 R24, [R1+0xe88] ;  /* 0x000e880001187983 */ /* 0x000ee80000300a00 */
[----:B------:R-:W3:Y:S01]  /*45270*/  LDL.LU.64 R44, [R1+0xe90] ;  /* 0x000e9000012c7983 */ /* 0x000ee20000300a00 */
[----:B------:R-:W-:-:S03]  /*45280*/  IMAD.WIDE R220, R5, 0x4, R36 ;  /* 0x0000000405dc7825 */ /* 0x000fc600078e0224 */
[----:B------:R-:W3:Y:S04]  /*45290*/  LDL.LU.64 R28, [R1+0xe98] ;  /* 0x000e9800011c7983 */ /* 0x000ee80000300a00 */
[----:B------:R-:W3:Y:S04]  /*452a0*/  LDL.LU.64 R36, [R1+0xea0] ;  /* 0x000ea00001247983 */ /* 0x000ee80000300a00 */
[----:B------:R-:W-:Y:S01]  /*452b0*/  STL.64 [R1+0xb0], R142 ;  /* 0x0000b08e01007387 */ /* 0x000fe20000100a00 */
[----:B--2---:R-:W-:-:S03]  /*452c0*/  IMAD.WIDE R106, R5, 0x4, R34 ;  /* 0x00000004056a7825 */ /* 0x004fc600078e0222 */
[----:B------:R-:W2:Y:S01]  /*452d0*/  LDL.LU.64 R34, [R1+0xea8] ;  /* 0x000ea80001227983 */ /* 0x000ea20000300a00 */
[----:B----4-:R-:W-:-:S03]  /*452e0*/  IMAD.WIDE R166, R5, 0x4, R26 ;  /* 0x0000000405a67825 */ /* 0x010fc600078e021a */
[----:B------:R-:W4:Y:S01]  /*452f0*/  LDL.LU.64 R26, [R1+0xeb0] ;  /* 0x000eb000011a7983 */ /* 0x000f220000300a00 */
[----:B---3--:R-:W-:-:S03]  /*45300*/  IMAD.WIDE R150, R5, 0x4, R30 ;  /* 0x0000000405967825 */ /* 0x008fc600078e021e */
[----:B------:R-:W3:Y:S04]  /*45310*/  LDL.LU.64 R30, [R1+0xeb8] ;  /* 0x000eb800011e7983 */ /* 0x000ee80000300a00 */
[----:B------:R-:W-:Y:S04]  /*45320*/  STL.64 [R1+0xa8], R220 ;  /* 0x0000a8dc01007387 */ /* 0x000fe80000100a00 */
[----:B------:R1:W-:Y:S04]  /*45330*/  STL.64 [R1+0x98], R166 ;  /* 0x000098a601007387 */ /* 0x0003e80000100a00 */
[----:B------:R-:W-:Y:S04]  /*45340*/  STL.64 [R1+0xa0], R106 ;  /* 0x0000a06a01007387 */ /* 0x000fe80000100a00 */
[----:B------:R-:W-:Y:S01]  /*45350*/  STL.64 [R1+0x90], R150 ;  /* 0x0000909601007387 */ /* 0x000fe20000100a00 */
[----:B------:R-:W-:-:S03]  /*45360*/  IMAD.WIDE R124, R5, 0x4, R32 ;  /* 0x00000004057c7825 */ /* 0x000fc600078e0220 */
[----:B------:R-:W3:Y:S01]  /*45370*/  LDL.LU.64 R32, [R1+0xec0] ;  /* 0x000ec00001207983 */ /* 0x000ee20000300a00 */
[----:B------:R-:W-:-:S04]  /*45380*/  IMAD.WIDE R118, R5, 0x4, R62 ;  /* 0x0000000405767825 */ /* 0x000fc800078e023e */
[----:B------:R-:W-:-:S04]  /*45390*/  IMAD.WIDE R130, R5, 0x4, R60 ;  /* 0x0000000405827825 */ /* 0x000fc800078e023c */
[----:B------:R-:W-:-:S04]  /*453a0*/  IMAD.WIDE R140, R5, 0x4, R56 ;  /* 0x00000004058c7825 */ /* 0x000fc800078e0238 */
[C---:B------:R-:W-:Y:S01]  /*453b0*/  IMAD.WIDE R218, R5.reuse, 0x4, R52 ;  /* 0x0000000405da7825 */ /* 0x040fe200078e0234 */
[----:B------:R-:W-:Y:S04]  /*453c0*/  STL.64 [R1+0x88], R118 ;  /* 0x0000887601007387 */ /* 0x000fe80000100a00 */
[----:B------:R-:W-:Y:S01]  /*453d0*/  STL.64 [R1+0x80], R124 ;  /* 0x0000807c01007387 */ /* 0x000fe20000100a00 */
[----:B------:R-:W-:-:S04]  /*453e0*/  IMAD.WIDE R114, R5, 0x4, R48 ;  /* 0x0000000405727825 */ /* 0x000fc800078e0230 */
[C---:B------:R-:W-:Y:S01]  /*453f0*/  IMAD.WIDE R102, R5.reuse, 0x4, R22 ;  /* 0x0000000405667825 */ /* 0x040fe200078e0216 */
[----:B------:R-:W-:Y:S03]  /*45400*/  STL.64 [R1+0x78], R130 ;  /* 0x0000788201007387 */ /* 0x000fe60000100a00 */
[C---:B------:R-:W-:Y:S01]  /*45410*/  IMAD.WIDE R116, R5.reuse, 0x4, R38 ;  /* 0x0000000405747825 */ /* 0x040fe200078e0226 */
[----:B------:R-:W-:Y:S03]  /*45420*/  STL.64 [R1+0x70], R140 ;  /* 0x0000708c01007387 */ /* 0x000fe60000100a00 */
[C---:B------:R-:W-:Y:S01]  /*45430*/  IMAD.WIDE R104, R5.reuse, 0x4, R46 ;  /* 0x0000000405687825 */ /* 0x040fe200078e022e */
[----:B------:R-:W-:Y:S03]  /*45440*/  STL.64 [R1+0x68], R218 ;  /* 0x000068da01007387 */ /* 0x000fe60000100a00 */
[C---:B------:R-:W-:Y:S01]  /*45450*/  IMAD.WIDE R122, R5.reuse, 0x4, R24 ;  /* 0x00000004057a7825 */ /* 0x040fe200078e0218 */
[----:B------:R1:W-:Y:S03]  /*45460*/  STL.64 [R1+0x58], R114 ;  /* 0x0000587201007387 */ /* 0x0003e60000100a00 */
[C---:B------:R-:W-:Y:S01]  /*45470*/  IMAD.WIDE R128, R5.reuse, 0x4, R44 ;  /* 0x0000000405807825 */ /* 0x040fe200078e022c */
[----:B------:R-:W-:Y:S03]  /*45480*/  STL.64 [R1+0x60], R102 ;  /* 0x0000606601007387 */ /* 0x000fe60000100a00 */
[C---:B------:R-:W-:Y:S01]  /*45490*/  IMAD.WIDE R96, R5.reuse, 0x4, R28 ;  /* 0x0000000405607825 */ /* 0x040fe200078e021c */
[----:B------:R-:W-:Y:S04]  /*454a0*/  STL.64 [R1+0x50], R116 ;  /* 0x0000507401007387 */ /* 0x000fe80000100a00 */
[----:B------:R-:W-:Y:S01]  /*454b0*/  STL.64 [R1+0x48], R104 ;  /* 0x0000486801007387 */ /* 0x000fe20000100a00 */
[----:B------:R-:W-:-:S03]  /*454c0*/  IMAD.WIDE R216, R5, 0x4, R36 ;  /* 0x0000000405d87825 */ /* 0x000fc600078e0224 */
[----:B------:R-:W-:Y:S04]  /*454d0*/  STL.64 [R1+0x40], R122 ;  /* 0x0000407a01007387 */ /* 0x000fe80000100a00 */
[----:B------:R-:W-:Y:S04]  /*454e0*/  STL.64 [R1+0x38], R128 ;  /* 0x0000388001007387 */ /* 0x000fe80000100a00 */
[----:B------:R-:W-:Y:S04]  /*454f0*/  STL.64 [R1+0x30], R96 ;  /* 0x0000306001007387 */ /* 0x000fe80000100a00 */
[----:B------:R-:W3:Y:S04]  /*45500*/  LDL.LU.64 R86, [R1+0xec8] ;  /* 0x000ec80001567983 */ /* 0x000ee80000300a00 */
[----:B------:R-:W3:Y:S04]  /*45510*/  LDL.LU.64 R84, [R1+0xed0] ;  /* 0x000ed00001547983 */ /* 0x000ee80000300a00 */
[----:B------:R-:W-:Y:S01]  /*45520*/  STL.64 [R1+0x28], R216 ;  /* 0x000028d801007387 */ /* 0x000fe20000100a00 */
[----:B--2---:R-:W-:-:S04]  /*45530*/  IMAD.WIDE R100, R5, 0x4, R34 ;  /* 0x0000000405647825 */ /* 0x004fc800078e0222 */
[----:B----4-:R-:W-:-:S05]  /*45540*/  IMAD.WIDE R10, R5, 0x4, R26 ;  /* 0x00000004050a7825 */ /* 0x010fca00078e021a */
[----:B------:R2:W-:Y:S04]  /*45550*/  STL.64 [R1+0x18], R10 ;  /* 0x0000180a01007387 */ /* 0x0005e80000100a00 */
[----:B------:R-:W4:Y:S04]  /*45560*/  LDL.LU.64 R82, [R1+0xed8] ;  /* 0x000ed80001527983 */ /* 0x000f280000300a00 */
[----:B------:R-:W2:Y:S04]  /*45570*/  LDL.LU.64 R80, [R1+0xee0] ;  /* 0x000ee00001507983 */ /* 0x000ea80000300a00 */
        /* <DEDUP_REMOVED lines=14> */
[----:B------:R-:W2:Y:S04]  /*45660*/  LDL.LU.64 R44, [R1+0xf58] ;  /* 0x000f5800012c7983 */ /* 0x000ea80000300a00 */
[----:B------:R-:W2:Y:S04]  /*45670*/  LDL.LU.64 R26, [R1+0xf60] ;  /* 0x000f6000011a7983 */ /* 0x000ea80000300a00 */
[----:B------:R-:W2:Y:S01]  /*45680*/  LDL.LU.64 R28, [R1+0xf68] ;  /* 0x000f6800011c7983 */ /* 0x000ea20000300a00 */
[----:B---3--:R-:W-:-:S03]  /*45690*/  IMAD.WIDE R94, R5, 0x4, R30 ;  /* 0x00000004055e7825 */ /* 0x008fc600078e021e */
[----:B------:R-:W3:Y:S01]  /*456a0*/  LDL.LU.64 R30, [R1+0xf70] ;  /* 0x000f7000011e7983 */ /* 0x000ee20000300a00 */
[----:B------:R-:W-:-:S03]  /*456b0*/  IMAD.WIDE R98, R5, 0x4, R32 ;  /* 0x0000000405627825 */ /* 0x000fc600078e0220 */
[----:B------:R-:W3:Y:S04]  /*456c0*/  LDL.LU.64 R32, [R1+0xf78] ;  /* 0x000f780001207983 */ /* 0x000ee80000300a00 */
[----:B------:R-:W3:Y:S04]  /*456d0*/  LDL.LU.64 R34, [R1+0xf80] ;  /* 0x000f800001227983 */ /* 0x000ee80000300a00 */
[----:B------:R-:W3:Y:S04]  /*456e0*/  LDL.LU.64 R36, [R1+0xf88] ;  /* 0x000f880001247983 */ /* 0x000ee80000300a00 */
[----:B------:R-:W3:Y:S04]  /*456f0*/  LDL.LU.64 R38, [R1+0xf90] ;  /* 0x000f900001267983 */ /* 0x000ee80000300a00 */
[----:B------:R-:W3:Y:S04]  /*45700*/  LDL.LU.64 R48, [R1+0xf98] ;  /* 0x000f980001307983 */ /* 0x000ee80000300a00 */
[----:B------:R-:W3:Y:S04]  /*45710*/  LDL.LU.64 R46, [R1+0xfa0] ;  /* 0x000fa000012e7983 */ /* 0x000ee80000300a00 */
[----:B------:R-:W-:Y:S04]  /*45720*/  STL.64 [R1+0x20], R100 ;  /* 0x0000206401007387 */ /* 0x000fe80000100a00 */
[----:B------:R1:W-:Y:S04]  /*45730*/  STL.64 [R1+0x10], R94 ;  /* 0x0000105e01007387 */ /* 0x0003e80000100a00 */
[----:B------:R1:W-:Y:S01]  /*45740*/  STL.64 [R1+0x8], R98 ;  /* 0x0000086201007387 */ /* 0x0003e20000100a00 */
[----:B------:R-:W-:Y:S01]  /*45750*/  ISETP.GE.U32.AND P3, PT, R12, 0x7ffffe80, PT ;  /* 0x7ffffe800c00780c */ /* 0x000fe20003f66070 */
[----:B------:R-:W-:-:S02]  /*45760*/  VIADD R12, R18, 0xfffffefc ;  /* 0xfffffefc120c7836 */ /* 0x000fc40000000000 */
[----:B------:R-:W-:-:S05]  /*45770*/  IMAD.WIDE R92, R5, 0x4, R86 ;  /* 0x00000004055c7825 */ /* 0x000fca00078e0256 */
[----:B------:R1:W-:Y:S01]  /*45780*/  STL.64 [R1], R92 ;  /* 0x0000005c01007387 */ /* 0x0003e20000100a00 */
[----:B------:R-:W-:Y:S01]  /*45790*/  ISETP.GE.U32.AND P0, PT, R12, 0x7ffffe7d, PT ;  /* 0x7ffffe7d0c00780c */ /* 0x000fe20003f06070 */
[----:B------:R-:W-:-:S04]  /*457a0*/  IMAD.WIDE R242, R5, 0x4, R84 ;  /* 0x0000000405f27825 */ /* 0x000fc800078e0254 */
[----:B----4-:R-:W-:-:S04]  /*457b0*/  IMAD.WIDE R20, R5, 0x4, R22 ;  /* 0x0000000405147825 */ /* 0x010fc800078e0216 */
[----:B--2---:R-:W-:-:S04]  /*457c0*/  IMAD.WIDE R22, R5, 0x4, R24 ;  /* 0x0000000405167825 */ /* 0x004fc800078e0218 */
[C---:B------:R-:W-:Y:S02]  /*457d0*/  IMAD.WIDE R24, R5.reuse, 0x4, R44 ;  /* 0x0000000405187825 */ /* 0x040fe400078e022c */
[----:B------:R-:W2:Y:S02]  /*457e0*/  LDL.LU.64 R44, [R1+0xfa8] ;  /* 0x000fa800012c7983 */ /* 0x000ea40000300a00 */
[----:B------:R-:W-:-:S04]  /*457f0*/  IMAD.WIDE R18, R5, 0x4, R52 ;  /* 0x0000000405127825 */ /* 0x000fc800078e0234 */
        /* <DEDUP_REMOVED lines=13> */
[----:B---3--:R-:W-:-:S04]  /*458d0*/  IMAD.WIDE R40, R5, 0x4, R48 ;  /* 0x0000000405287825 */ /* 0x008fc800078e0230 */
[C---:B------:R-:W-:Y:S02]  /*458e0*/  IMAD.WIDE R42, R5.reuse, 0x4, R46 ;  /* 0x00000004052a7825 */ /* 0x040fe400078e022e */
[----:B------:R-:W3:Y:S04]  /*458f0*/  LDL.LU.64 R46, [R1+0xfb0] ;  /* 0x000fb000012e7983 */ /* 0x000ee80000300a00 */
[----:B------:R-:W4:Y:S04]  /*45900*/  LDL.LU.64 R48, [R1+0xfb8] ;  /* 0x000fb80001307983 */ /* 0x000f280000300a00 */
[----:B------:R-:W2:Y:S04]  /*45910*/  LDL.LU.64 R50, [R1+0xfc0] ;  /* 0x000fc00001327983 */ /* 0x000ea80000300a00 */
[----:B------:R-:W2:Y:S04]  /*45920*/  LDL.LU.64 R52, [R1+0xfc8] ;  /* 0x000fc80001347983 */ /* 0x000ea80000300a00 */
[----:B------:R-:W2:Y:S04]  /*45930*/  LDL.LU.64 R54, [R1+0xfd0] ;  /* 0x000fd00001367983 */ /* 0x000ea80000300a00 */
[----:B------:R-:W2:Y:S04]  /*45940*/  LDL.LU.64 R56, [R1+0xfd8] ;  /* 0x000fd80001387983 */ /* 0x000ea80000300a00 */
[----:B------:R-:W2:Y:S04]  /*45950*/  LDL.LU.64 R58, [R1+0xfe0] ;  /* 0x000fe000013a7983 */ /* 0x000ea80000300a00 */
[----:B------:R-:W2:Y:S04]  /*45960*/  LDL.LU.64 R60, [R1+0xfe8] ;  /* 0x000fe800013c7983 */ /* 0x000ea80000300a00 */
[----:B------:R-:W4:Y:S04]  /*45970*/  LDL.LU.64 R62, [R1+0xff0] ;  /* 0x000ff000013e7983 */ /* 0x000f280000300a00 */
[----:B------:R-:W2:Y:S04]  /*45980*/  LDL.LU.64 R64, [R1+0xff8] ;  /* 0x000ff80001407983 */ /* 0x000ea80000300a00 */
        /* <DEDUP_REMOVED lines=13> */
[----:B------:R-:W3:Y:S04]  /*45a60*/  LDL.64 R204, [R1+0x900] ;  /* 0x0009000001cc7983 */ /* 0x000ee80000100a00 */
[----:B------:R-:W4:Y:S04]  /*45a70*/  LDL.64 R194, [R1+0x8f8] ;  /* 0x0008f80001c27983 */ /* 0x000f280000100a00 */
        /* <DEDUP_REMOVED lines=30> */
[----:B----4-:R-:W-:Y:S04]  /*45c60*/  LDGSTS.E [R245+0x40400], desc[UR60][R194.64], P4 ;  /* 0x40400000c2f57fae */ /* 0x010fe8000a12187c */
        /* <DEDUP_REMOVED lines=11> */
[----:B------:R-:W3:Y:S04]  /*45d20*/  LDL.64 R194, [R1+0x9e8] ;  /* 0x0009e80001c27983 */ /* 0x000ee80000100a00 */
[----:B------:R-:W4:Y:S04]  /*45d30*/  LDL.64 R196, [R1+0x9d8] ;  /* 0x0009d80001c47983 */ /* 0x000f280000100a00 */
[----:B------:R-:W2:Y:S04]  /*45d40*/  LDL.64 R198, [R1+0x9c8] ;  /* 0x0009c80001c67983 */ /* 0x000ea80000100a00 */
[----:B------:R-:W2:Y:S04]  /*45d50*/  LDL.64 R246, [R1+0x9c0] ;  /* 0x0009c00001f67983 */ /* 0x000ea80000100a00 */
[----:B------:R-:W2:Y:S04]  /*45d60*/  LDL.64 R202, [R1+0x918] ;  /* 0x0009180001ca7983 */ /* 0x000ea80000100a00 */
[----:B------:R-:W2:Y:S04]  /*45d70*/  LDL.64 R248, [R1+0x910] ;  /* 0x0009100001f87983 */ /* 0x000ea80000100a00 */
[----:B------:R-:W2:Y:S04]  /*45d80*/  LDL.LU.64 R156, [R1+0x2ae0] ;  /* 0x002ae000019c7983 */ /* 0x000ea80000300a00 */
[----:B------:R-:W2:Y:S04]  /*45d90*/  LDL.LU.64 R164, [R1+0x2ad8] ;  /* 0x002ad80001a47983 */ /* 0x000ea80000300a00 */
[----:B------:R-:W2:Y:S04]  /*45da0*/  LDL.LU.64 R112, [R1+0x2ad0] ;  /* 0x002ad00001707983 */ /* 0x000ea80000300a00 */
[----:B------:R-:W2:Y:S04]  /*45db0*/  LDL.LU.64 R172, [R1+0x2ac8] ;  /* 0x002ac80001ac7983 */ /* 0x000ea80000300a00 */
[----:B------:R-:W2:Y:S04]  /*45dc0*/  LDL.LU.64 R8, [R1+0x2ac0] ;  /* 0x002ac00001087983 */ /* 0x000ea80000300a00 */
        /* <DEDUP_REMOVED lines=37> */
[----:B------:R-:W3:Y:S04]  /*46020*/  LDL.LU.64 R196, [R1+0x2a50] ;  /* 0x002a500001c47983 */ /* 0x000ee80000300a00 */
[----:B------:R-:W4:Y:S04]  /*46030*/  LDL.LU.64 R198, [R1+0x2a48] ;  /* 0x002a480001c67983 */ /* 0x000f280000300a00 */
[----:B------:R-:W2:Y:S04]  /*46040*/  LDL.LU.64 R246, [R1+0x2a40] ;  /* 0x002a400001f67983 */ /* 0x000ea80000300a00 */
[----:B------:R-:W-:Y:S04]  /*46050*/  LDGSTS.E [R245+0x61000], desc[UR60][R202.64], P4 ;  /* 0x61000000caf57fae */ /* 0x000fe8000a12187c */
[----:B------:R-:W-:Y:S01]  /*46060*/  LDGSTS.E [R245+0x61400], desc[UR60][R248.64], P4 ;  /* 0x61400000f8f57fae */ /* 0x000fe2000a12187c */
[----:B------:R-:W-:-:S04]  /*46070*/  IMAD.WIDE R30, R5, 0x4, R30 ;  /* 0x00000004051e7825 */ /* 0x000fc800078e021e */
[----:B------:R-:W-:-:S04]  /*46080*/  IMAD.WIDE R46, R5, 0x4, R46 ;  /* 0x00000004052e7825 */ /* 0x000fc800078e022e */
[C---:B------:R-:W-:Y:S01]  /*46090*/  IMAD.WIDE R62, R5.reuse, 0x4, R62 ;  /* 0x00000004053e7825 */ /* 0x040fe200078e023e */
[----:B--2---:R-:W-:Y:S04]  /*460a0*/  LDGSTS.E [R245+0x61800], desc[UR60][R246.64], P4 ;  /* 0x61800000f6f57fae */ /* 0x004fe8000a12187c */
[----:B----4-:R-:W-:Y:S04]  /*460b0*/  LDGSTS.E [R245+0x61c00], desc[UR60][R198.64], P4 ;  /* 0x61c00000c6f57fae */ /* 0x010fe8000a12187c */
        /* <DEDUP_REMOVED lines=11> */
[----:B------:R-:W2:Y:S04]  /*46170*/  LDL.64 R206, [R1+0x1600] ;  /* 0x0016000001ce7983 */ /* 0x000ea80000100a00 */
[----:B------:R-:W3:Y:S04]  /*46180*/  LDL.64 R250, [R1+0x15f8] ;  /* 0x0015f80001fa7983 */ /* 0x000ee80000100a00 */
        /* <DEDUP_REMOVED lines=16> */
[----:B------:R-:W-:-:S03]  /*46290*/  IMAD.WIDE R78, R5, 0x4, R78 ;  /* 0x00000004054e7825 */ /* 0x000fc600078e024e */
[----:B------:R-:W-:Y:S04]  /*462a0*/  LDGSTS.E [R245+0x66800], desc[UR60][R234.64], P4 ;  /* 0x66800000eaf57fae */ /* 0x000fe8000a12187c */
[----:B------:R-:W-:Y:S04]  /*462b0*/  LDGSTS.E [R245+0x66c00], desc[UR60][R14.64], P4 ;  /* 0x66c000000ef57fae */ /* 0x000fe8000a12187c */
[----:B------:R-:W-:Y:S04]  /*462c0*/  LDGSTS.E [R245+0x67000], desc[UR60][R30.64], P4 ;  /* 0x670000001ef57fae */ /* 0x000fe8000a12187c */
[----:B------:R-:W-:Y:S04]  /*462d0*/  LDGSTS.E [R245+0x67400], desc[UR60][R46.64], P4 ;  /* 0x674000002ef57fae */ /* 0x000fe8000a12187c */
[----:B------:R-:W-:Y:S04]  /*462e0*/  LDGSTS.E [R245+0x67800], desc[UR60][R62.64], P4 ;  /* 0x678000003ef57fae */ /* 0x000fe8000a12187c */
[----:B------:R-:W-:Y:S04]  /*462f0*/  LDGSTS.E [R245+0x67c00], desc[UR60][R78.64], P4 ;  /* 0x67c000004ef57fae */ /* 0x000fe8000a12187c */
        /* <DEDUP_REMOVED lines=20> */
[----:B---3--:R-:W-:Y:S04]  /*46440*/  LDGSTS.E [R246+0x40480], desc[UR60][R250.64], P4 ;  /* 0x40480000faf67fae */ /* 0x008fe8000a12187c */
        /* <DEDUP_REMOVED lines=39> */
[----:B------:R-:W4:Y:S04]  /*466c0*/  LDL.64 R204, [R1+0x838] ;  /* 0x0008380001cc7983 */ /* 0x000f280000100a00 */
[----:B------:R-:W4:Y:S04]  /*466d0*/  LDL.LU.64 R10, [R1+0x2a10] ;  /* 0x002a1000010a7983 */ /* 0x000f280000300a00 */
        /* <DEDUP_REMOVED lines=22> */
[----:B------:R-:W-:Y:S04]  /*46840*/  LDGSTS.E [R246+0x61880], desc[UR60][R248.64], P4 ;  /* 0x61880000f8f67fae */ /* 0x000fe8000a12187c */
[----:B------:R-:W2:Y:S01]  /*46850*/  LDL.64 R172, [R1+0x1710] ;  /* 0x0017100001ac7983 */ /* 0x000ea20000100a00 */
[----:B------:R-:W-:-:S04]  /*46860*/  IMAD.WIDE R32, R5, 0x4, R32 ;  /* 0x0000000405207825 */ /* 0x000fc800078e0220 */
[----:B------:R-:W-:-:S04]  /*46870*/  IMAD.WIDE R48, R5, 0x4, R48 ;  /* 0x0000000405307825 */ /* 0x000fc800078e0230 */
[----:B------:R-:W-:-:S04]  /*46880*/  IMAD.WIDE R64, R5, 0x4, R64 ;  /* 0x0000000405407825 */ /* 0x000fc800078e0240 */
[C---:B------:R-:W-:Y:S01]  /*46890*/  IMAD.WIDE R80, R5.reuse, 0x4, R80 ;  /* 0x0000000405507825 */ /* 0x040fe200078e0250 */
        /* <DEDUP_REMOVED lines=39> */
[----:B------:R-:W3:Y:S04]  /*46b10*/  LDL.64 R150, [R1+0x1728] ;  /* 0x0017280001967983 */ /* 0x000ee80000100a00 */
        /* <DEDUP_REMOVED lines=16> */
[----:B------:R-:W-:Y:S04]  /*46c20*/  LDGSTS.E [R247+0x40d00], desc[UR60][R196.64], P4 ;  /* 0x40d00000c4f77fae */ /* 0x000fe8000a12187c */
[----:B------:R-:W2:Y:S04]  /*46c30*/  LDL.64 R190, [R1+0x16a0] ;  /* 0x0016a00001be7983 */ /* 0x000ea80000100a00 */
        /* <DEDUP_REMOVED lines=11> */
[----:B------:R-:W-:Y:S04]  /*46cf0*/  LDGSTS.E [R247+0x42100], desc[UR60][R170.64], P4 ;  /* 0x42100000aaf77fae */ /* 0x000fe8000a12187c */
[----:B------:R-:W-:Y:S04]  /*46d00*/  LDGSTS.E [R247+0x42500], desc[UR60][R172.64], P4 ;  /* 0x42500000acf77fae */ /* 0x000fe8000a12187c */
        /* <DEDUP_REMOVED lines=12> */
[----:B------:R-:W3:Y:S04]  /*46dd0*/  LDL.LU.64 R116, [R1+0x2998] ;  /* 0x0029980001747983 */ /* 0x000ee80000300a00 */
[----:B------:R-:W3:Y:S04]  /*46de0*/  LDL.LU.64 R94, [R1+0x2990] ;  /* 0x00299000015e7983 */ /* 0x000ee80000300a00 */
[----:B------:R-:W3:Y:S04]  /*46df0*/  LDL.LU.64 R152, [R1+0x2988] ;  /* 0x0029880001987983 */ /* 0x000ee80000300a00 */
[----:B------:R-:W3:Y:S04]  /*46e00*/  LDL.LU.64 R164, [R1+0x2980] ;  /* 0x0029800001a47983 */ /* 0x000ee80000300a00 */
[----:B------:R-:W4:Y:S04]  /*46e10*/  LDL.LU.64 R174, [R1+0x2978] ;  /* 0x0029780001ae7983 */ /* 0x000f280000300a00 */
[----:B------:R-:W2:Y:S04]  /*46e20*/  LDL.LU.64 R176, [R1+0x2970] ;  /* 0x0029700001b07983 */ /* 0x000ea80000300a00 */
[----:B------:R-:W3:Y:S04]  /*46e30*/  LDL.LU.64 R178, [R1+0x2968] ;  /* 0x0029680001b27983 */ /* 0x000ee80000300a00 */
[----:B------:R-:W4:Y:S04]  /*46e40*/  LDL.LU.64 R180, [R1+0x2960] ;  /* 0x0029600001b47983 */ /* 0x000f280000300a00 */
        /* <DEDUP_REMOVED lines=29> */
[----:B---3--:R-:W-:Y:S04]  /*47020*/  LDGSTS.E [R247+0x61900], desc[UR60][R194.64], P4 ;  /* 0x61900000c2f77fae */ /* 0x008fe8000a12187c */
        /* <DEDUP_REMOVED lines=14> */
[----:B------:R-:W-:Y:S04]  /*47110*/  LDGSTS.E [R247+0x64500], desc[UR60][R174.64], P4 ;  /* 0x64500000aef77fae */ /* 0x000fe8000a12187c */
[----:B------:R-:W-:Y:S04]  /*47120*/  LDGSTS.E [R247+0x64900], desc[UR60][R172.64], P4 ;  /* 0x64900000acf77fae */ /* 0x000fe8000a12187c */
[----:B------:R-:W-:Y:S04]  /*47130*/  LDGSTS.E [R247+0x64d00], desc[UR60][R166.64], P4 ;  /* 0x64d00000a6f77fae */ /* 0x000fe8000a12187c */
[----:B------:R-:W-:Y:S04]  /*47140*/  LDGSTS.E [R247+0x65100], desc[UR60][R156.64], P4 ;  /* 0x651000009cf77fae */ /* 0x000fe8000a12187c */
[----:B------:R-:W-:Y:S04]  /*47150*/  LDGSTS.E [R247+0x65500], desc[UR60][R154.64], P4 ;  /* 0x655000009af77fae */ /* 0x000fe8000a12187c */
[----:B------:R-:W-:Y:S01]  /*47160*/  LDGSTS.E [R247+0x65900], desc[UR60][R120.64], P4 ;  /* 0x6590000078f77fae */ /* 0x000fe2000a12187c */
[----:B------:R-:W-:-:S03]  /*47170*/  IMAD.WIDE R34, R5, 0x4, R34 ;  /* 0x0000000405227825 */ /* 0x000fc600078e0222 */
[----:B------:R-:W4:Y:S04]  /*47180*/  LDL.64 R192, [R1+0x1888] ;  /* 0x0018880001c07983 */ /* 0x000f280000100a00 */
        /* <DEDUP_REMOVED lines=9> */
[----:B------:R-:W-:Y:S04]  /*47220*/  LDGSTS.E [R247+0x66900], desc[UR60][R230.64], P4 ;  /* 0x66900000e6f77fae */ /* 0x000fe8000a12187c */
[----:B------:R-:W4:Y:S04]  /*47230*/  LDL.64 R250, [R1+0x1868] ;  /* 0x0018680001fa7983 */ /* 0x000f280000100a00 */
[----:B------:R-:W-:Y:S04]  /*47240*/  LDGSTS.E [R247+0x66d00], desc[UR60][R18.64], P4 ;  /* 0x66d0000012f77fae */ /* 0x000fe8000a12187c */
[----:B------:R-:W-:Y:S04]  /*47250*/  LDGSTS.E [R247+0x67100], desc[UR60][R34.64], P4 ;  /* 0x6710000022f77fae */ /* 0x000fe8000a12187c */
[----:B------:R-:W4:Y:S04]  /*47260*/  LDL.64 R172, [R1+0x1860] ;  /* 0x0018600001ac7983 */ /* 0x000f280000100a00 */
[----:B------:R-:W-:Y:S04]  /*47270*/  LDGSTS.E [R247+0x67500], desc[UR60][R50.64], P4 ;  /* 0x6750000032f77fae */ /* 0x000fe8000a12187c */
[----:B------:R-:W4:Y:S04]  /*47280*/  LDL.64 R118, [R1+0x1858] ;  /* 0x0018580001767983 */ /* 0x000f280000100a00 */
        /* <DEDUP_REMOVED lines=26> */
[----:B------:R-:W2:Y:S04]  /*47430*/  LDL.64 R202, [R1+0x1830] ;  /* 0x0018300001ca7983 */ /* 0x000ea80000100a00 */
[----:B------:R-:W3:Y:S04]  /*47440*/  LDL.64 R200, [R1+0x17d8] ;  /* 0x0017d80001c87983 */ /* 0x000ee80000100a00 */
[----:B------:R-:W4:Y:S04]  /*47450*/  LDL.64 R190, [R1+0x17d0] ;  /* 0x0017d00001be7983 */ /* 0x000f280000100a00 */
        /* <DEDUP_REMOVED lines=8> */
[----:B------:R-:W-:Y:S04]  /*474e0*/  LDGSTS.E [R248+0x42580], desc[UR60][R118.64], P4 ;  /* 0x4258000076f87fae */ /* 0x000fe8000a12187c */
[----:B------:R-:W4:Y:S04]  /*474f0*/  LDL.64 R198, [R1+0x1780] ;  /* 0x0017800001c67983 */ /* 0x000f280000100a00 */
[----:B------:R-:W4:Y:S04]  /*47500*/  LDL.64 R250, [R1+0x1778] ;  /* 0x0017780001fa7983 */ /* 0x000f280000100a00 */
[----:B------:R-:W-:Y:S04]  /*47510*/  LDGSTS.E [R248+0x42980], desc[UR60][R98.64], P4 ;  /* 0x4298000062f87fae */ /* 0x000fe8000a12187c */
[----:B------:R-:W-:Y:S04]  /*47520*/  LDGSTS.E [R248+0x42d80], desc[UR60][R154.64], P4 ;  /* 0x42d800009af87fae */ /* 0x000fe8000a12187c */
[----:B------:R-:W-:Y:S04]  /*47530*/  LDGSTS.E [R248+0x43180], desc[UR60][R166.64], P4 ;  /* 0x43180000a6f87fae */ /* 0x000fe8000a12187c */
[----:B------:R-:W4:Y:S04]  /*47540*/  LDL.LU.64 R172, [R1+0x2908] ;  /* 0x0029080001ac7983 */ /* 0x000f280000300a00 */
[----:B------:R-:W-:Y:S04]  /*47550*/  LDGSTS.E [R248+0x43580], desc[UR60][R174.64], P4 ;  /* 0x43580000aef87fae */ /* 0x000fe8000a12187c */
        /* <DEDUP_REMOVED lines=16> */
[----:B---3--:R-:W-:Y:S04]  /*47660*/  LDGSTS.E [R248+0x46580], desc[UR60][R200.64], P4 ;  /* 0x46580000c8f87fae */ /* 0x008fe8000a12187c */
[----:B------:R-:W2:Y:S04]  /*47670*/  LDL.64 R202, [R1+0x1080] ;  /* 0x0010800001ca7983 */ /* 0x000ea80000100a00 */
        /* <DEDUP_REMOVED lines=23> */
[----:B------:R-:W4:Y:S01]  /*477f0*/  LDL.LU.64 R190, [R1+0x2880] ;  /* 0x0028800001be7983 */ /* 0x000f220000300a00 */
[----:B------:R-:W-:-:S04]  /*47800*/  IMAD.WIDE R36, R5, 0x4, R36 ;  /* 0x0000000405247825 */ /* 0x000fc800078e0224 */
[----:B------:R-:W-:-:S04]  /*47810*/  IMAD.WIDE R52, R5, 0x4, R52 ;  /* 0x0000000405347825 */ /* 0x000fc800078e0234 */
[----:B------:R-:W-:-:S04]  /*47820*/  IMAD.WIDE R68, R5, 0x4, R68 ;  /* 0x0000000405447825 */ /* 0x000fc800078e0244 */
[C---:B------:R-:W-:Y:S01]  /*47830*/  IMAD.WIDE R84, R5.reuse, 0x4, R84 ;  /* 0x0000000405547825 */ /* 0x040fe200078e0254 */
[----:B------:R-:W3:Y:S04]  /*47840*/  LDL.64 R214, [R1+0x1990] ;  /* 0x0019900001d67983 */ /* 0x000ee80000100a00 */
        /* <DEDUP_REMOVED lines=10> */
[----:B----4-:R-:W-:Y:S04]  /*478f0*/  LDGSTS.E [R248+0x61980], desc[UR60][R190.64], P4 ;  /* 0x61980000bef87fae */ /* 0x010fe8000a12187c */
        /* <DEDUP_REMOVED lines=25> */
[----:B------:R-:W3:Y:S04]  /*47a90*/  LDL.64 R158, [R1+0x19a8] ;  /* 0x0019a800019e7983 */ /* 0x000ee80000100a00 */
[----:B------:R-:W3:Y:S04]  /*47aa0*/  LDL.64 R170, [R1+0x19a0] ;  /* 0x0019a00001aa7983 */ /* 0x000ee80000100a00 */
[----:B------:R-:W3:Y:S04]  /*47ab0*/  LDL.64 R124, [R1+0x1998] ;  /* 0x00199800017c7983 */ /* 0x000ee80000100a00 */
[----:B------:R-:W3:Y:S04]  /*47ac0*/  LDL.64 R122, [R1+0x19b8] ;  /* 0x0019b800017a7983 */ /* 0x000ee80000100a00 */
[----:B------:R-:W3:Y:S04]  /*47ad0*/  LDL.64 R92, [R1+0x19b0] ;  /* 0x0019b000015c7983 */ /* 0x000ee80000100a00 */
[----:B------:R-:W3:Y:S04]  /*47ae0*/  LDL.64 R160, [R1+0x1988] ;  /* 0x0019880001a07983 */ /* 0x000ee80000100a00 */
[----:B------:R-:W-:Y:S04]  /*47af0*/  LDGSTS.E [R248+0x67580], desc[UR60][R52.64], P4 ;  /* 0x6758000034f87fae */ /* 0x000fe8000a12187c */
[----:B------:R-:W3:Y:S04]  /*47b00*/  LDL.64 R126, [R1+0x1978] ;  /* 0x00197800017e7983 */ /* 0x000ee80000100a00 */
[----:B------:R-:W-:Y:S04]  /*47b10*/  LDGSTS.E [R248+0x67980], desc[UR60][R68.64], P4 ;  /* 0x6798000044f87fae */ /* 0x000fe8000a12187c */
[----:B------:R-:W-:Y:S04]  /*47b20*/  LDGSTS.E [R248+0x67d80], desc[UR60][R84.64], P4 ;  /* 0x67d8000054f87fae */ /* 0x000fe8000a12187c */
        /* <DEDUP_REMOVED lines=10> */
[----:B--2---:R-:W-:Y:S04]  /*47bd0*/  LDGSTS.E [R249+0x40200], desc[UR60][R190.64], P4 ;  /* 0x40200000bef97fae */ /* 0x004fe8000a12187c */
        /* <DEDUP_REMOVED lines=23> */
[----:B------:R-:W3:Y:S04]  /*47d50*/  LDL.LU.64 R168, [R1+0x2878] ;  /* 0x0028780001a87983 */ /* 0x000ee80000300a00 */
[----:B------:R-:W4:Y:S04]  /*47d60*/  LDL.LU.64 R122, [R1+0x2870] ;  /* 0x00287000017a7983 */ /* 0x000f280000300a00 */
[----:B------:R-:W4:Y:S04]  /*47d70*/  LDL.LU.64 R92, [R1+0x2868] ;  /* 0x00286800015c7983 */ /* 0x000f280000300a00 */
[----:B------:R-:W4:Y:S04]  /*47d80*/  LDL.LU.64 R158, [R1+0x2860] ;  /* 0x00286000019e7983 */ /* 0x000f280000300a00 */
[----:B------:R-:W3:Y:S04]  /*47d90*/  LDL.LU.64 R170, [R1+0x2858] ;  /* 0x0028580001aa7983 */ /* 0x000ee80000300a00 */
[----:B------:R-:W4:Y:S04]  /*47da0*/  LDL.LU.64 R124, [R1+0x2850] ;  /* 0x00285000017c7983 */ /* 0x000f280000300a00 */
[----:B------:R-:W4:Y:S04]  /*47db0*/  LDL.LU.64 R214, [R1+0x2848] ;  /* 0x0028480001d67983 */ /* 0x000f280000300a00 */
[----:B------:R-:W4:Y:S04]  /*47dc0*/  LDL.LU.64 R160, [R1+0x2840] ;  /* 0x0028400001a07983 */ /* 0x000f280000300a00 */
[----:B------:R-:W3:Y:S04]  /*47dd0*/  LDL.LU.64 R172, [R1+0x2838] ;  /* 0x0028380001ac7983 */ /* 0x000ee80000300a00 */
[----:B------:R-:W4:Y:S04]  /*47de0*/  LDL.LU.64 R126, [R1+0x2830] ;  /* 0x00283000017e7983 */ /* 0x000f280000300a00 */
[----:B------:R-:W4:Y:S04]  /*47df0*/  LDL.LU.64 R212, [R1+0x2828] ;  /* 0x0028280001d47983 */ /* 0x000f280000300a00 */
[----:B------:R-:W3:Y:S04]  /*47e00*/  LDL.LU.64 R174, [R1+0x2820] ;  /* 0x0028200001ae7983 */ /* 0x000ee80000300a00 */
[----:B------:R-:W-:Y:S04]  /*47e10*/  LDGSTS.E [R249+0x44a00], desc[UR60][R176.64], P4 ;  /* 0x44a00000b0f97fae */ /* 0x000fe8000a12187c */
[----:B------:R-:W-:Y:S04]  /*47e20*/  LDGSTS.E [R249+0x44e00], desc[UR60][R178.64], P4 ;  /* 0x44e00000b2f97fae */ /* 0x000fe8000a12187c */
[----:B------:R-:W-:Y:S04]  /*47e30*/  LDGSTS.E [R249+0x45200], desc[UR60][R180.64], P4 ;  /* 0x45200000b4f97fae */ /* 0x000fe8000a12187c */
[----:B------:R-:W-:Y:S04]  /*47e40*/  LDGSTS.E [R249+0x45600], desc[UR60][R182.64], P4 ;  /* 0x45600000b6f97fae */ /* 0x000fe8000a12187c */
[----:B------:R-:W-:Y:S04]  /*47e50*/  LDGSTS.E [R249+0x45a00], desc[UR60][R184.64], P4 ;  /* 0x45a00000b8f97fae */ /* 0x000fe8000a12187c */
[----:B------:R-:W-:Y:S04]  /*47e60*/  LDGSTS.E [R249+0x45e00], desc[UR60][R186.64], P4 ;  /* 0x45e00000baf97fae */ /* 0x000fe8000a12187c */
[----:B------:R-:W4:Y:S04]  /*47e70*/  LDL.LU.64 R176, [R1+0x2818] ;  /* 0x0028180001b07983 */ /* 0x000f280000300a00 */
[----:B------:R-:W3:Y:S04]  /*47e80*/  LDL.LU.64 R178, [R1+0x2810] ;  /* 0x0028100001b27983 */ /* 0x000ee80000300a00 */
[----:B------:R-:W4:Y:S04]  /*47e90*/  LDL.LU.64 R180, [R1+0x2808] ;  /* 0x0028080001b47983 */ /* 0x000f280000300a00 */
[----:B------:R-:W3:Y:S04]  /*47ea0*/  LDL.LU.64 R182, [R1+0x2800] ;  /* 0x0028000001b67983 */ /* 0x000ee80000300a00 */
[----:B------:R-:W4:Y:S04]  /*47eb0*/  LDL.LU.64 R184, [R1+0x27f8] ;  /* 0x0027f80001b87983 */ /* 0x000f280000300a00 */
[----:B------:R-:W3:Y:S04]  /*47ec0*/  LDL.LU.64 R186, [R1+0x27f0] ;  /* 0x0027f00001ba7983 */ /* 0x000ee80000300a00 */
        /* <DEDUP_REMOVED lines=13> */
[----:B------:R-:W-:Y:S01]  /*47fa0*/  LDGSTS.E [R249+0x61200], desc[UR60][R198.64], P4 ;  /* 0x61200000c6f97fae */ /* 0x000fe2000a12187c */
[----:B------:R-:W-:-:S04]  /*47fb0*/  IMAD.WIDE R38, R5, 0x4, R38 ;  /* 0x0000000405267825 */ /* 0x000fc800078e0226 */
[----:B------:R-:W-:-:S04]  /*47fc0*/  IMAD.WIDE R54, R5, 0x4, R54 ;  /* 0x0000000405367825 */ /* 0x000fc800078e0236 */
[C---:B------:R-:W-:Y:S01]  /*47fd0*/  IMAD.WIDE R70, R5.reuse, 0x4, R70 ;  /* 0x0000000405467825 */ /* 0x040fe200078e0246 */
        /* <DEDUP_REMOVED lines=47> */
[----:B------:R-:W-:Y:S01]  /*482d0*/  LDGSTS.E [R249+0x66600], desc[UR60][R242.64], P4 ;  /* 0x66600000f2f97fae */ /* 0x000fe2000a12187c */
[----:B------:R-:W-:-:S03]  /*482e0*/  IMAD.WIDE R86, R5, 0x4, R86 ;  /* 0x0000000405567825 */ /* 0x000fc600078e0256 */
[----:B------:R-:W-:Y:S04]  /*482f0*/  LDGSTS.E [R249+0x66a00], desc[UR60][R226.64], P4 ;  /* 0x66a00000e2f97fae */ /* 0x000fe8000a12187c */
        /* <DEDUP_REMOVED lines=30> */
[----:B------:R-:W4:Y:S04]  /*484e0*/  LDL.LU.64 R162, [R1+0x27d8] ;  /* 0x0027d80001a27983 */ /* 0x000f280000300a00 */
[----:B------:R-:W-:Y:S04]  /*484f0*/  LDGSTS.E [R250+0x43680], desc[UR60][R166.64], P4 ;  /* 0x43680000a6fa7fae */ /* 0x000fe8000a12187c */
[----:B------:R-:W-:Y:S04]  /*48500*/  LDGSTS.E [R250+0x43a80], desc[UR60][R132.64], P4 ;  /* 0x43a8000084fa7fae */ /* 0x000fe8000a12187c */
[----:B------:R-:W-:Y:S04]  /*48510*/  LDGSTS.E [R250+0x43e80], desc[UR60][R206.64], P4 ;  /* 0x43e80000cefa7fae */ /* 0x000fe8000a12187c */
[----:B------:R-:W-:Y:S04]  /*48520*/  LDGSTS.E [R250+0x44280], desc[UR60][R168.64], P4 ;  /* 0x44280000a8fa7fae */ /* 0x000fe8000a12187c */
[----:B------:R-:W4:Y:S04]  /*48530*/  LDL.LU.64 R128, [R1+0x27d0] ;  /* 0x0027d00001807983 */ /* 0x000f280000300a00 */
[----:B------:R-:W4:Y:S04]  /*48540*/  LDL.LU.64 R210, [R1+0x27c8] ;  /* 0x0027c80001d27983 */ /* 0x000f280000300a00 */
[----:B------:R-:W-:Y:S04]  /*48550*/  LDGSTS.E [R250+0x44680], desc[UR60][R134.64], P4 ;  /* 0x4468000086fa7fae */ /* 0x000fe8000a12187c */
[----:B------:R-:W-:Y:S04]  /*48560*/  LDGSTS.E [R250+0x44a80], desc[UR60][R204.64], P4 ;  /* 0x44a80000ccfa7fae */ /* 0x000fe8000a12187c */
[----:B------:R-:W4:Y:S04]  /*48570*/  LDL.LU.64 R164, [R1+0x27c0] ;  /* 0x0027c00001a47983 */ /* 0x000f280000300a00 */
[----:B------:R-:W4:Y:S04]  /*48580*/  LDL.LU.64 R130, [R1+0x27b8] ;  /* 0x0027b80001827983 */ /* 0x000f280000300a00 */
[----:B------:R-:W4:Y:S04]  /*48590*/  LDL.LU.64 R208, [R1+0x27b0] ;  /* 0x0027b00001d07983 */ /* 0x000f280000300a00 */
[----:B------:R-:W-:Y:S04]  /*485a0*/  LDGSTS.E [R250+0x44e80], desc[UR60][R170.64], P4 ;  /* 0x44e80000aafa7fae */ /* 0x000fe8000a12187c */
[----:B------:R-:W4:Y:S04]  /*485b0*/  LDL.LU.64 R166, [R1+0x27a8] ;  /* 0x0027a80001a67983 */ /* 0x000f280000300a00 */
[----:B------:R-:W4:Y:S04]  /*485c0*/  LDL.LU.64 R132, [R1+0x27a0] ;  /* 0x0027a00001847983 */ /* 0x000f280000300a00 */
[----:B------:R-:W4:Y:S04]  /*485d0*/  LDL.LU.64 R206, [R1+0x2798] ;  /* 0x0027980001ce7983 */ /* 0x000f280000300a00 */
[----:B------:R-:W4:Y:S04]  /*485e0*/  LDL.LU.64 R168, [R1+0x2790] ;  /* 0x0027900001a87983 */ /* 0x000f280000300a00 */
[----:B------:R-:W-:Y:S04]  /*485f0*/  LDGSTS.E [R250+0x45280], desc[UR60][R136.64], P4 ;  /* 0x4528000088fa7fae */ /* 0x000fe8000a12187c */
[----:B------:R-:W4:Y:S04]  /*48600*/  LDL.LU.64 R134, [R1+0x2788] ;  /* 0x0027880001867983 */ /* 0x000f280000300a00 */
[----:B------:R-:W4:Y:S04]  /*48610*/  LDL.LU.64 R204, [R1+0x2780] ;  /* 0x0027800001cc7983 */ /* 0x000f280000300a00 */
        /* <DEDUP_REMOVED lines=12> */
[----:B------:R-:W4:Y:S04]  /*486e0*/  LDL.LU.64 R202, [R1+0x2768] ;  /* 0x0027680001ca7983 */ /* 0x000f280000300a00 */
[----:B------:R-:W4:Y:S04]  /*486f0*/  LDL.LU.64 R172, [R1+0x2760] ;  /* 0x0027600001ac7983 */ /* 0x000f280000300a00 */
[----:B------:R-:W4:Y:S04]  /*48700*/  LDL.LU.64 R138, [R1+0x2758] ;  /* 0x00275800018a7983 */ /* 0x000f280000300a00 */
[----:B------:R-:W4:Y:S04]  /*48710*/  LDL.LU.64 R200, [R1+0x2750] ;  /* 0x0027500001c87983 */ /* 0x000f280000300a00 */
[----:B------:R-:W4:Y:S01]  /*48720*/  LDL.LU.64 R174, [R1+0x2748] ;  /* 0x0027480001ae7983 */ /* 0x000f220000300a00 */
[----:B------:R-:W-:-:S04]  /*48730*/  IMAD.WIDE R56, R5, 0x4, R56 ;  /* 0x0000000405387825 */ /* 0x000fc800078e0238 */
[----:B------:R-:W-:-:S04]  /*48740*/  IMAD.WIDE R72, R5, 0x4, R72 ;  /* 0x0000000405487825 */ /* 0x000fc800078e0248 */
[C---:B------:R-:W-:Y:S01]  /*48750*/  IMAD.WIDE R88, R5.reuse, 0x4, R88 ;  /* 0x0000000405587825 */ /* 0x040fe200078e0258 */
        /* <DEDUP_REMOVED lines=55> */
[----:B------:R-:W4:Y:S04]  /*48ad0*/  LDL.64 R170, [R1+0x1be8] ;  /* 0x001be80001aa7983 */ /* 0x000f280000100a00 */
[----:B------:R-:W-:Y:S04]  /*48ae0*/  LDGSTS.E [R250+0x66a80], desc[UR60][R224.64], P4 ;  /* 0x66a80000e0fa7fae */ /* 0x000fe8000a12187c */
[----:B------:R-:W4:Y:S04]  /*48af0*/  LDL.64 R172, [R1+0x1be0] ;  /* 0x001be00001ac7983 */ /* 0x000f280000100a00 */
[----:B------:R-:W-:Y:S04]  /*48b00*/  LDGSTS.E [R250+0x66e80], desc[UR60][R24.64], P4 ;  /* 0x66e8000018fa7fae */ /* 0x000fe8000a12187c */
[----:B------:R-:W4:Y:S04]  /*48b10*/  LDL.64 R174, [R1+0x1bd8] ;  /* 0x001bd80001ae7983 */ /* 0x000f280000100a00 */
[----:B------:R-:W-:Y:S04]  /*48b20*/  LDGSTS.E [R250+0x67280], desc[UR60][R40.64], P4 ;  /* 0x6728000028fa7fae */ /* 0x000fe8000a12187c */
[----:B------:R-:W-:Y:S04]  /*48b30*/  LDGSTS.E [R250+0x67680], desc[UR60][R56.64], P4 ;  /* 0x6768000038fa7fae */ /* 0x000fe8000a12187c */
[----:B------:R-:W-:Y:S04]  /*48b40*/  LDGSTS.E [R250+0x67a80], desc[UR60][R72.64], P4 ;  /* 0x67a8000048fa7fae */ /* 0x000fe8000a12187c */
[----:B------:R-:W-:Y:S04]  /*48b50*/  LDGSTS.E [R250+0x67e80], desc[UR60][R88.64], P4 ;  /* 0x67e8000058fa7fae */ /* 0x000fe8000a12187c */
        /* <DEDUP_REMOVED lines=98> */
[----:B------:R-:W2:Y:S04]  /*49180*/  LDL.LU.64 R210, [R1+0x2620] ;  /* 0x0026200001d27983 */ /* 0x000ea80000300a00 */
[----:B------:R-:W3:Y:S04]  /*49190*/  LDL.LU.64 R212, [R1+0x2618] ;  /* 0x0026180001d47983 */ /* 0x000ee80000300a00 */
[----:B------:R-:W4:Y:S04]  /*491a0*/  LDL.LU.64 R214, [R1+0x2610] ;  /* 0x0026100001d67983 */ /* 0x000f280000300a00 */
[----:B------:R-:W2:Y:S04]  /*491b0*/  LDL.LU.64 R92, [R1+0x2608] ;  /* 0x00260800015c7983 */ /* 0x000ea80000300a00 */
[----:B------:R-:W2:Y:S04]  /*491c0*/  LDL.LU.64 R104, [R1+0x2600] ;  /* 0x0026000001687983 */ /* 0x000ea80000300a00 */
[----:B------:R-:W2:Y:S04]  /*491d0*/  LDL.LU.64 R98, [R1+0x25f8] ;  /* 0x0025f80001627983 */ /* 0x000ea80000300a00 */
[----:B------:R-:W2:Y:S04]  /*491e0*/  LDL.LU R94, [R1+0x25f0] ;  /* 0x0025f000015e7983 */ /* 0x000ea80000300800 */
[----:B------:R-:W2:Y:S04]  /*491f0*/  LDL.LU.64 R10, [R1+0x25e8] ;  /* 0x0025e800010a7983 */ /* 0x000ea80000300a00 */
[----:B------:R-:W2:Y:S04]  /*49200*/  LDL.LU.64 R8, [R1+0x25e0] ;  /* 0x0025e00001087983 */ /* 0x000ea80000300a00 */
[----:B------:R-:W2:Y:S04]  /*49210*/  LDL.LU.64 R2, [R1+0x25d8] ;  /* 0x0025d80001027983 */ /* 0x000ea80000300a00 */
[----:B------:R-:W2:Y:S04]  /*49220*/  LDL.LU.64 R6, [R1+0x25d0] ;  /* 0x0025d00001067983 */ /* 0x000ea80000300a00 */
[----:B------:R-:W-:Y:S04]  /*49230*/  LDGSTS.E [R251+0x65b00], desc[UR60][R220.64], P4 ;  /* 0x65b00000dcfb7fae */ /* 0x000fe8000a12187c */
[----:B------:R-:W-:Y:S01]  /*49240*/  LDGSTS.E [R251+0x65f00], desc[UR60][R218.64], P4 ;  /* 0x65f00000dafb7fae */ /* 0x000fe2000a12187c */
[----:B------:R-:W-:-:S03]  /*49250*/  IMAD.WIDE R58, R5, 0x4, R58 ;  /* 0x00000004053a7825 */ /* 0x000fc600078e023a */
[----:B------:R1:W-:Y:S01]  /*49260*/  LDGSTS.E [R251+0x66300], desc[UR60][R216.64], P4 ;  /* 0x66300000d8fb7fae */ /* 0x0003e2000a12187c */
[----:B------:R-:W-:-:S03]  /*49270*/  IMAD.WIDE R74, R5, 0x4, R74 ;  /* 0x00000004054a7825 */ /* 0x000fc600078e024a */
[----:B------:R-:W-:Y:S01]  /*49280*/  LDGSTS.E [R251+0x66700], desc[UR60][R238.64], P4 ;  /* 0x66700000eefb7fae */ /* 0x000fe2000a12187c */
[----:B------:R-:W-:-:S03]  /*49290*/  IMAD.WIDE R90, R5, 0x4, R90 ;  /* 0x00000004055a7825 */ /* 0x000fc600078e025a */
[----:B------:R-:W-:Y:S04]  /*492a0*/  LDGSTS.E [R251+0x66b00], desc[UR60][R222.64], P4 ;  /* 0x66b00000defb7fae */ /* 0x000fe8000a12187c */
[----:B------:R-:W-:Y:S04]  /*492b0*/  LDGSTS.E [R251+0x66f00], desc[UR60][R26.64], P4 ;  /* 0x66f000001afb7fae */ /* 0x000fe8000a12187c */
[----:B------:R-:W-:Y:S04]  /*492c0*/  LDGSTS.E [R251+0x67300], desc[UR60][R42.64], P4 ;  /* 0x673000002afb7fae */ /* 0x000fe8000a12187c */
[----:B------:R-:W-:Y:S04]  /*492d0*/  LDGSTS.E [R251+0x67700], desc[UR60][R58.64], P4 ;  /* 0x677000003afb7fae */ /* 0x000fe8000a12187c */
[----:B------:R-:W-:Y:S04]  /*492e0*/  LDGSTS.E [R251+0x67b00], desc[UR60][R74.64], P4 ;  /* 0x67b000004afb7fae */ /* 0x000fe8000a12187c */
[----:B------:R-:W-:Y:S01]  /*492f0*/  LDGSTS.E [R251+0x67f00], desc[UR60][R90.64], P4 ;  /* 0x67f000005afb7fae */ /* 0x000fe2000a12187c */
[----:B------:R-:W-:-:S04]  /*49300*/  IMAD.WIDE R28, R5, 0x4, R28 ;  /* 0x00000004051c7825 */ /* 0x000fc800078e021c */
[----:B------:R-:W-:-:S04]  /*49310*/  IMAD.WIDE R44, R5, 0x4, R44 ;  /* 0x00000004052c7825 */ /* 0x000fc800078e022c */
[----:B------:R-:W-:-:S04]  /*49320*/  IMAD.WIDE R60, R5, 0x4, R60 ;  /* 0x00000004053c7825 */ /* 0x000fc800078e023c */
[----:B------:R-:W-:Y:S01]  /*49330*/  IMAD.WIDE R76, R5, 0x4, R76 ;  /* 0x00000004054c7825 */ /* 0x000fe200078e024c */
[----:B-1----:R-:W1:Y:S08]  /*49340*/  LDC R216, c[0x0][0x230] ;  /* 0x00008c00ffd87b82 */ /* 0x002e700000000800 */
[----:B------:R-:W1:Y:S01]  /*49350*/  LDC R217, c[0x0][0x230] ;  /* 0x00008c00ffd97b82 */ /* 0x000e620000000800 */
        /* <DEDUP_REMOVED lines=63> */
[----:B------:R4:W-:Y:S01]  /*49750*/  LDGSTS.E [R252+0x67f80], desc[UR60][R96.64], P4 ;  /* 0x67f8000060fc7fae */ /* 0x0009e2000a12187c */
[----:B------:R-:W-:Y:S01]  /*49760*/  ISETP.GE.U32.AND P4, PT, R92, 0x7ffffe5f, PT ;  /* 0x7ffffe5f5c00780c */ /* 0x000fe20003f86070 */
[----:B------:R-:W-:Y:S01]  /*49770*/  IMAD.WIDE R92, R93, 0x4, R6 ;  /* 0x000000045d5c7825 */ /* 0x000fe200078e0206 */
[----:B--2---:R-:W2:Y:S01]  /*49780*/  LDC R107, c[0x0][0x238] ;  /* 0x00008e00ff6b7b82 */ /* 0x004ea20000000800 */
[----:B------:R-:W4:Y:S04]  /*49790*/  LDL.LU.64 R6, [R1+0x25c8] ;  /* 0x0025c80001067983 */ /* 0x000f280000300a00 */
[----:B------:R-:W2:Y:S04]  /*497a0*/  LDL.LU.64 R112, [R1+0x14e8] ;  /* 0x0014e80001707983 */ /* 0x000ea80000300a00 */
[----:B------:R-:W0:Y:S01]  /*497b0*/  LDGDEPBAR ;  /* 0x00000000000079af */ /* 0x000e220000000000 */
[----:B------:R-:W-:Y:S01]  /*497c0*/  BAR.SYNC.DEFER_BLOCKING 0x0 ;  /* 0x0000000000007b1d */ /* 0x000fe20000010000 */
[----:B------:R-:W-:-:S02]  /*497d0*/  VIADD R94, R94, 0xfffffedd ;  /* 0xfffffedd5e5e7836 */ /* 0x000fc40000000000 */
[----:B------:R-:W-:Y:S02]  /*497e0*/  VIADD R99, R99, 0xfffffedc ;  /* 0xfffffedc63637836 */ /* 0x000fe40000000000 */
[----:B------:R-:W-:Y:S01]  /*497f0*/  VIADD R98, R98, 0xfffffebf ;  /* 0xfffffebf62627836 */ /* 0x000fe20000000000 */
[----:B------:R-:W2:Y:S04]  /*49800*/  LDL.LU.64 R96, [R1+0x14e0] ;  /* 0x0014e00001607983 */ /* 0x000ea80000300a00 */
[----:B------:R-:W2:Y:S04]  /*49810*/  LDL.LU.64 R110, [R1+0x14d8] ;  /* 0x0014d800016e7983 */ /* 0x000ea80000300a00 */
[----:B------:R-:W2:Y:S04]  /*49820*/  LDL.LU.64 R100, [R1+0x13f0] ;  /* 0x0013f00001647983 */ /* 0x000ea80000300a00 */
[----:B------:R-:W2:Y:S04]  /*49830*/  LDL.LU.64 R102, [R1+0x13e8] ;  /* 0x0013e80001667983 */ /* 0x000ea80000300a00 */
[----:B------:R-:W-:Y:S04]  /*49840*/  STL.64 [R1+0x26c0], R88 ;  /* 0x0026c05801007387 */ /* 0x000fe80000100a00 */
[----:B------:R-:W-:Y:S04]  /*49850*/  STL.64 [R1+0x26b8], R238 ;  /* 0x0026b8ee01007387 */ /* 0x000fe80000100a00 */
[----:B------:R-:W-:Y:S04]  /*49860*/  STL.64 [R1+0x26b0], R222 ;  /* 0x0026b0de01007387 */ /* 0x000fe80000100a00 */
[----:B------:R-:W-:Y:S04]  /*49870*/  STL [R1+0x26a8], R252 ;  /* 0x0026a8fc01007387 */ /* 0x000fe80000100800 */
[----:B------:R-:W-:Y:S04]  /*49880*/  STL.64 [R1+0x26a0], R26 ;  /* 0x0026a01a01007387 */ /* 0x000fe80000100a00 */
[----:B------:R-:W-:Y:S04]  /*49890*/  STL.64 [R1+0x2698], R42 ;  /* 0x0026982a01007387 */ /* 0x000fe80000100a00 */
[----:B------:R-:W-:Y:S04]  /*498a0*/  STL.64 [R1+0x2690], R58 ;  /* 0x0026903a01007387 */ /* 0x000fe80000100a00 */
[----:B------:R-:W-:Y:S04]  /*498b0*/  STL.64 [R1+0x2688], R74 ;  /* 0x0026884a01007387 */ /* 0x000fe80000100a00 */
[----:B------:R-:W-:Y:S04]  /*498c0*/  STL.64 [R1+0x2680], R90 ;  /* 0x0026805a01007387 */ /* 0x000fe80000100a00 */
[----:B------:R-:W-:Y:S04]  /*498d0*/  STL.64 [R1+0x2678], R236 ;  /* 0x002678ec01007387 */ /* 0x000fe80000100a00 */
[----:B------:R-:W-:Y:S04]  /*498e0*/  STL.64 [R1+0x2670], R12 ;  /* 0x0026700c01007387 */ /* 0x000fe80000100a00 */
[----:B------:R3:W-:Y:S04]  /*498f0*/  STL.64 [R1+0x2668], R28 ;  /* 0x0026681c01007387 */ /* 0x0007e80000100a00 */
[----:B------:R-:W-:Y:S04]  /*49900*/  STL.64 [R1+0x2660], R44 ;  /* 0x0026602c01007387 */ /* 0x000fe80000100a00 */
[----:B------:R-:W-:Y:S04]  /*49910*/  STL.64 [R1+0x2658], R60 ;  /* 0x0026583c01007387 */ /* 0x000fe80000100a00 */
[----:B------:R-:W-:Y:S04]  /*49920*/  STL.64 [R1+0x2650], R76 ;  /* 0x0026504c01007387 */ /* 0x000fe80000100a00 */
[----:B------:R3:W-:Y:S04]  /*49930*/  STL [R1+0x25d8], R9 ;  /* 0x0025d80901007387 */ /* 0x0007e80000100800 */
[----:B------:R-:W-:Y:S01]  /*49940*/  @!PT LDS RZ, [RZ] ;  /* 0x00000000fffff984 */ /* 0x000fe20000000800 */
[----:B------:R-:W-:Y:S01]  /*49950*/  @!PT LDS RZ, [RZ] ;  /* 0x00000000fffff984 */ /* 0x000fe20000000800 */
[----:B------:R-:W-:Y:S01]  /*49960*/  @!PT LDS RZ, [RZ] ;  /* 0x00000000fffff984 */ /* 0x000fe20000000800 */
[----:B------:R-:W-:Y:S01]  /*49970*/  LDGSTS.E [R0+0x20000], desc[UR60][R92.64], !P3 ;  /* 0x200000005c007fae */ /* 0x000fe2000d92187c */
[----:B------:R-:W-:Y:S01]  /*49980*/  ISETP.GE.U32.AND P3, PT, R94, 0x7ffffe5e, PT ;  /* 0x7ffffe5e5e00780c */ /* 0x000fe20003f66070 */
[----:B------:R-:W2:Y:S08]  /*49990*/  LDC R106, c[0x0][0x230] ;  /* 0x00008c00ff6a7b82 */ /* 0x000eb00000000800 */
[----:B------:R-:W2:Y:S08]  /*499a0*/  LDC R108, c[0x0][0x230] ;  /* 0x00008c00ff6c7b82 */ /* 0x000eb00000000800 */
[----:B------:R-:W2:Y:S01]  /*499b0*/  LDC R109, c[0x0][0x230] ;  /* 0x00008c00ff6d7b82 */ /* 0x000ea20000000800 */
[----:B------:R-:W-:-:S07]  /*499c0*/  IADD3 R104, R104, -0x142, RZ ;  /* 0xfffffebe68687810 */ /* 0x000fce0007ffe0ff */
[----:B------:R-:W2:Y:S01]  /*499d0*/  LDC R118, c[0x0][0x230] ;  /* 0x00008c00ff767b82 */ /* 0x000ea20000000800 */
[----:B------:R-:W-:-:S07]  /*499e0*/  VIADD R105, R105, 0xfffffebd ;  /* 0xfffffebd69697836 */ /* 0x000fce0000000000 */
[----:B------:R-:W2:Y:S08]  /*499f0*/  LDC R119, c[0x0][0x230] ;  /* 0x00008c00ff777b82 */ /* 0x000eb00000000800 */
        /* <DEDUP_REMOVED lines=10> */
[----:B------:R-:W2:Y:S01]  /*49aa0*/  LDC R203, c[0x0][0x230] ;  /* 0x00008c00ffcb7b82 */ /* 0x000ea20000000800 */
[----:B-1----:R-:W-:-:S07]  /*49ab0*/  VIADD R216, R216, 0xfffffeee ;  /* 0xfffffeeed8d87836 */ /* 0x002fce0000000000 */
[----:B---3--:R-:W1:Y:S01]  /*49ac0*/  LDC R28, c[0x0][0x230] ;  /* 0x00008c00ff1c7b82 */ /* 0x008e620000000800 */
[----:B------:R-:W-:-:S07]  /*49ad0*/  IADD3 R217, R217, -0x113, RZ ;  /* 0xfffffeedd9d97810 */ /* 0x000fce0007ffe0ff */
[----:B------:R-:W3:Y:S08]  /*49ae0*/  LDC R9, c[0x0][0x230] ;  /* 0x00008c00ff097b82 */ /* 0x000ef00000000800 */
[----:B------:R-:W3:Y:S08]  /*49af0*/  LDC R27, c[0x0][0x230] ;  /* 0x00008c00ff1b7b82 */ /* 0x000ef00000000800 */
[----:B------:R-:W3:Y:S08]  /*49b00*/  LDC R26, c[0x0][0x230] ;  /* 0x00008c00ff1a7b82 */ /* 0x000ef00000000800 */
[----:B------:R-:W3:Y:S08]  /*49b10*/  LDC R13, c[0x0][0x230] ;  /* 0x00008c00ff0d7b82 */ /* 0x000ef00000000800 */
[----:B------:R-:W3:Y:S01]  /*49b20*/  LDC R12, c[0x0][0x230] ;  /* 0x00008c00ff0c7b82 */ /* 0x000ee20000000800 */
[----:B----4-:R2:W-:Y:S04]  /*49b30*/  STL.64 [R1+0x25c8], R6 ;  /* 0x0025c80601007387 */ /* 0x0105e80000100a00 */
[----:B------:R-:W4:Y:S04]  /*49b40*/  LDL.LU.64 R132, [R1+0x13e0] ;  /* 0x0013e00001847983 */ /* 0x000f280000300a00 */
[----:B------:R-:W3:Y:S04]  /*49b50*/  LDL.LU.64 R122, [R1+0x13d8] ;  /* 0x0013d800017a7983 */ /* 0x000ee80000300a00 */
[----:B------:R-:W3:Y:S01]  /*49b60*/  LDL.LU.64 R126, [R1+0x12f0] ;  /* 0x0012f000017e7983 */ /* 0x000ee20000300a00 */
[----:B--2---:R-:W-:Y:S01]  /*49b70*/  SHF.L.U32 R7, R107, 0x7, RZ ;  /* 0x000000076b077819 */ /* 0x004fe200000006ff */
[----:B------:R-:W-:Y:S01]  /*49b80*/  VIADD R108, R108, 0xfffffe9e ;  /* 0xfffffe9e6c6c7836 */ /* 0x000fe20000000000 */
[----:B------:R-:W-:Y:S01]  /*49b90*/  IADD3 R109, R109, -0x161, RZ ;  /* 0xfffffe9f6d6d7810 */ /* 0x000fe20007ffe0ff */
[----:B------:R-:W-:-:S02]  /*49ba0*/  VIADD R118, R118, 0xfffffefb ;  /* 0xfffffefb76767836 */ /* 0x000fc40000000000 */
[----:B------:R-:W-:Y:S02]  /*49bb0*/  VIADD R119, R119, 0xfffffefa ;  /* 0xfffffefa77777836 */ /* 0x000fe40000000000 */
[----:B------:R-:W-:-:S04]  /*49bc0*/  IMAD.WIDE R94, R7, 0x4, R112 ;  /* 0x00000004075e7825 */ /* 0x000fc800078e0270 */
[----:B------:R-:W-:Y:S01]  /*49bd0*/  IMAD.WIDE R96, R7, 0x4, R96 ;  /* 0x0000000407607825 */ /* 0x000fe200078e0260 */
[----:B------:R-:W2:Y:S08]  /*49be0*/  LDC R113, c[0x0][0x230] ;  /* 0x00008c00ff717b82 */ /* 0x000eb00000000800 */
[----:B------:R-:W1:Y:S01]  /*49bf0*/  LDC R112, c[0x0][0x230] ;  /* 0x00008c00ff707b82 */ /* 0x000e620000000800 */
[----:B------:R-:W-:Y:S01]  /*49c00*/  IADD3 R146, R146, -0x167, RZ ;  /* 0xfffffe9992927810 */ /* 0x000fe20007ffe0ff */
[----:B------:R-:W-:Y:S04]  /*49c10*/  LDGSTS.E [R0+0x20004], desc[UR60][R94.64], !P5 ;  /* 0x200040005e007fae */ /* 0x000fe8000e92187c */
[----:B------:R-:W-:Y:S01]  /*49c20*/  LDGSTS.E [R0+0x20008], desc[UR60][R96.64], !P6 ;  /* 0x2000800060007fae */ /* 0x000fe2000f12187c */
[----:B------:R-:W-:-:S02]  /*49c30*/  ISETP.GE.U32.AND P5, PT, R99, 0x7ffffe5d, PT ;  /* 0x7ffffe5d6300780c */ /* 0x000fc40003fa6070 */
[----:B------:R-:W-:Y:S01]  /*49c40*/  ISETP.GE.U32.AND P6, PT, R98, 0x7ffffe40, PT ;  /* 0x7ffffe406200780c */ /* 0x000fe20003fc6070 */
[----:B------:R-:W-:-:S04]  /*49c50*/  IMAD.WIDE R98, R7, 0x4, R110 ;  /* 0x0000000407627825 */ /* 0x000fc800078e026e */
[----:B------:R-:W-:Y:S01]  /*49c60*/  VIADD R147, R147, 0xfffffe98 ;  /* 0xfffffe9893937836 */ /* 0x000fe20000000000 */
        /* <DEDUP_REMOVED lines=9> */
[----:B------:R-:W-:-:S03]  /*49d00*/  IMAD.WIDE R100, R7, 0x4, R100 ;  /* 0x0000000407647825 */ /* 0x000fc600078e0264 */
[----:B------:R-:W-:Y:S01]  /*49d10*/  LDGSTS.E [R0+0x2000c], desc[UR60][R98.64], !P0 ;  /* 0x2000c00062007fae */ /* 0x000fe2000c12187c */
[----:B------:R-:W-:Y:S01]  /*49d20*/  IMAD.WIDE R102, R7, 0x4, R102 ;  /* 0x0000000407667825 */ /* 0x000fe200078e0266 */
[----:B------:R-:W-:-:S03]  /*49d30*/  ISETP.GE.U32.AND P0, PT, R104, 0x7ffffe3f, PT ;  /* 0x7ffffe3f6800780c */ /* 0x000fc60003f06070 */
[----:B------:R-:W-:Y:S01]  /*49d40*/  VIADD R104, R106, 0xfffffebc ;  /* 0xfffffebc6a687836 */ /* 0x000fe20000000000 */
[----:B------:R-:W-:Y:S04]  /*49d50*/  LDGSTS.E [R0+0x24000], desc[UR60][R100.64], !P2 ;  /* 0x2400000064007fae */ /* 0x000fe8000d12187c */
[----:B------:R-:W-:Y:S01]  /*49d60*/  LDGSTS.E [R0+0x24004], desc[UR60][R102.64], !P4 ;  /* 0x2400400066007fae */ /* 0x000fe2000e12187c */
[----:B------:R-:W-:Y:S01]  /*49d70*/  ISETP.GE.U32.AND P2, PT, R105, 0x7ffffe3e, PT ;  /* 0x7ffffe3e6900780c */ /* 0x000fe20003f46070 */
[----:B--2---:R-:W-:Y:S01]  /*49d80*/  VIADD R113, R113, 0xfffffe9d ;  /* 0xfffffe9d71717836 */ /* 0x004fe20000000000 */
[----:B------:R-:W-:Y:S02]  /*49d90*/  ISETP.GE.U32.AND P4, PT, R104, 0x7ffffe3d, PT ;  /* 0x7ffffe3d6800780c */ /* 0x000fe40003f86070 */
[----:B-1----:R-:W-:Y:S01]  /*49da0*/  IADD3 R112, R112, -0x164, RZ ;  /* 0xfffffe9c70707810 */ /* 0x002fe20007ffe0ff */
[----:B------:R-:W2:Y:S01]  /*49db0*/  LDL.LU.64 R142, [R1+0x14c0] ;  /* 0x0014c000018e7983 */ /* 0x000ea20000300a00 */
[----:B------:R-:W-:-:S02]  /*49dc0*/  VIADD R160, R160, 0xfffffed6 ;  /* 0xfffffed6a0a07836 */ /* 0x000fc40000000000 */
[----:B------:R-:W-:Y:S02]  /*49dd0*/  VIADD R161, R161, 0xfffffed5 ;  /* 0xfffffed5a1a17836 */ /* 0x000fe40000000000 */
[----:B------:R-:W-:Y:S01]  /*49de0*/  VIADD R174, R174, 0xfffffe97 ;  /* 0xfffffe97aeae7836 */ /* 0x000fe20000000000 */
[----:B------:R-:W-:Y:S02]  /*49df0*/  IADD3 R175, R175, -0x16a, RZ ;  /* 0xfffffe96afaf7810 */ /* 0x000fe40007ffe0ff */
[----:B------:R-:W-:Y:S01]  /*49e00*/  IADD3 R188, R188, -0x110, RZ ;  /* 0xfffffef0bcbc7810 */ /* 0x000fe20007ffe0ff */
[----:B------:R-:W-:Y:S02]  /*49e10*/  VIADD R189, R189, 0xfffffed3 ;  /* 0xfffffed3bdbd7836 */ /* 0x000fe40000000000 */
[----:B------:R-:W-:Y:S02]  /*49e20*/  VIADD R202, R202, 0xfffffeb1 ;  /* 0xfffffeb1caca7836 */ /* 0x000fe40000000000 */
[----:B------:R-:W-:Y:S01]  /*49e30*/  VIADD R203, R203, 0xfffffeb0 ;  /* 0xfffffeb0cbcb7836 */ /* 0x000fe20000000000 */
[----:B------:R-:W-:Y:S01]  /*49e40*/  IADD3 R60, R28, -0x151, RZ ;  /* 0xfffffeaf1c3c7810 */ /* 0x000fe20007ffe0ff */
[----:B------:R-:W1:Y:S01]  /*49e50*/  LDC R6, c[0x0][0x230] ;  /* 0x00008c00ff067b82 */ /* 0x000e620000000800 */
[----:B----4-:R-:W-:-:S04]  /*49e60*/  IMAD.WIDE R104, R7, 0x4, R132 ;  /* 0x0000000407687825 */ /* 0x010fc800078e0284 */
[----:B---3--:R-:W-:-:S03]  /*49e70*/  IMAD.WIDE R106, R7, 0x4, R122 ;  /* 0x00000004076a7825 */ /* 0x008fc600078e027a */
[----:B------:R-:W3:Y:S08]  /*49e80*/  LDC R132, c[0x0][0x230] ;  /* 0x00008c00ff847b82 */ /* 0x000ef00000000800 */
[----:B------:R-:W4:Y:S08]  /*49e90*/  LDC R123, c[0x0][0x230] ;  /* 0x00008c00ff7b7b82 */ /* 0x000f300000000800 */
[----:B------:R-:W1:Y:S01]  /*49ea0*/  LDC R122, c[0x0][0x230] ;  /* 0x00008c00ff7a7b82 */ /* 0x000e620000000800 */
[----:B------:R-:W-:Y:S04]  /*49eb0*/  LDGSTS.E [R0+0x24008], desc[UR60][R104.64], !P3 ;  /* 0x2400800068007fae */ /* 0x000fe8000d92187c */
[----:B------:R-:W-:Y:S01]  /*49ec0*/  LDGSTS.E [R0+0x2400c], desc[UR60][R106.64], !P5 ;  /* 0x2400c0006a007fae */ /* 0x000fe2000e92187c */
[----:B------:R-:W-:-:S02]  /*49ed0*/  ISETP.GE.U32.AND P3, PT, R109, 0x7ffffe20, PT ;  /* 0x7ffffe206d00780c */ /* 0x000fc40003f66070 */
[----:B------:R-:W-:Y:S01]  /*49ee0*/  ISETP.GE.U32.AND P5, PT, R108, 0x7ffffe1f, PT ;  /* 0x7ffffe1f6c00780c */ /* 0x000fe20003fa6070 */
[----:B------:R-:W-:Y:S02]  /*49ef0*/  IMAD.WIDE R108, R7, 0x4, R126 ;  /* 0x00000004076c7825 */ /* 0x000fe400078e027e */
[----:B------:R-:W3:Y:S08]  /*49f00*/  LDC R126, c[0x0][0x230] ;  /* 0x00008c00ff7e7b82 */ /* 0x000ef00000000800 */
[----:B------:R-:W3:Y:S08]  /*49f10*/  LDC R127, c[0x0][0x230] ;  /* 0x00008c00ff7f7b82 */ /* 0x000ef00000000800 */
[----:B------:R-:W2:Y:S01]  /*49f20*/  LDC R133, c[0x0][0x230] ;  /* 0x00008c00ff857b82 */ /* 0x000ea20000000800 */
[----:B------:R-:W-:Y:S01]  /*49f30*/  LDGSTS.E [R0+0x28000], desc[UR60][R108.64], !P6 ;  /* 0x280000006c007fae */ /* 0x000fe2000f12187c */
[----:B------:R-:W-:Y:S01]  /*49f40*/  ISETP.GE.U32.AND P6, PT, R113, 0x7ffffe1e, PT ;  /* 0x7ffffe1e7100780c */ /* 0x000fe20003fc6070 */
[----:B------:R-:W-:-:S05]  /*49f50*/  IMAD.WIDE R110, R7, 0x4, R110 ;  /* 0x00000004076e7825 */ /* 0x000fca00078e026e */
[----:B------:R-:W-:Y:S01]  /*49f60*/  LDGSTS.E [R0+0x28004], desc[UR60][R110.64], !P0 ;  /* 0x280040006e007fae */ /* 0x000fe2000c12187c */
[----:B------:R-:W-:Y:S01]  /*49f70*/  ISETP.GE.U32.AND P0, PT, R112, 0x7ffffe1d, PT ;  /* 0x7ffffe1d7000780c */ /* 0x000fe20003f06070 */
[----:B------:R-:W-:-:S04]  /*49f80*/  IMAD.WIDE R112, R7, 0x4, R130 ;  /* 0x0000000407707825 */ /* 0x000fc800078e0282 */
[----:B------:R-:W-:-:S04]  /*49f90*/  IMAD.WIDE R114, R7, 0x4, R114 ;  /* 0x0000000407727825 */ /* 0x000fc800078e0272 */
[----:B------:R-:W-:Y:S01]  /*49fa0*/  IMAD.WIDE R116, R7, 0x4, R116 ;  /* 0x0000000407747825 */ /* 0x000fe200078e0274 */
[----:B------:R-:W2:Y:S04]  /*49fb0*/  LDL.LU.64 R130, [R1+0x14b8] ;  /* 0x0014b80001827983 */ /* 0x000ea80000300a00 */
[----:B------:R-:W-:Y:S01]  /*49fc0*/  LDGSTS.E [R0+0x28008], desc[UR60][R112.64], !P2 ;  /* 0x2800800070007fae */ /* 0x000fe2000d12187c */
[----:B------:R-:W-:Y:S02]  /*49fd0*/  ISETP.GE.U32.AND P2, PT, R118, 0x7ffffe7c, PT ;  /* 0x7ffffe7c7600780c */ /* 0x000fe40003f46070 */
[----:B------:R-:W-:Y:S01]  /*49fe0*/  IADD3 R118, R120, -0x107, RZ ;  /* 0xfffffef978767810 */ /* 0x000fe20007ffe0ff */
[----:B------:R-:W-:Y:S04]  /*49ff0*/  LDGSTS.E [R0+0x2800c], desc[UR60][R114.64], !P4 ;  /* 0x2800c00072007fae */ /* 0x000fe8000e12187c */
[----:B------:R-:W-:Y:S01]  /*4a000*/  LDGSTS.E [R0+0x2c000], desc[UR60][R116.64], !P3 ;  /* 0x2c00000074007fae */ /* 0x000fe2000d92187c */
[----:B------:R-:W-:-:S02]  /*4a010*/  ISETP.GE.U32.AND P4, PT, R119, 0x7ffffe7b, PT ;  /* 0x7ffffe7b7700780c */ /* 0x000fc40003f86070 */
[----:B------:R-:W-:Y:S01]  /*4a020*/  ISETP.GE.U32.AND P3, PT, R118, 0x7ffffe7a, PT ;  /* 0x7ffffe7a7600780c */ /* 0x000fe20003f66070 */
[----:B------:R-:W-:-:S04]  /*4a030*/  IMAD.WIDE R118, R7, 0x4, R136 ;  /* 0x0000000407767825 */ /* 0x000fc800078e0288 */
[----:B------:R-:W-:-:S04]  /*4a040*/  IMAD.WIDE R120, R7, 0x4, R134 ;  /* 0x0000000407787825 */ /* 0x000fc800078e0286 */
[----:B----4-:R-:W-:Y:S02]  /*4a050*/  VIADD R123, R123, 0xfffffef8 ;  /* 0xfffffef87b7b7836 */ /* 0x010fe40000000000 */
[----:B-1----:R-:W-:Y:S01]  /*4a060*/  VIADD R122, R122, 0xfffffedb ;  /* 0xfffffedb7a7a7836 */ /* 0x002fe20000000000 */
[----:B------:R-:W4:Y:S04]  /*4a070*/  LDL.LU.64 R150, [R1+0x13d0] ;  /* 0x0013d00001967983 */ /* 0x000f280000300a00 */
[----:B------:R-:W-:Y:S04]  /*4a080*/  LDGSTS.E [R0+0x2c004], desc[UR60][R118.64], !P5 ;  /* 0x2c00400076007fae */ /* 0x000fe8000e92187c */
[----:B------:R-:W-:Y:S01]  /*4a090*/  LDGSTS.E [R0+0x2c008], desc[UR60][R120.64], !P6 ;  /* 0x2c00800078007fae */ /* 0x000fe2000f12187c */
[----:B------:R-:W-:-:S02]  /*4a0a0*/  ISETP.GE.U32.AND P5, PT, R123, 0x7ffffe79, PT ;  /* 0x7ffffe797b00780c */ /* 0x000fc40003fa6070 */
[----:B------:R-:W-:Y:S01]  /*4a0b0*/  ISETP.GE.U32.AND P6, PT, R122, 0x7ffffe5c, PT ;  /* 0x7ffffe5c7a00780c */ /* 0x000fe20003fc6070 */
[C---:B------:R-:W-:Y:S01]  /*4a0c0*/  IMAD.WIDE R122, R7.reuse, 0x4, R144 ;  /* 0x00000004077a7825 */ /* 0x040fe200078e0290 */
[----:B------:R-:W4:Y:S03]  /*4a0d0*/  LDL.LU.64 R148, [R1+0x13c8] ;  /* 0x0013c80001947983 */ /* 0x000f260000300a00 */
[----:B------:R-:W-:-:S04]  /*4a0e0*/  IMAD.WIDE R124, R7, 0x4, R140 ;  /* 0x00000004077c7825 */ /* 0x000fc800078e028c */
[----:B---3--:R-:W-:Y:S01]  /*4a0f0*/  VIADD R126, R126, 0xfffffed9 ;  /* 0xfffffed97e7e7836 */ /* 0x008fe20000000000 */
[----:B------:R-:W-:Y:S01]  /*4a100*/  IADD3 R127, R127, -0x126, RZ ;  /* 0xfffffeda7f7f7810 */ /* 0x000fe20007ffe0ff */
[----:B------:R-:W-:Y:S04]  /*4a110*/  LDGSTS.E [R0+0x2c00c], desc[UR60][R122.64], !P0 ;  /* 0x2c00c0007a007fae */ /* 0x000fe8000c12187c */
[----:B------:R-:W-:Y:S04]  /*4a120*/  LDGSTS.E [R2+0x20000], desc[UR60][R124.64], !P2 ;  /* 0x200000007c027fae */ /* 0x000fe8000d12187c */
[----:B------:R-:W3:Y:S01]  /*4a130*/  LDL.LU.64 R154, [R1+0x13c0] ;  /* 0x0013c000019a7983 */ /* 0x000ee20000300a00 */
[----:B------:R-:W-:-:S02]  /*4a140*/  ISETP.GE.U32.AND P0, PT, R127, 0x7ffffe5b, PT ;  /* 0x7ffffe5b7f00780c */ /* 0x000fc40003f06070 */
[----:B------:R-:W-:Y:S01]  /*4a150*/  ISETP.GE.U32.AND P2, PT, R126, 0x7ffffe5a, PT ;  /* 0x7ffffe5a7e00780c */ /* 0x000fe20003f46070 */
[----:B------:R-:W-:Y:S01]  /*4a160*/  IMAD.WIDE R126, R7, 0x4, R138 ;  /* 0x00000004077e7825 */ /* 0x000fe200078e028a */
[----:B------:R-:W1:Y:S01]  /*4a170*/  LDC R134, c[0x0][0x230] ;  /* 0x00008c00ff867b82 */ /* 0x000e620000000800 */
[----:B------:R-:W3:Y:S04]  /*4a180*/  LDL.LU.64 R138, [R1+0x13b8] ;  /* 0x0013b800018a7983 */ /* 0x000ee80000300a00 */
[----:B------:R-:W3:Y:S03]  /*4a190*/  LDL.LU.64 R152, [R1+0x12d0] ;  /* 0x0012d00001987983 */ /* 0x000ee60000300a00 */
[----:B------:R-:W1:Y:S08]  /*4a1a0*/  LDC R137, c[0x0][0x230] ;  /* 0x00008c00ff897b82 */ /* 0x000e700000000800 */
[----:B------:R-:W1:Y:S08]  /*4a1b0*/  LDC R136, c[0x0][0x230] ;  /* 0x00008c00ff887b82 */ /* 0x000e700000000800 */
[----:B------:R-:W1:Y:S08]  /*4a1c0*/  LDC R141, c[0x0][0x230] ;  /* 0x00008c00ff8d7b82 */ /* 0x000e700000000800 */
[----:B------:R-:W1:Y:S01]  /*4a1d0*/  LDC R140, c[0x0][0x230] ;  /* 0x00008c00ff8c7b82 */ /* 0x000e620000000800 */
[----:B------:R-:W-:-:S02]  /*4a1e0*/  VIADD R132, R132, 0xfffffed8 ;  /* 0xfffffed884847836 */ /* 0x000fc40000000000 */
[----:B--2---:R-:W-:Y:S01]  /*4a1f0*/  IMAD.WIDE R128, R7, 0x4, R142 ;  /* 0x0000000407807825 */ /* 0x004fe200078e028e */
[----:B------:R-:W-:Y:S01]  /*4a200*/  LDGSTS.E [R2+0x20004], desc[UR60][R126.64], !P4 ;  /* 0x200040007e027fae */ /* 0x000fe2000e12187c */
[----:B------:R-:W-:-:S03]  /*4a210*/  IADD3 R133, R133, -0x145, RZ ;  /* 0xfffffebb85857810 */ /* 0x000fc60007ffe0ff */
[----:B------:R-:W2:Y:S01]  /*4a220*/  LDL.LU.64 R142, [R1+0x12c8] ;  /* 0x0012c800018e7983 */ /* 0x000ea20000300a00 */
[----:B------:R-:W-:-:S03]  /*4a230*/  ISETP.GE.U32.AND P4, PT, R132, 0x7ffffe59, PT ;  /* 0x7ffffe598400780c */ /* 0x000fc60003f86070 */
[----:B------:R-:W-:Y:S01]  /*4a240*/  LDGSTS.E [R2+0x20008], desc[UR60][R128.64], !P3 ;  /* 0x2000800080027fae */ /* 0x000fe2000d92187c */
[----:B------:R-:W-:-:S03]  /*4a250*/  ISETP.GE.U32.AND P3, PT, R133, 0x7ffffe3c, PT ;  /* 0x7ffffe3c8500780c */ /* 0x000fc60003f66070 */
[----:B------:R-:W2:Y:S04]  /*4a260*/  LDL.LU.64 R144, [R1+0x12c0] ;  /* 0x0012c00001907983 */ /* 0x000ea80000300a00 */
[----:B------:R-:W2:Y:S04]  /*4a270*/  LDL.LU.64 R164, [R1+0x12b8] ;  /* 0x0012b80001a47983 */ /* 0x000ea80000300a00 */
[----:B------:R-:W2:Y:S04]  /*4a280*/  LDL.LU.64 R162, [R1+0x11d8] ;  /* 0x0011d80001a27983 */ /* 0x000ea80000300a00 */
[----:B------:R-:W2:Y:S01]  /*4a290*/  LDL.LU.64 R168, [R1+0x11d0] ;  /* 0x0011d00001a87983 */ /* 0x000ea20000300a00 */
[----:B-1----:R-:W-:-:S02]  /*4a2a0*/  VIADD R132, R134, 0xfffffeba ;  /* 0xfffffeba86847836 */ /* 0x002fc40000000000 */
[----:B------:R-:W-:Y:S01]  /*4a2b0*/  VIADD R137, R137, 0xfffffeb9 ;  /* 0xfffffeb989897836 */ /* 0x000fe20000000000 */
[----:B------:R-:W-:Y:S01]  /*4a2c0*/  IADD3 R136, R136, -0x148, RZ ;  /* 0xfffffeb888887810 */ /* 0x000fe20007ffe0ff */
[----:B------:R-:W-:Y:S02]  /*4a2d0*/  VIADD R141, R141, 0xfffffe9b ;  /* 0xfffffe9b8d8d7836 */ /* 0x000fe40000000000 */
[----:B------:R-:W-:Y:S02]  /*4a2e0*/  VIADD R140, R140, 0xfffffe9a ;  /* 0xfffffe9a8c8c7836 */ /* 0x000fe40000000000 */
[----:B------:R-:W-:-:S05]  /*4a2f0*/  IMAD.WIDE R130, R7, 0x4, R130 ;  /* 0x0000000407827825 */ /* 0x000fca00078e0282 */
[----:B------:R-:W-:Y:S01]  /*4a300*/  LDGSTS.E [R2+0x2000c], desc[UR60][R130.64], !P5 ;  /* 0x2000c00082027fae */ /* 0x000fe2000e92187c */
[----:B------:R-:W-:Y:S01]  /*4a310*/  ISETP.GE.U32.AND P5, PT, R132, 0x7ffffe3b, PT ;  /* 0x7ffffe3b8400780c */ /* 0x000fe20003fa6070 */
[C---:B----4-:R-:W-:Y:S02]  /*4a320*/  IMAD.WIDE R132, R7.reuse, 0x4, R150 ;  /* 0x0000000407847825 */ /* 0x050fe400078e0296 */
[----:B------:R-:W1:Y:S08]  /*4a330*/  LDC R150, c[0x0][0x230] ;  /* 0x00008c00ff967b82 */ /* 0x000e700000000800 */
[----:B------:R-:W4:Y:S01]  /*4a340*/  LDC R151, c[0x0][0x230] ;  /* 0x00008c00ff977b82 */ /* 0x000f220000000800 */
[----:B------:R-:W-:Y:S01]  /*4a350*/  LDGSTS.E [R2+0x24000], desc[UR60][R132.64], !P6 ;  /* 0x2400000084027fae */ /* 0x000fe2000f12187c */
[----:B------:R-:W-:Y:S01]  /*4a360*/  IMAD.WIDE R134, R7, 0x4, R148 ;  /* 0x0000000407867825 */ /* 0x000fe200078e0294 */
[----:B------:R-:W-:-:S05]  /*4a370*/  ISETP.GE.U32.AND P6, PT, R137, 0x7ffffe3a, PT ;  /* 0x7ffffe3a8900780c */ /* 0x000fca0003fc6070 */
[----:B------:R-:W1:Y:S01]  /*4a380*/  LDC R148, c[0x0][0x230] ;  /* 0x00008c00ff947b82 */ /* 0x000e620000000800 */
[----:B------:R-:W-:Y:S01]  /*4a390*/  LDGSTS.E [R2+0x24004], desc[UR60][R134.64], !P0 ;  /* 0x2400400086027fae */ /* 0x000fe2000c12187c */
[----:B------:R-:W-:Y:S01]  /*4a3a0*/  ISETP.GE.U32.AND P0, PT, R136, 0x7ffffe39, PT ;  /* 0x7ffffe398800780c */ /* 0x000fe20003f06070 */
[----:B---3--:R-:W-:-:S05]  /*4a3b0*/  IMAD.WIDE R136, R7, 0x4, R154 ;  /* 0x0000000407887825 */ /* 0x008fca00078e029a */
[----:B------:R-:W3:Y:S08]  /*4a3c0*/  LDC R155, c[0x0][0x230] ;  /* 0x00008c00ff9b7b82 */ /* 0x000ef00000000800 */
[----:B------:R-:W3:Y:S01]  /*4a3d0*/  LDC R154, c[0x0][0x230] ;  /* 0x00008c00ff9a7b82 */ /* 0x000ee20000000800 */
[----:B------:R-:W-:Y:S01]  /*4a3e0*/  IMAD.WIDE R138, R7, 0x4, R138 ;  /* 0x00000004078a7825 */ /* 0x000fe200078e028a */
[----:B------:R-:W-:Y:S01]  /*4a3f0*/  LDGSTS.E [R2+0x24008], desc[UR60][R136.64], !P2 ;  /* 0x2400800088027fae */ /* 0x000fe2000d12187c */
[----:B------:R-:W-:-:S03]  /*4a400*/  ISETP.GE.U32.AND P2, PT, R141, 0x7ffffe1c, PT ;  /* 0x7ffffe1c8d00780c */ /* 0x000fc60003f46070 */
[----:B------:R-:W-:Y:S01]  /*4a410*/  LDGSTS.E [R2+0x2400c], desc[UR60][R138.64], !P4 ;  /* 0x2400c0008a027fae */ /* 0x000fe2000e12187c */
[----:B------:R-:W-:Y:S01]  /*4a420*/  ISETP.GE.U32.AND P4, PT, R140, 0x7ffffe1b, PT ;  /* 0x7ffffe1b8c00780c */ /* 0x000fe20003f86070 */
[C---:B------:R-:W-:Y:S02]  /*4a430*/  IMAD.WIDE R140, R7.reuse, 0x4, R152 ;  /* 0x00000004078c7825 */ /* 0x040fe400078e0298 */
[----:B------:R-:W3:Y:S04]  /*4a440*/  LDL.LU.64 R152, [R1+0x11c8] ;  /* 0x0011c80001987983 */ /* 0x000ee80000300a00 */
[----:B------:R-:W3:Y:S01]  /*4a450*/  LDL.LU.64 R166, [R1+0x11c0] ;  /* 0x0011c00001a67983 */ /* 0x000ee20000300a00 */
[----:B--2---:R-:W-:-:S03]  /*4a460*/  IMAD.WIDE R142, R7, 0x4, R142 ;  /* 0x00000004078e7825 */ /* 0x004fc600078e028e */
[----:B------:R-:W-:Y:S01]  /*4a470*/  LDGSTS.E [R2+0x28000], desc[UR60][R140.64], !P3 ;  /* 0x280000008c027fae */ /* 0x000fe2000d92187c */
[----:B------:R-:W-:Y:S01]  /*4a480*/  IMAD.WIDE R144, R7, 0x4, R144 ;  /* 0x0000000407907825 */ /* 0x000fe200078e0290 */
[----:B------:R-:W-:-:S03]  /*4a490*/  ISETP.GE.U32.AND P3, PT, R146, 0x7ffffe1a, PT ;  /* 0x7ffffe1a9200780c */ /* 0x000fc60003f66070 */
[----:B-1----:R-:W-:Y:S01]  /*4a4a0*/  VIADD R146, R148, 0xfffffef7 ;  /* 0xfffffef794927836 */ /* 0x002fe20000000000 */
[----:B------:R-:W-:Y:S04]  /*4a4b0*/  LDGSTS.E [R2+0x28004], desc[UR60][R142.64], !P5 ;  /* 0x280040008e027fae */ /* 0x000fe8000e92187c */
[----:B------:R-:W-:Y:S01]  /*4a4c0*/  LDGSTS.E [R2+0x28008], desc[UR60][R144.64], !P6 ;  /* 0x2800800090027fae */ /* 0x000fe2000f12187c */
[----:B------:R-:W-:-:S03]  /*4a4d0*/  ISETP.GE.U32.AND P5, PT, R147, 0x7ffffe19, PT ;  /* 0x7ffffe199300780c */ /* 0x000fc60003fa6070 */
[----:B------:R-:W2:Y:S01]  /*4a4e0*/  LDL.LU.64 R156, [R1+0x14b0] ;  /* 0x0014b000019c7983 */ /* 0x000ea20000300a00 */
[----:B------:R-:W-:Y:S01]  /*4a4f0*/  ISETP.GE.U32.AND P6, PT, R146, 0x7ffffe78, PT ;  /* 0x7ffffe789200780c */ /* 0x000fe20003fc6070 */
[C---:B------:R-:W-:Y:S02]  /*4a500*/  IMAD.WIDE R146, R7.reuse, 0x4, R164 ;  /* 0x0000000407927825 */ /* 0x040fe400078e02a4 */
[----:B------:R-:W2:Y:S02]  /*4a510*/  LDL.LU.64 R158, [R1+0x14a8] ;  /* 0x0014a800019e7983 */ /* 0x000ea40000300a00 */
[----:B------:R-:W-:-:S04]  /*4a520*/  IMAD.WIDE R148, R7, 0x4, R162 ;  /* 0x0000000407947825 */ /* 0x000fc800078e02a2 */
[----:B------:R-:W-:Y:S01]  /*4a530*/  VIADD R150, R150, 0xfffffef5 ;  /* 0xfffffef596967836 */ /* 0x000fe20000000000 */
[----:B----4-:R-:W-:Y:S01]  /*4a540*/  IADD3 R151, R151, -0x10a, RZ ;  /* 0xfffffef697977810 */ /* 0x010fe20007ffe0ff */
[----:B------:R-:W-:Y:S04]  /*4a550*/  LDGSTS.E [R2+0x2800c], desc[UR60][R146.64], !P0 ;  /* 0x2800c00092027fae */ /* 0x000fe8000c12187c */
[----:B------:R-:W-:Y:S04]  /*4a560*/  LDGSTS.E [R2+0x2c000], desc[UR60][R148.64], !P2 ;  /* 0x2c00000094027fae */ /* 0x000fe8000d12187c */
[----:B------:R-:W4:Y:S01]  /*4a570*/  LDL.LU.64 R178, [R1+0x14a0] ;  /* 0x0014a00001b27983 */ /* 0x000f220000300a00 */
[----:B------:R-:W-:-:S02]  /*4a580*/  ISETP.GE.U32.AND P0, PT, R151, 0x7ffffe77, PT ;  /* 0x7ffffe779700780c */ /* 0x000fc40003f06070 */
[----:B------:R-:W-:Y:S01]  /*4a590*/  ISETP.GE.U32.AND P2, PT, R150, 0x7ffffe76, PT ;  /* 0x7ffffe769600780c */ /* 0x000fe20003f46070 */
[----:B------:R-:W-:Y:S01]  /*4a5a0*/  IMAD.WIDE R150, R7, 0x4, R168 ;  /* 0x0000000407967825 */ /* 0x000fe200078e02a8 */
[----:B------:R-:W4:Y:S03]  /*4a5b0*/  LDL.LU.64 R176, [R1+0x1498] ;  /* 0x0014980001b07983 */ /* 0x000f260000300a00 */
[----:B---3--:R-:W-:Y:S01]  /*4a5c0*/  VIADD R155, R155, 0xfffffef4 ;  /* 0xfffffef49b9b7836 */ /* 0x008fe20000000000 */
[----:B------:R-:W-:Y:S01]  /*4a5d0*/  IADD3 R154, R154, -0x129, RZ ;  /* 0xfffffed79a9a7810 */ /* 0x000fe20007ffe0ff */
[----:B------:R-:W3:Y:S04]  /*4a5e0*/  LDL.LU.64 R182, [R1+0x13b0] ;  /* 0x0013b00001b67983 */ /* 0x000ee80000300a00 */
[----:B------:R-:W-:Y:S01]  /*4a5f0*/  LDGSTS.E [R2+0x2c004], desc[UR60][R150.64], !P4 ;  /* 0x2c00400096027fae */ /* 0x000fe2000e12187c */
[----:B------:R-:W1:Y:S01]  /*4a600*/  LDC R162, c[0x0][0x230] ;  /* 0x00008c00ffa27b82 */ /* 0x000e620000000800 */
[----:B------:R-:W-:-:S07]  /*4a610*/  ISETP.GE.U32.AND P4, PT, R155, 0x7ffffe75, PT ;  /* 0x7ffffe759b00780c */ /* 0x000fce0003f86070 */
[----:B------:R-:W4:Y:S08]  /*4a620*/  LDC R165, c[0x0][0x230] ;  /* 0x00008c00ffa57b82 */ /* 0x000f300000000800 */
[----:B------:R-:W4:Y:S08]  /*4a630*/  LDC R164, c[0x0][0x230] ;  /* 0x00008c00ffa47b82 */ /* 0x000f300000000800 */
[----:B------:R-:W3:Y:S08]  /*4a640*/  LDC R168, c[0x0][0x230] ;  /* 0x00008c00ffa87b82 */ /* 0x000ef00000000800 */
[----:B------:R-:W3:Y:S01]  /*4a650*/  LDC R169, c[0x0][0x230] ;  /* 0x00008c00ffa97b82 */ /* 0x000ee20000000800 */
[----:B------:R-:W-:-:S05]  /*4a660*/  IMAD.WIDE R152, R7, 0x4, R152 ;  /* 0x0000000407987825 */ /* 0x000fca00078e0298 */
[----:B------:R-:W-:Y:S01]  /*4a670*/  LDGSTS.E [R2+0x2c008], desc[UR60][R152.64], !P3 ;  /* 0x2c00800098027fae */ /* 0x000fe2000d92187c */
[----:B------:R-:W-:Y:S01]  /*4a680*/  ISETP.GE.U32.AND P3, PT, R154, 0x7ffffe58, PT ;  /* 0x7ffffe589a00780c */ /* 0x000fe20003f66070 */
[C---:B------:R-:W-:Y:S02]  /*4a690*/  IMAD.WIDE R154, R7.reuse, 0x4, R166 ;  /* 0x00000004079a7825 */ /* 0x040fe400078e02a6 */
[----:B------:R-:W3:Y:S04]  /*4a6a0*/  LDL.LU.64 R166, [R1+0x13a8] ;  /* 0x0013a80001a67983 */ /* 0x000ee80000300a00 */
[----:B------:R-:W3:Y:S01]  /*4a6b0*/  LDL.LU.64 R180, [R1+0x13a0] ;  /* 0x0013a00001b47983 */ /* 0x000ee20000300a00 */
[----:B--2---:R-:W-:-:S04]  /*4a6c0*/  IMAD.WIDE R156, R7, 0x4, R156 ;  /* 0x00000004079c7825 */ /* 0x004fc800078e029c */
[----:B------:R-:W-:Y:S01]  /*4a6d0*/  IMAD.WIDE R158, R7, 0x4, R158 ;  /* 0x00000004079e7825 */ /* 0x000fe200078e029e */
[----:B------:R-:W-:Y:S01]  /*4a6e0*/  LDGSTS.E [R2+0x2c00c], desc[UR60][R154.64], !P5 ;  /* 0x2c00c0009a027fae */ /* 0x000fe2000e92187c */
[----:B------:R-:W-:Y:S02]  /*4a6f0*/  ISETP.GE.U32.AND P5, PT, R160, 0x7ffffe57, PT ;  /* 0x7ffffe57a000780c */ /* 0x000fe40003fa6070 */
[----:B-1----:R-:W-:Y:S01]  /*4a700*/  IADD3 R160, R162, -0x12c, RZ ;  /* 0xfffffed4a2a07810 */ /* 0x002fe20007ffe0ff */
[----:B------:R-:W-:Y:S04]  /*4a710*/  LDGSTS.E [R3+0x20000], desc[UR60][R156.64], !P6 ;  /* 0x200000009c037fae */ /* 0x000fe8000f12187c */
[----:B------:R-:W-:Y:S01]  /*4a720*/  LDGSTS.E [R3+0x20004], desc[UR60][R158.64], !P0 ;  /* 0x200040009e037fae */ /* 0x000fe2000c12187c */
[----:B------:R-:W-:-:S02]  /*4a730*/  ISETP.GE.U32.AND P6, PT, R161, 0x7ffffe56, PT ;  /* 0x7ffffe56a100780c */ /* 0x000fc40003fc6070 */
[----:B------:R-:W-:Y:S01]  /*4a740*/  ISETP.GE.U32.AND P0, PT, R160, 0x7ffffe55, PT ;  /* 0x7ffffe55a000780c */ /* 0x000fe20003f06070 */
[----:B------:R-:W2:Y:S01]  /*4a750*/  LDL.LU.64 R170, [R1+0x1398] ;  /* 0x0013980001aa7983 */ /* 0x000ea20000300a00 */
[----:B----4-:R-:W-:-:S03]  /*4a760*/  IMAD.WIDE R160, R7, 0x4, R178 ;  /* 0x0000000407a07825 */ /* 0x010fc600078e02b2 */
[----:B------:R-:W4:Y:S01]  /*4a770*/  LDL.LU.64 R172, [R1+0x12b0] ;  /* 0x0012b00001ac7983 */ /* 0x000f220000300a00 */
[----:B------:R-:W-:-:S04]  /*4a780*/  IMAD.WIDE R162, R7, 0x4, R176 ;  /* 0x0000000407a27825 */ /* 0x000fc800078e02b0 */
[----:B------:R-:W-:Y:S02]  /*4a790*/  VIADD R165, R165, 0xfffffeb7 ;  /* 0xfffffeb7a5a57836 */ /* 0x000fe40000000000 */
[----:B------:R-:W-:Y:S01]  /*4a7a0*/  VIADD R164, R164, 0xfffffeb6 ;  /* 0xfffffeb6a4a47836 */ /* 0x000fe20000000000 */
[----:B------:R-:W-:Y:S04]  /*4a7b0*/  LDGSTS.E [R3+0x20008], desc[UR60][R160.64], !P2 ;  /* 0x20008000a0037fae */ /* 0x000fe8000d12187c */
[----:B------:R-:W-:Y:S04]  /*4a7c0*/  LDGSTS.E [R3+0x2000c], desc[UR60][R162.64], !P4 ;  /* 0x2000c000a2037fae */ /* 0x000fe8000e12187c */
[----:B------:R-:W4:Y:S01]  /*4a7d0*/  LDL.LU.64 R192, [R1+0x12a8] ;  /* 0x0012a80001c07983 */ /* 0x000f220000300a00 */
[----:B------:R-:W-:-:S02]  /*4a7e0*/  ISETP.GE.U32.AND P2, PT, R165, 0x7ffffe38, PT ;  /* 0x7ffffe38a500780c */ /* 0x000fc40003f46070 */
[----:B------:R-:W-:Y:S01]  /*4a7f0*/  ISETP.GE.U32.AND P4, PT, R164, 0x7ffffe37, PT ;  /* 0x7ffffe37a400780c */ /* 0x000fe20003f86070 */
[----:B---3--:R-:W-:Y:S01]  /*4a800*/  IMAD.WIDE R164, R7, 0x4, R182 ;  /* 0x0000000407a47825 */ /* 0x008fe200078e02b6 */
[----:B------:R-:W3:Y:S03]  /*4a810*/  LDL.LU.64 R190, [R1+0x12a0] ;  /* 0x0012a00001be7983 */ /* 0x000ee60000300a00 */
[----:B------:R-:W-:Y:S01]  /*4a820*/  VIADD R168, R168, 0xfffffeb4 ;  /* 0xfffffeb4a8a87836 */ /* 0x000fe20000000000 */
[----:B------:R-:W-:Y:S01]  /*4a830*/  IADD3 R169, R169, -0x14b, RZ ;  /* 0xfffffeb5a9a97810 */ /* 0x000fe20007ffe0ff */
[----:B------:R-:W3:Y:S04]  /*4a840*/  LDL.LU.64 R196, [R1+0x1298] ;  /* 0x0012980001c47983 */ /* 0x000ee80000300a00 */
[----:B------:R-:W-:Y:S01]  /*4a850*/  LDGSTS.E [R3+0x24000], desc[UR60][R164.64], !P3 ;  /* 0x24000000a4037fae */ /* 0x000fe2000d92187c */
[----:B------:R-:W1:Y:S01]  /*4a860*/  LDC R176, c[0x0][0x230] ;  /* 0x00008c00ffb07b82 */ /* 0x000e620000000800 */
[----:B------:R-:W-:-:S07]  /*4a870*/  ISETP.GE.U32.AND P3, PT, R169, 0x7ffffe36, PT ;  /* 0x7ffffe36a900780c */ /* 0x000fce0003f66070 */
[----:B------:R-:W3:Y:S08]  /*4a880*/  LDC R179, c[0x0][0x230] ;  /* 0x00008c00ffb37b82 */ /* 0x000ef00000000800 */
[----:B------:R-:W3:Y:S08]  /*4a890*/  LDC R178, c[0x0][0x230] ;  /* 0x00008c00ffb27b82 */ /* 0x000ef00000000800 */
        /* <DEDUP_REMOVED lines=8> */
[----:B--2---:R-:W-:-:S03]  /*4a920*/  IMAD.WIDE R170, R7, 0x4, R170 ;  /* 0x0000000407aa7825 */ /* 0x004fc600078e02aa */
[----:B------:R-:W-:Y:S01]  /*4a930*/  LDGSTS.E [R3+0x24008], desc[UR60][R168.64], !P6 ;  /* 0x24008000a8037fae */ /* 0x000fe2000f12187c */
[----:B----4-:R-:W-:Y:S01]  /*4a940*/  IMAD.WIDE R172, R7, 0x4, R172 ;  /* 0x0000000407ac7825 */ /* 0x010fe200078e02ac */
        /* <DEDUP_REMOVED lines=8> */
[----:B------:R-:W4:Y:S02]  /*4a9d0*/  LDL.LU.64 R186, [R1+0x11a0] ;  /* 0x0011a00001ba7983 */ /* 0x000f240000300a00 */
[----:B---3--:R-:W-:-:S04]  /*4a9e0*/  IMAD.WIDE R176, R7, 0x4, R190 ;  /* 0x0000000407b07825 */ /* 0x008fc800078e02be */
[----:B------:R-:W-:Y:S01]  /*4a9f0*/  VIADD R179, R179, 0xfffffe94 ;  /* 0xfffffe94b3b37836 */ /* 0x000fe20000000000 */
[----:B------:R-:W-:Y:S01]  /*4aa00*/  IADD3 R178, R178, -0x10d, RZ ;  /* 0xfffffef3b2b27810 */ /* 0x000fe20007ffe0ff */
[----:B------:R-:W-:Y:S04]  /*4aa10*/  LDGSTS.E [R3+0x28004], desc[UR60][R174.64], !P4 ;  /* 0x28004000ae037fae */ /* 0x000fe8000e12187c */
[----:B------:R-:W-:Y:S04]  /*4aa20*/  LDGSTS.E [R3+0x28008], desc[UR60][R176.64], !P3 ;  /* 0x28008000b0037fae */ /* 0x000fe8000d92187c */
[----:B------:R-:W3:Y:S01]  /*4aa30*/  LDL.LU.64 R206, [R1+0x1490] ;  /* 0x0014900001ce7983 */ /* 0x000ee20000300a00 */
[----:B------:R-:W-:-:S02]  /*4aa40*/  ISETP.GE.U32.AND P4, PT, R179, 0x7ffffe15, PT ;  /* 0x7ffffe15b300780c */ /* 0x000fc40003f86070 */
[----:B------:R-:W-:Y:S01]  /*4aa50*/  ISETP.GE.U32.AND P3, PT, R178, 0x7ffffe74, PT ;  /* 0x7ffffe74b200780c */ /* 0x000fe20003f66070 */
[----:B------:R-:W-:Y:S01]  /*4aa60*/  IMAD.WIDE R178, R7, 0x4, R196 ;  /* 0x0000000407b27825 */ /* 0x000fe200078e02c4 */
[----:B------:R-:W3:Y:S03]  /*4aa70*/  LDL.LU.64 R204, [R1+0x1488] ;  /* 0x0014880001cc7983 */ /* 0x000ee60000300a00 */
[----:B------:R-:W-:Y:S02]  /*4aa80*/  VIADD R183, R183, 0xfffffef2 ;  /* 0xfffffef2b7b77836 */ /* 0x000fe40000000000 */
[----:B------:R-:W-:Y:S01]  /*4aa90*/  VIADD R182, R182, 0xfffffef1 ;  /* 0xfffffef1b6b67836 */ /* 0x000fe20000000000 */
        /* <DEDUP_REMOVED lines=24> */
[C---:B---3--:R-:W-:Y:S02]  /*4ac20*/  IMAD.WIDE R188, R7.reuse, 0x4, R206 ;  /* 0x0000000407bc7825 */ /* 0x048fe400078e02ce */
[----:B------:R-:W3:Y:S02]  /*4ac30*/  LDL.LU.64 R200, [R1+0x1380] ;  /* 0x0013800001c87983 */ /* 0x000ee40000300a00 */
[----:B------:R-:W-:-:S04]  /*4ac40*/  IMAD.WIDE R190, R7, 0x4, R204 ;  /* 0x0000000407be7825 */ /* 0x000fc800078e02cc */
[----:B------:R-:W-:Y:S01]  /*4ac50*/  VIADD R192, R192, 0xfffffed0 ;  /* 0xfffffed0c0c07836 */ /* 0x000fe20000000000 */
[----:B------:R-:W-:Y:S01]  /*4ac60*/  IADD3 R193, R193, -0x12f, RZ ;  /* 0xfffffed1c1c17810 */ /* 0x000fe20007ffe0ff */
[----:B------:R-:W-:Y:S04]  /*4ac70*/  LDGSTS.E [R4+0x20000], desc[UR60][R188.64], !P3 ;  /* 0x20000000bc047fae */ /* 0x000fe8000d92187c */
[----:B------:R-:W-:Y:S04]  /*4ac80*/  LDGSTS.E [R4+0x20004], desc[UR60][R190.64], !P5 ;  /* 0x20004000be047fae */ /* 0x000fe8000e92187c */
[----:B------:R-:W4:Y:S01]  /*4ac90*/  LDL.LU.64 R220, [R1+0x1378] ;  /* 0x0013780001dc7983 */ /* 0x000f220000300a00 */
[----:B------:R-:W-:-:S02]  /*4aca0*/  ISETP.GE.U32.AND P3, PT, R193, 0x7ffffe52, PT ;  /* 0x7ffffe52c100780c */ /* 0x000fc40003f66070 */
[----:B------:R-:W-:Y:S01]  /*4acb0*/  ISETP.GE.U32.AND P5, PT, R192, 0x7ffffe51, PT ;  /* 0x7ffffe51c000780c */ /* 0x000fe20003fa6070 */
[----:B------:R-:W-:Y:S01]  /*4acc0*/  IMAD.WIDE R192, R7, 0x4, R210 ;  /* 0x0000000407c07825 */ /* 0x000fe200078e02d2 */
[----:B------:R-:W4:Y:S03]  /*4acd0*/  LDL.LU.64 R218, [R1+0x1290] ;  /* 0x0012900001da7983 */ /* 0x000f260000300a00 */
[----:B------:R-:W-:Y:S01]  /*4ace0*/  VIADD R197, R197, 0xfffffeb3 ;  /* 0xfffffeb3c5c57836 */ /* 0x000fe20000000000 */
[----:B------:R-:W-:Y:S01]  /*4acf0*/  IADD3 R196, R196, -0x14e, RZ ;  /* 0xfffffeb2c4c47810 */ /* 0x000fe20007ffe0ff */
[----:B------:R-:W4:Y:S04]  /*4ad00*/  LDL.LU.64 R238, [R1+0x1288] ;  /* 0x0012880001ee7983 */ /* 0x000f280000300a00 */
[----:B------:R-:W-:Y:S01]  /*4ad10*/  LDGSTS.E [R4+0x20008], desc[UR60][R192.64], !P6 ;  /* 0x20008000c0047fae */ /* 0x000fe2000f12187c */
[----:B------:R-:W1:Y:S01]  /*4ad20*/  LDC R204, c[0x0][0x230] ;  /* 0x00008c00ffcc7b82 */ /* 0x000e620000000800 */
[----:B------:R-:W-:-:S07]  /*4ad30*/  ISETP.GE.U32.AND P6, PT, R197, 0x7ffffe34, PT ;  /* 0x7ffffe34c500780c */ /* 0x000fce0003fc6070 */
[----:B------:R-:W4:Y:S08]  /*4ad40*/  LDC R207, c[0x0][0x230] ;  /* 0x00008c00ffcf7b82 */ /* 0x000f300000000800 */
[----:B------:R-:W4:Y:S08]  /*4ad50*/  LDC R206, c[0x0][0x230] ;  /* 0x00008c00ffce7b82 */ /* 0x000f300000000800 */
[----:B------:R-:W4:Y:S08]  /*4ad60*/  LDC R210, c[0x0][0x230] ;  /* 0x00008c00ffd27b82 */ /* 0x000f300000000800 */
[----:B------:R-:W4:Y:S01]  /*4ad70*/  LDC R211, c[0x0][0x230] ;  /* 0x00008c00ffd37b82 */ /* 0x000f220000000800 */
[----:B------:R-:W-:-:S05]  /*4ad80*/  IMAD.WIDE R194, R7, 0x4, R194 ;  /* 0x0000000407c27825 */ /* 0x000fca00078e02c2 */
[----:B------:R-:W-:Y:S01]  /*4ad90*/  LDGSTS.E [R4+0x2000c], desc[UR60][R194.64], !P0 ;  /* 0x2000c000c2047fae */ /* 0x000fe2000c12187c */
[----:B------:R-:W-:Y:S01]  /*4ada0*/  ISETP.GE.U32.AND P0, PT, R196, 0x7ffffe33, PT ;  /* 0x7ffffe33c400780c */ /* 0x000fe20003f06070 */
[C---:B------:R-:W-:Y:S02]  /*4adb0*/  IMAD.WIDE R196, R7.reuse, 0x4, R208 ;  /* 0x0000000407c47825 */ /* 0x040fe400078e02d0 */
[----:B------:R-:W4:Y:S04]  /*4adc0*/  LDL.LU.64 R208, [R1+0x1280] ;  /* 0x0012800001d07983 */ /* 0x000f280000300a00 */
[----:B------:R-:W4:Y:S01]  /*4add0*/  LDL.LU.64 R88, [R1+0x1278] ;  /* 0x0012780001587983 */ /* 0x000f220000300a00 */
[----:B--2---:R-:W-:-:S04]  /*4ade0*/  IMAD.WIDE R198, R7, 0x4, R198 ;  /* 0x0000000407c67825 */ /* 0x004fc800078e02c6 */
[----:B---3--:R-:W-:Y:S01]  /*4adf0*/  IMAD.WIDE R200, R7, 0x4, R200 ;  /* 0x0000000407c87825 */ /* 0x008fe200078e02c8 */
[----:B------:R-:W-:Y:S01]  /*4ae00*/  LDGSTS.E [R4+0x24000], desc[UR60][R196.64], !P2 ;  /* 0x24000000c4047fae */ /* 0x000fe2000d12187c */
[----:B------:R-:W-:Y:S02]  /*4ae10*/  ISETP.GE.U32.AND P2, PT, R202, 0x7ffffe32, PT ;  /* 0x7ffffe32ca00780c */ /* 0x000fe40003f46070 */
[----:B-1----:R-:W-:Y:S01]  /*4ae20*/  IADD3 R202, R204, -0x16d, RZ ;  /* 0xfffffe93ccca7810 */ /* 0x002fe20007ffe0ff */
[----:B------:R-:W2:Y:S04]  /*4ae30*/  LDL.LU.64 R212, [R1+0x1198] ;  /* 0x0011980001d47983 */ /* 0x000ea80000300a00 */
[----:B------:R-:W3:Y:S04]  /*4ae40*/  LDL.LU.64 R214, [R1+0x1190] ;  /* 0x0011900001d67983 */ /* 0x000ee80000300a00 */
[----:B------:R-:W-:Y:S04]  /*4ae50*/  LDGSTS.E [R4+0x24004], desc[UR60][R198.64], !P4 ;  /* 0x24004000c6047fae */ /* 0x000fe8000e12187c */
[----:B------:R-:W-:Y:S01]  /*4ae60*/  LDGSTS.E [R4+0x24008], desc[UR60][R200.64], !P3 ;  /* 0x24008000c8047fae */ /* 0x000fe2000d92187c */
[----:B------:R-:W-:-:S02]  /*4ae70*/  ISETP.GE.U32.AND P4, PT, R203, 0x7ffffe31, PT ;  /* 0x7ffffe31cb00780c */ /* 0x000fc40003f86070 */
[----:B------:R-:W-:Y:S01]  /*4ae80*/  ISETP.GE.U32.AND P3, PT, R202, 0x7ffffe14, PT ;  /* 0x7ffffe14ca00780c */ /* 0x000fe20003f66070 */
[----:B----4-:R-:W-:-:S04]  /*4ae90*/  IMAD.WIDE R202, R7, 0x4, R220 ;  /* 0x0000000407ca7825 */ /* 0x010fc800078e02dc */
[----:B------:R-:W-:-:S04]  /*4aea0*/  IMAD.WIDE R204, R7, 0x4, R218 ;  /* 0x0000000407cc7825 */ /* 0x000fc800078e02da */
[----:B------:R-:W-:Y:S02]  /*4aeb0*/  VIADD R207, R207, 0xfffffe92 ;  /* 0xfffffe92cfcf7836 */ /* 0x000fe40000000000 */
[----:B------:R-:W-:Y:S01]  /*4aec0*/  VIADD R206, R206, 0xfffffe91 ;  /* 0xfffffe91cece7836 */ /* 0x000fe20000000000 */
[----:B------:R-:W4:Y:S04]  /*4aed0*/  LDL.LU.64 R90, [R1+0x1188] ;  /* 0x00118800015a7983 */ /* 0x000f280000300a00 */
[----:B------:R-:W-:Y:S04]  /*4aee0*/  LDGSTS.E [R4+0x2400c], desc[UR60][R202.64], !P5 ;  /* 0x2400c000ca047fae */ /* 0x000fe8000e92187c */
[----:B------:R-:W4:Y:S04]  /*4aef0*/  LDL.LU.64 R74, [R1+0x1180] ;  /* 0x00118000014a7983 */ /* 0x000f280000300a00 */
[----:B------:R-:W-:Y:S01]  /*4af00*/  LDGSTS.E [R4+0x28000], desc[UR60][R204.64], !P6 ;  /* 0x28000000cc047fae */ /* 0x000fe2000f12187c */
[----:B------:R-:W-:-:S02]  /*4af10*/  ISETP.GE.U32.AND P5, PT, R207, 0x7ffffe13, PT ;  /* 0x7ffffe13cf00780c */ /* 0x000fc40003fa6070 */
[----:B------:R-:W-:Y:S01]  /*4af20*/  ISETP.GE.U32.AND P6, PT, R206, 0x7ffffe12, PT ;  /* 0x7ffffe12ce00780c */ /* 0x000fe20003fc6070 */
[----:B------:R-:W-:-:S04]  /*4af30*/  IMAD.WIDE R206, R7, 0x4, R238 ;  /* 0x0000000407ce7825 */ /* 0x000fc800078e02ee */
[----:B------:R-:W-:Y:S01]  /*4af40*/  VIADD R210, R210, 0xfffffeef ;  /* 0xfffffeefd2d27836 */ /* 0x000fe20000000000 */
[----:B------:R-:W-:Y:S01]  /*4af50*/  IADD3 R211, R211, -0x170, RZ ;  /* 0xfffffe90d3d37810 */ /* 0x000fe20007ffe0ff */
[----:B------:R-:W4:Y:S04]  /*4af60*/  LDL.LU.64 R58, [R1+0x1470] ;  /* 0x00147000013a7983 */ /* 0x000f280000300a00 */
[----:B------:R-:W4:Y:S04]  /*4af70*/  LDL.LU.64 R42, [R1+0x1468] ;  /* 0x00146800012a7983 */ /* 0x000f280000300a00 */
[----:B------:R-:W-:Y:S01]  /*4af80*/  LDGSTS.E [R4+0x28004], desc[UR60][R206.64], !P0 ;  /* 0x28004000ce047fae */ /* 0x000fe2000c12187c */
[----:B------:R-:W-:-:S03]  /*4af90*/  ISETP.GE.U32.AND P0, PT, R211, 0x7ffffe11, PT ;  /* 0x7ffffe11d300780c */ /* 0x000fc60003f06070 */
[----:B------:R-:W4:Y:S04]  /*4afa0*/  LDL.LU.64 R222, [R1+0x1460] ;  /* 0x0014600001de7983 */ /* 0x000f280000300a00 */
[----:B------:R-:W4:Y:S01]  /*4afb0*/  LDL.LU.64 R238, [R1+0x1458] ;  /* 0x0014580001ee7983 */ /* 0x000f220000300a00 */
[----:B------:R-:W1:Y:S08]  /*4afc0*/  LDC R218, c[0x0][0x230] ;  /* 0x00008c00ffda7b82 */ /* 0x000e700000000800 */
[----:B------:R-:W4:Y:S08]  /*4afd0*/  LDC R221, c[0x0][0x230] ;  /* 0x00008c00ffdd7b82 */ /* 0x000f300000000800 */
[----:B------:R-:W4:Y:S01]  /*4afe0*/  LDC R220, c[0x0][0x230] ;  /* 0x00008c00ffdc7b82 */ /* 0x000f220000000800 */
[----:B------:R-:W-:-:S05]  /*4aff0*/  IMAD.WIDE R208, R7, 0x4, R208 ;  /* 0x0000000407d07825 */ /* 0x000fca00078e02d0 */
[----:B------:R-:W-:Y:S01]  /*4b000*/  LDGSTS.E [R4+0x28008], desc[UR60][R208.64], !P2 ;  /* 0x28008000d0047fae */ /* 0x000fe2000d12187c */
[----:B------:R-:W-:Y:S01]  /*4b010*/  ISETP.GE.U32.AND P2, PT, R210, 0x7ffffe70, PT ;  /* 0x7ffffe70d200780c */ /* 0x000fe20003f46070 */
[C---:B------:R-:W-:Y:S02]  /*4b020*/  IMAD.WIDE R210, R7.reuse, 0x4, R88 ;  /* 0x0000000407d27825 */ /* 0x040fe400078e0258 */
[----:B------:R-:W4:Y:S02]  /*4b030*/  LDL.LU.64 R88, [R1+0x1370] ;  /* 0x0013700001587983 */ /* 0x000f240000300a00 */
[C---:B--2---:R-:W-:Y:S02]  /*4b040*/  IMAD.WIDE R212, R7.reuse, 0x4, R212 ;  /* 0x0000000407d47825 */ /* 0x044fe400078e02d4 */
[----:B------:R-:W-:Y:S02]  /*4b050*/  LDGSTS.E [R4+0x2800c], desc[UR60][R210.64], !P4 ;  /* 0x2800c000d2047fae */ /* 0x000fe4000e12187c */
[----:B---3--:R-:W-:Y:S01]  /*4b060*/  IMAD.WIDE R214, R7, 0x4, R214 ;  /* 0x0000000407d67825 */ /* 0x008fe200078e02d6 */
[----:B------:R-:W-:-:S03]  /*4b070*/  ISETP.GE.U32.AND P4, PT, R216, 0x7ffffe6f, PT ;  /* 0x7ffffe6fd800780c */ /* 0x000fc60003f86070 */
[----:B-1----:R-:W-:Y:S01]  /*4b080*/  VIADD R216, R218, 0xfffffeec ;  /* 0xfffffeecdad87836 */ /* 0x002fe20000000000 */
[----:B------:R-:W-:Y:S04]  /*4b090*/  LDGSTS.E [R4+0x2c000], desc[UR60][R212.64], !P3 ;  /* 0x2c000000d4047fae */ /* 0x000fe8000d92187c */
[----:B------:R-:W-:Y:S01]  /*4b0a0*/  LDGSTS.E [R4+0x2c004], desc[UR60][R214.64], !P5 ;  /* 0x2c004000d6047fae */ /* 0x000fe2000e92187c */
[----:B------:R-:W-:Y:S02]  /*4b0b0*/  ISETP.GE.U32.AND P3, PT, R217, 0x7ffffe6e, PT ;  /* 0x7ffffe6ed900780c */ /* 0x000fe40003f66070 */
[----:B------:R-:W-:Y:S01]  /*4b0c0*/  ISETP.GE.U32.AND P5, PT, R216, 0x7ffffe6d, PT ;  /* 0x7ffffe6dd800780c */ /* 0x000fe20003fa6070 */
[----:B----4-:R-:W-:-:S04]  /*4b0d0*/  IMAD.WIDE R216, R7, 0x4, R90 ;  /* 0x0000000407d87825 */ /* 0x010fc800078e025a */
[----:B------:R-:W-:-:S04]  /*4b0e0*/  IMAD.WIDE R218, R7, 0x4, R74 ;  /* 0x0000000407da7825 */ /* 0x000fc800078e024a */
[----:B------:R-:W-:Y:S01]  /*4b0f0*/  VIADD R221, R221, 0xfffffecf ;  /* 0xfffffecfdddd7836 */ /* 0x000fe20000000000 */
[----:B------:R-:W-:Y:S01]  /*4b100*/  IADD3 R220, R220, -0x132, RZ ;  /* 0xfffffecedcdc7810 */ /* 0x000fe20007ffe0ff */
[----:B------:R-:W2:Y:S04]  /*4b110*/  LDL.LU.64 R90, [R1+0x1368] ;  /* 0x00136800015a7983 */ /* 0x000ea80000300a00 */
[----:B------:R-:W-:Y:S04]  /*4b120*/  LDGSTS.E [R4+0x2c008], desc[UR60][R216.64], !P6 ;  /* 0x2c008000d8047fae */ /* 0x000fe8000f12187c */
[----:B------:R-:W-:Y:S01]  /*4b130*/  LDGSTS.E [R4+0x2c00c], desc[UR60][R218.64], !P0 ;  /* 0x2c00c000da047fae */ /* 0x000fe2000c12187c */
[----:B------:R-:W-:-:S02]  /*4b140*/  ISETP.GE.U32.AND P6, PT, R221, 0x7ffffe50, PT ;  /* 0x7ffffe50dd00780c */ /* 0x000fc40003fc6070 */
[----:B------:R-:W-:Y:S01]  /*4b150*/  ISETP.GE.U32.AND P0, PT, R220, 0x7ffffe4f, PT ;  /* 0x7ffffe4fdc00780c */ /* 0x000fe20003f06070 */
[C---:B------:R-:W-:Y:S01]  /*4b160*/  IMAD.WIDE R220, R7.reuse, 0x4, R58 ;  /* 0x0000000407dc7825 */ /* 0x040fe200078e023a */
[----:B------:R-:W3:Y:S03]  /*4b170*/  LDL.LU.64 R74, [R1+0x1360] ;  /* 0x00136000014a7983 */ /* 0x000ee60000300a00 */
[----:B------:R-:W-:-:S04]  /*4b180*/  IMAD.WIDE R42, R7, 0x4, R42 ;  /* 0x00000004072a7825 */ /* 0x000fc800078e022a */
[----:B------:R-:W-:-:S04]  /*4b190*/  IMAD.WIDE R76, R7, 0x4, R222 ;  /* 0x00000004074c7825 */ /* 0x000fc800078e02de */
[C---:B------:R-:W-:Y:S01]  /*4b1a0*/  IMAD.WIDE R44, R7.reuse, 0x4, R238 ;  /* 0x00000004072c7825 */ /* 0x040fe200078e02ee */
[----:B------:R-:W-:Y:S04]  /*4b1b0*/  LDGSTS.E [R8+0x20000], desc[UR60][R220.64], !P2 ;  /* 0x20000000dc087fae */ /* 0x000fe8000d12187c */
[----:B------:R1:W-:Y:S04]  /*4b1c0*/  STL.64 [R1+0x350], R42 ;  /* 0x0003502a01007387 */ /* 0x0003e80000100a00 */
[----:B------:R-:W-:Y:S04]  /*4b1d0*/  LDGSTS.E [R8+0x20004], desc[UR60][R42.64], !P4 ;  /* 0x200040002a087fae */ /* 0x000fe8000e12187c */
[----:B------:R-:W4:Y:S04]  /*4b1e0*/  LDL.LU.64 R58, [R1+0x1358] ;  /* 0x00135800013a7983 */ /* 0x000f280000300a00 */
[----:B------:R-:W-:Y:S04]  /*4b1f0*/  LDGSTS.E [R8+0x20008], desc[UR60][R76.64], !P3 ;  /* 0x200080004c087fae */ /* 0x000fe8000d92187c */
[----:B------:R-:W-:Y:S04]  /*4b200*/  LDGSTS.E [R8+0x2000c], desc[UR60][R44.64], !P5 ;  /* 0x2000c0002c087fae */ /* 0x000fe8000e92187c */
[----:B-1----:R-:W4:Y:S04]  /*4b210*/  LDL.LU.64 R42, [R1+0x1270] ;  /* 0x00127000012a7983 */ /* 0x002f280000300a00 */
[----:B------:R-:W-:Y:S04]  /*4b220*/  STL.64 [R1+0x358], R76 ;  /* 0x0003584c01007387 */ /* 0x000fe80000100a00 */
[----:B------:R-:W-:Y:S01]  /*4b230*/  STL.64 [R1+0x360], R44 ;  /* 0x0003602c01007387 */ /* 0x000fe20000100a00 */
[----:B------:R-:W-:-:S05]  /*4b240*/  IMAD.WIDE R28, R7, 0x4, R88 ;  /* 0x00000004071c7825 */ /* 0x000fca00078e0258 */
[----:B------:R1:W-:Y:S04]  /*4b250*/  STL.64 [R1+0x368], R28 ;  /* 0x0003681c01007387 */ /* 0x0003e80000100a00 */
[----:B------:R-:W4:Y:S04]  /*4b260*/  LDL.LU.64 R222, [R1+0x1268] ;  /* 0x0012680001de7983 */ /* 0x000f280000300a00 */
[----:B------:R-:W4:Y:S04]  /*4b270*/  LDL.LU.64 R238, [R1+0x1260] ;  /* 0x0012600001ee7983 */ /* 0x000f280000300a00 */
[----:B------:R-:W4:Y:S01]  /*4b280*/  LDL.LU.64 R88, [R1+0x1258] ;  /* 0x0012580001587983 */ /* 0x000f220000300a00 */
[----:B------:R-:W-:-:S03]  /*4b290*/  VIADD R9, R9, 0xfffffecd ;  /* 0xfffffecd09097836 */ /* 0x000fc60000000000 */
[----:B------:R1:W-:Y:S01]  /*4b2a0*/  LDGSTS.E [R8+0x24000], desc[UR60][R28.64], !P6 ;  /* 0x240000001c087fae */ /* 0x0003e2000f12187c */
[----:B------:R-:W-:Y:S01]  /*4b2b0*/  VIADD R6, R6, 0xfffffecc ;  /* 0xfffffecc06067836 */ /* 0x000fe20000000000 */
[----:B------:R-:W-:Y:S01]  /*4b2c0*/  ISETP.GE.U32.AND P2, PT, R9, 0x7ffffe4e, PT ;  /* 0x7ffffe4e0900780c */ /* 0x000fe20003f46070 */
[----:B-1----:R-:W1:Y:S03]  /*4b2d0*/  LDC R28, c[0x0][0x230] ;  /* 0x00008c00ff1c7b82 */ /* 0x002e660000000800 */
[----:B------:R-:W-:Y:S02]  /*4b2e0*/  ISETP.GE.U32.AND P4, PT, R6, 0x7ffffe4d, PT ;  /* 0x7ffffe4d0600780c */ /* 0x000fe40003f86070 */
[----:B------:R-:W-:Y:S01]  /*4b2f0*/  ISETP.GE.U32.AND P3, PT, R60, 0x7ffffe30, PT ;  /* 0x7ffffe303c00780c */ /* 0x000fe20003f66070 */
[----:B--2---:R-:W-:-:S04]  /*4b300*/  IMAD.WIDE R60, R7, 0x4, R90 ;  /* 0x00000004073c7825 */ /* 0x004fc800078e025a */
[----:B---3--:R-:W-:Y:S01]  /*4b310*/  IMAD.WIDE R44, R7, 0x4, R74 ;  /* 0x00000004072c7825 */ /* 0x008fe200078e024a */
[----:B------:R-:W2:Y:S03]  /*4b320*/  LDC R9, c[0x0][0x230] ;  /* 0x00008c00ff097b82 */ /* 0x000ea60000000800 */
[----:B------:R-:W-:Y:S02]  /*4b330*/  VIADD R27, R27, 0xfffffeae ;  /* 0xfffffeae1b1b7836 */ /* 0x000fe40000000000 */
[----:B------:R-:W-:Y:S01]  /*4b340*/  VIADD R26, R26, 0xfffffead ;  /* 0xfffffead1a1a7836 */ /* 0x000fe20000000000 */
[----:B------:R-:W-:Y:S04]  /*4b350*/  STL.64 [R1+0x370], R60 ;  /* 0x0003703c01007387 */ /* 0x000fe80000100a00 */
[----:B------:R-:W-:Y:S04]  /*4b360*/  LDGSTS.E [R8+0x24004], desc[UR60][R60.64], !P0 ;  /* 0x240040003c087fae */ /* 0x000fe8000c12187c */
[----:B------:R3:W-:Y:S04]  /*4b370*/  STL.64 [R1+0x378], R44 ;  /* 0x0003782c01007387 */ /* 0x0007e80000100a00 */
[----:B------:R3:W-:Y:S04]  /*4b380*/  LDGSTS.E [R8+0x24008], desc[UR60][R44.64], !P2 ;  /* 0x240080002c087fae */ /* 0x0007e8000d12187c */
[----:B------:R-:W2:Y:S04]  /*4b390*/  LDL.LU.64 R90, [R1+0x1178] ;  /* 0x00117800015a7983 */ /* 0x000ea80000300a00 */
[----:B------:R-:W2:Y:S01]  /*4b3a0*/  LDL.LU.64 R74, [R1+0x1170] ;  /* 0x00117000014a7983 */ /* 0x000ea20000300a00 */
[----:B------:R-:W2:Y:S01]  /*4b3b0*/  LDC R6, c[0x0][0x230] ;  /* 0x00008c00ff067b82 */ /* 0x000ea20000000800 */
[----:B----4-:R-:W-:-:S04]  /*4b3c0*/  IMAD.WIDE R42, R7, 0x4, R42 ;  /* 0x00000004072a7825 */ /* 0x010fc800078e022a */
[----:B---3--:R-:W-:-:S04]  /*4b3d0*/  IMAD.WIDE R44, R7, 0x4, R58 ;  /* 0x00000004072c7825 */ /* 0x008fc800078e023a */
[----:B-1----:R-:W-:Y:S01]  /*4b3e0*/  VIADD R60, R28, 0xfffffe8c ;  /* 0xfffffe8c1c3c7836 */ /* 0x002fe20000000000 */
[----:B------:R-:W-:Y:S04]  /*4b3f0*/  STL.64 [R1+0x380], R44 ;  /* 0x0003802c01007387 */ /* 0x000fe80000100a00 */
[----:B------:R1:W-:Y:S04]  /*4b400*/  LDGSTS.E [R8+0x2400c], desc[UR60][R44.64], !P4 ;  /* 0x2400c0002c087fae */ /* 0x0003e8000e12187c */
[----:B------:R3:W-:Y:S04]  /*4b410*/  STL.64 [R1+0x388], R42 ;  /* 0x0003882a01007387 */ /* 0x0007e80000100a00 */
[----:B------:R-:W-:Y:S04]  /*4b420*/  LDGSTS.E [R8+0x28000], desc[UR60][R42.64], !P3 ;  /* 0x280000002a087fae */ /* 0x000fe8000d92187c */
[----:B------:R-:W4:Y:S04]  /*4b430*/  LDL.LU.64 R58, [R1+0x1168] ;  /* 0x00116800013a7983 */ /* 0x000f280000300a00 */
[----:B---3--:R-:W3:Y:S01]  /*4b440*/  LDL.LU.64 R42, [R1+0x1160] ;  /* 0x00116000012a7983 */ /* 0x008ee20000300a00 */
[----:B------:R-:W-:-:S04]  /*4b450*/  IMAD.WIDE R76, R7, 0x4, R222 ;  /* 0x00000004074c7825 */ /* 0x000fc800078e02de */
[----:B-1----:R-:W-:-:S04]  /*4b460*/  IMAD.WIDE R44, R7, 0x4, R238 ;  /* 0x00000004072c7825 */ /* 0x002fc800078e02ee */
[----:B------:R-:W-:Y:S01]  /*4b470*/  IMAD.WIDE R28, R7, 0x4, R88 ;  /* 0x00000004071c7825 */ /* 0x000fe200078e0258 */
[----:B------:R-:W-:Y:S04]  /*4b480*/  STL.64 [R1+0x390], R76 ;  /* 0x0003904c01007387 */ /* 0x000fe80000100a00 */
[----:B------:R-:W-:Y:S04]  /*4b490*/  STL.64 [R1+0x398], R44 ;  /* 0x0003982c01007387 */ /* 0x000fe80000100a00 */
[----:B------:R1:W-:Y:S04]  /*4b4a0*/  STL.64 [R1+0x3a0], R28 ;  /* 0x0003a01c01007387 */ /* 0x0003e80000100a00 */
[----:B------:R-:W3:Y:S04]  /*4b4b0*/  LDL.LU.64 R222, [R1+0x1450] ;  /* 0x0014500001de7983 */ /* 0x000ee80000300a00 */
[----:B------:R-:W3:Y:S04]  /*4b4c0*/  LDL.LU.64 R238, [R1+0x1448] ;  /* 0x0014480001ee7983 */ /* 0x000ee80000300a00 */
[----:B------:R-:W3:Y:S01]  /*4b4d0*/  LDL.LU.64 R88, [R1+0x1440] ;  /* 0x0014400001587983 */ /* 0x000ee20000300a00 */
[----:B------:R-:W-:-:S02]  /*4b4e0*/  IADD3 R13, R13, -0x154, RZ ;  /* 0xfffffeac0d0d7810 */ /* 0x000fc40007ffe0ff */
[----:B------:R-:W-:Y:S02]  /*4b4f0*/  ISETP.GE.U32.AND P5, PT, R27, 0x7ffffe2f, PT ;  /* 0x7ffffe2f1b00780c */ /* 0x000fe40003fa6070 */
[----:B------:R-:W-:Y:S01]  /*4b500*/  ISETP.GE.U32.AND P6, PT, R26, 0x7ffffe2e, PT ;  /* 0x7ffffe2e1a00780c */ /* 0x000fe20003fc6070 */
[----:B------:R-:W-:Y:S01]  /*4b510*/  VIADD R12, R12, 0xfffffe8f ;  /* 0xfffffe8f0c0c7836 */ /* 0x000fe20000000000 */
[----:B------:R-:W-:Y:S01]  /*4b520*/  ISETP.GE.U32.AND P0, PT, R13, 0x7ffffe2d, PT ;  /* 0x7ffffe2d0d00780c */ /* 0x000fe20003f06070 */
[----:B--2---:R-:W-:Y:S01]  /*4b530*/  VIADD R9, R9, 0xfffffe8e ;  /* 0xfffffe8e09097836 */ /* 0x004fe20000000000 */
[----:B------:R-:W-:Y:S01]  /*4b540*/  IADD3 R6, R6, -0x173, RZ ;  /* 0xfffffe8d06067810 */ /* 0x000fe20007ffe0ff */
[----:B------:R-:W2:Y:S01]  /*4b550*/  LDC R27, c[0x0][0x230] ;  /* 0x00008c00ff1b7b82 */ /* 0x000ea20000000800 */
[----:B------:R-:W-:-:S07]  /*4b560*/  ISETP.GE.U32.AND P2, PT, R12, 0x7ffffe10, PT ;  /* 0x7ffffe100c00780c */ /* 0x000fce0003f46070 */
[----:B------:R-:W2:Y:S01]  /*4b570*/  LDC R26, c[0x0][0x230] ;  /* 0x00008c00ff1a7b82 */ /* 0x000ea20000000800 */
[----:B------:R-:W-:Y:S04]  /*4b580*/  LDGSTS.E [R8+0x28004], desc[UR60][R76.64], !P5 ;  /* 0x280040004c087fae */ /* 0x000fe8000e92187c */
[----:B------:R-:W-:Y:S04]  /*4b590*/  LDGSTS.E [R8+0x28008], desc[UR60][R44.64], !P6 ;  /* 0x280080002c087fae */ /* 0x000fe8000f12187c */
[----:B------:R1:W-:Y:S01]  /*4b5a0*/  LDGSTS.E [R8+0x2800c], desc[UR60][R28.64], !P0 ;  /* 0x2800c0001c087fae */ /* 0x0003e2000c12187c */
[----:B------:R-:W-:-:S02]  /*4b5b0*/  ISETP.GE.U32.AND P4, PT, R9, 0x7ffffe0f, PT ;  /* 0x7ffffe0f0900780c */ /* 0x000fc40003f86070 */
[----:B------:R-:W-:Y:S02]  /*4b5c0*/  ISETP.GE.U32.AND P5, PT, R60, 0x7ffffe0d, PT ;  /* 0x7ffffe0d3c00780c */ /* 0x000fe40003fa6070 */
[----:B------:R-:W-:Y:S01]  /*4b5d0*/  ISETP.GE.U32.AND P3, PT, R6, 0x7ffffe0e, PT ;  /* 0x7ffffe0e0600780c */ /* 0x000fe20003f66070 */
[----:B------:R-:W2:Y:S08]  /*4b5e0*/  LDC R13, c[0x0][0x230] ;  /* 0x00008c00ff0d7b82 */ /* 0x000eb00000000800 */
[----:B------:R-:W2:Y:S08]  /*4b5f0*/  LDC R12, c[0x0][0x230] ;  /* 0x00008c00ff0c7b82 */ /* 0x000eb00000000800 */
[----:B-1----:R-:W1:Y:S01]  /*4b600*/  LDC R28, c[0x0][0x230] ;  /* 0x00008c00ff1c7b82 */ /* 0x002e620000000800 */
[----:B------:R-:W-:-:S07]  /*4b610*/  IMAD.WIDE R60, R7, 0x4, R90 ;  /* 0x00000004073c7825 */ /* 0x000fce00078e025a */
[----:B------:R-:W2:Y:S08]  /*4b620*/  LDC R9, c[0x0][0x230] ;  /* 0x00008c00ff097b82 */ /* 0x000eb00000000800 */
[----:B------:R-:W2:Y:S01]  /*4b630*/  LDC R6, c[0x0][0x230] ;  /* 0x00008c00ff067b82 */ /* 0x000ea20000000800 */
[C---:B------:R-:W-:Y:S01]  /*4b640*/  IMAD.WIDE R44, R7.reuse, 0x4, R74 ;  /* 0x00000004072c7825 */ /* 0x040fe200078e024a */
[----:B------:R-:W-:Y:S04]  /*4b650*/  STL.64 [R1+0x3a8], R60 ;  /* 0x0003a83c01007387 */ /* 0x000fe80000100a00 */
[----:B------:R-:W-:Y:S04]  /*4b660*/  LDGSTS.E [R8+0x2c000], desc[UR60][R60.64], !P2 ;  /* 0x2c0000003c087fae */ /* 0x000fe8000d12187c */
[----:B------:R4:W-:Y:S04]  /*4b670*/  STL.64 [R1+0x3b0], R44 ;  /* 0x0003b02c01007387 */ /* 0x0009e80000100a00 */
[----:B------:R4:W-:Y:S04]  /*4b680*/  LDGSTS.E [R8+0x2c004], desc[UR60][R44.64], !P4 ;  /* 0x2c0040002c087fae */ /* 0x0009e8000e12187c */
[----:B------:R-:W2:Y:S04]  /*4b690*/  LDL.LU.64 R90, [R1+0x1438] ;  /* 0x00143800015a7983 */ /* 0x000ea80000300a00 */
[----:B------:R-:W2:Y:S01]  /*4b6a0*/  LDL.LU.64 R74, [R1+0x1350] ;  /* 0x00135000014a7983 */ /* 0x000ea20000300a00 */
[----:B----4-:R-:W-:-:S04]  /*4b6b0*/  IMAD.WIDE R44, R7, 0x4, R58 ;  /* 0x00000004072c7825 */ /* 0x010fc800078e023a */
[----:B---3--:R-:W-:Y:S01]  /*4b6c0*/  IMAD.WIDE R42, R7, 0x4, R42 ;  /* 0x00000004072a7825 */ /* 0x008fe200078e022a */
[----:B------:R-:W-:Y:S04]  /*4b6d0*/  STL.64 [R1+0x3b8], R44 ;  /* 0x0003b82c01007387 */ /* 0x000fe80000100a00 */
[----:B------:R3:W-:Y:S04]  /*4b6e0*/  LDGSTS.E [R8+0x2c008], desc[UR60][R44.64], !P3 ;  /* 0x2c0080002c087fae */ /* 0x0007e8000d92187c */
[----:B------:R4:W-:Y:S04]  /*4b6f0*/  STL.64 [R1+0x3c0], R42 ;  /* 0x0003c02a01007387 */ /* 0x0009e80000100a00 */
[----:B------:R-:W-:Y:S04]  /*4b700*/  LDGSTS.E [R8+0x2c00c], desc[UR60][R42.64], !P5 ;  /* 0x2c00c0002a087fae */ /* 0x000fe8000e92187c */
[----:B------:R-:W2:Y:S01]  /*4b710*/  LDL.LU.64 R58, [R1+0x1348] ;  /* 0x00134800013a7983 */ /* 0x000ea20000300a00 */
[----:B-1----:R-:W-:-:S03]  /*4b720*/  VIADD R60, R28, 0xfffffec9 ;  /* 0xfffffec91c3c7836 */ /* 0x002fc60000000000 */
[----:B----4-:R-:W4:Y:S01]  /*4b730*/  LDL.LU.64 R42, [R1+0x1340] ;  /* 0x00134000012a7983 */ /* 0x010f220000300a00 */
[----:B------:R-:W-:-:S04]  /*4b740*/  IMAD.WIDE R76, R7, 0x4, R222 ;  /* 0x00000004074c7825 */ /* 0x000fc800078e02de */
[----:B---3--:R-:W-:-:S04]  /*4b750*/  IMAD.WIDE R44, R7, 0x4, R238 ;  /* 0x00000004072c7825 */ /* 0x008fc800078e02ee */
[----:B------:R-:W-:Y:S01]  /*4b760*/  IMAD.WIDE R28, R7, 0x4, R88 ;  /* 0x00000004071c7825 */ /* 0x000fe200078e0258 */
[----:B------:R-:W-:Y:S04]  /*4b770*/  STL.64 [R1+0x3c8], R76 ;  /* 0x0003c84c01007387 */ /* 0x000fe80000100a00 */
[----:B------:R-:W-:Y:S04]  /*4b780*/  STL.64 [R1+0x3d0], R44 ;  /* 0x0003d02c01007387 */ /* 0x000fe80000100a00 */
[----:B------:R1:W-:Y:S04]  /*4b790*/  STL.64 [R1+0x3d8], R28 ;  /* 0x0003d81c01007387 */ /* 0x0003e80000100a00 */
[----:B------:R-:W3:Y:S04]  /*4b7a0*/  LDL.LU.64 R222, [R1+0x1338] ;  /* 0x0013380001de7983 */ /* 0x000ee80000300a00 */
[----:B------:R-:W3:Y:S04]  /*4b7b0*/  LDL.LU.64 R238, [R1+0x1250] ;  /* 0x0012500001ee7983 */ /* 0x000ee80000300a00 */
[----:B------:R-:W3:Y:S01]  /*4b7c0*/  LDL.LU.64 R88, [R1+0x1248] ;  /* 0x0012480001587983 */ /* 0x000ee20000300a00 */
[----:B--2---:R-:W-:Y:S01]  /*4b7d0*/  VIADD R27, R27, 0xfffffeeb ;  /* 0xfffffeeb1b1b7836 */ /* 0x004fe20000000000 */
[----:B------:R-:W-:Y:S01]  /*4b7e0*/  IADD3 R26, R26, -0x116, RZ ;  /* 0xfffffeea1a1a7810 */ /* 0x000fe20007ffe0ff */
[----:B------:R-:W-:-:S03]  /*4b7f0*/  VIADD R13, R13, 0xfffffee9 ;  /* 0xfffffee90d0d7836 */ /* 0x000fc60000000000 */
[----:B------:R-:W-:Y:S02]  /*4b800*/  ISETP.GE.U32.AND P6, PT, R27, 0x7ffffe6c, PT ;  /* 0x7ffffe6c1b00780c */ /* 0x000fe40003fc6070 */
[----:B------:R-:W-:Y:S02]  /*4b810*/  ISETP.GE.U32.AND P0, PT, R26, 0x7ffffe6b, PT ;  /* 0x7ffffe6b1a00780c */ /* 0x000fe40003f06070 */
[----:B------:R-:W-:Y:S01]  /*4b820*/  ISETP.GE.U32.AND P2, PT, R13, 0x7ffffe6a, PT ;  /* 0x7ffffe6a0d00780c */ /* 0x000fe20003f46070 */
[----:B------:R-:W-:Y:S01]  /*4b830*/  VIADD R12, R12, 0xfffffee8 ;  /* 0xfffffee80c0c7836 */ /* 0x000fe20000000000 */
[----:B------:R-:W-:Y:S01]  /*4b840*/  IADD3 R9, R9, -0x135, RZ ;  /* 0xfffffecb09097810 */ /* 0x000fe20007ffe0ff */
[----:B------:R-:W-:Y:S01]  /*4b850*/  VIADD R6, R6, 0xfffffeca ;  /* 0xfffffeca06067836 */ /* 0x000fe20000000000 */
[----:B------:R-:W2:Y:S08]  /*4b860*/  LDC R27, c[0x0][0x230] ;  /* 0x00008c00ff1b7b82 */ /* 0x000eb00000000800 */
[----:B------:R-:W2:Y:S01]  /*4b870*/  LDC R26, c[0x0][0x230] ;  /* 0x00008c00ff1a7b82 */ /* 0x000ea20000000800 */
[----:B------:R-:W-:Y:S01]  /*4b880*/  ISETP.GE.U32.AND P4, PT, R12, 0x7ffffe69, PT ;  /* 0x7ffffe690c00780c */ /* 0x000fe20003f86070 */
        /* <DEDUP_REMOVED lines=19> */
[----:B-1----:R-:W-:-:S05]  /*4b9c0*/  IMAD.WIDE R44, R7, 0x4, R58 ;  /* 0x00000004072c7825 */ /* 0x002fca00078e023a */
[----:B------:R-:W-:Y:S04]  /*4b9d0*/  STL.64 [R1+0x3f0], R44 ;  /* 0x0003f02c01007387 */ /* 0x000fe80000100a00 */
[----:B------:R1:W-:Y:S01]  /*4b9e0*/  LDGSTS.E [R10+0x24004], desc[UR60][R44.64], !P5 ;  /* 0x240040002c0a7fae */ /* 0x0003e2000e92187c */
[----:B----4-:R-:W-:Y:S01]  /*4b9f0*/  IMAD.WIDE R42, R7, 0x4, R42 ;  /* 0x00000004072a7825 */ /* 0x010fe200078e022a */
[----:B------:R-:W-:-:S04]  /*4ba00*/  IADD3 R60, R28, -0x176, RZ ;  /* 0xfffffe8a1c3c7810 */ /* 0x000fc80007ffe0ff */
[----:B------:R4:W-:Y:S04]  /*4ba10*/  STL.64 [R1+0x3f8], R42 ;  /* 0x0003f82a01007387 */ /* 0x0009e80000100a00 */
[----:B------:R-:W2:Y:S04]  /*4ba20*/  LDL.LU.64 R58, [R1+0x1158] ;  /* 0x00115800013a7983 */ /* 0x000ea80000300a00 */
[----:B------:R-:W-:Y:S04]  /*4ba30*/  LDGSTS.E [R10+0x24008], desc[UR60][R42.64], !P6 ;  /* 0x240080002a0a7fae */ /* 0x000fe8000f12187c */
[----:B----4-:R-:W4:Y:S01]  /*4ba40*/  LDL.LU.64 R42, [R1+0x1150] ;  /* 0x00115000012a7983 */ /* 0x010f220000300a00 */
[----:B---3--:R-:W-:-:S04]  /*4ba50*/  IMAD.WIDE R76, R7, 0x4, R222 ;  /* 0x00000004074c7825 */ /* 0x008fc800078e02de */
[----:B-1----:R-:W-:-:S04]  /*4ba60*/  IMAD.WIDE R44, R7, 0x4, R238 ;  /* 0x00000004072c7825 */ /* 0x002fc800078e02ee */
[----:B------:R-:W-:Y:S01]  /*4ba70*/  IMAD.WIDE R28, R7, 0x4, R88 ;  /* 0x00000004071c7825 */ /* 0x000fe200078e0258 */
[----:B------:R-:W-:Y:S04]  /*4ba80*/  STL.64 [R1+0x400], R76 ;  /* 0x0004004c01007387 */ /* 0x000fe80000100a00 */
[----:B------:R1:W-:Y:S04]  /*4ba90*/  STL.64 [R1+0x408], R44 ;  /* 0x0004082c01007387 */ /* 0x0003e80000100a00 */
[----:B------:R3:W-:Y:S04]  /*4baa0*/  STL.64 [R1+0x410], R28 ;  /* 0x0004101c01007387 */ /* 0x0007e80000100a00 */
[----:B------:R-:W4:Y:S04]  /*4bab0*/  LDL.LU.64 R238, [R1+0x1148] ;  /* 0x0011480001ee7983 */ /* 0x000f280000300a00 */
[----:B------:R-:W4:Y:S04]  /*4bac0*/  LDL.LU.64 R222, [R1+0x1140] ;  /* 0x0011400001de7983 */ /* 0x000f280000300a00 */
[----:B------:R-:W4:Y:S01]  /*4bad0*/  LDL.LU.64 R88, [R1+0x1430] ;  /* 0x0014300001587983 */ /* 0x000f220000300a00 */
[----:B--2---:R-:W-:Y:S01]  /*4bae0*/  IADD3 R27, R27, -0x138, RZ ;  /* 0xfffffec81b1b7810 */ /* 0x004fe20007ffe0ff */
[----:B------:R-:W-:-:S02]  /*4baf0*/  VIADD R26, R26, 0xfffffeab ;  /* 0xfffffeab1a1a7836 */ /* 0x000fc40000000000 */
[----:B------:R-:W-:Y:S01]  /*4bb00*/  VIADD R13, R13, 0xfffffeaa ;  /* 0xfffffeaa0d0d7836 */ /* 0x000fe20000000000 */
[----:B------:R-:W-:Y:S02]  /*4bb10*/  ISETP.GE.U32.AND P0, PT, R27, 0x7ffffe49, PT ;  /* 0x7ffffe491b00780c */ /* 0x000fe40003f06070 */
[----:B------:R-:W-:Y:S02]  /*4bb20*/  IADD3 R12, R12, -0x157, RZ ;  /* 0xfffffea90c0c7810 */ /* 0x000fe40007ffe0ff */
[----:B------:R-:W-:Y:S01]  /*4bb30*/  ISETP.GE.U32.AND P2, PT, R26, 0x7ffffe2c, PT ;  /* 0x7ffffe2c1a00780c */ /* 0x000fe20003f46070 */
[----:B------:R-:W-:Y:S01]  /*4bb40*/  VIADD R9, R9, 0xfffffea8 ;  /* 0xfffffea809097836 */ /* 0x000fe20000000000 */
[----:B------:R-:W-:Y:S02]  /*4bb50*/  ISETP.GE.U32.AND P4, PT, R13, 0x7ffffe2b, PT ;  /* 0x7ffffe2b0d00780c */ /* 0x000fe40003f86070 */
[----:B------:R-:W-:Y:S01]  /*4bb60*/  ISETP.GE.U32.AND P3, PT, R12, 0x7ffffe2a, PT ;  /* 0x7ffffe2a0c00780c */ /* 0x000fe20003f66070 */
[----:B------:R-:W-:Y:S01]  /*4bb70*/  VIADD R6, R6, 0xfffffe8b ;  /* 0xfffffe8b06067836 */ /* 0x000fe20000000000 */
[----:B------:R-:W2:Y:S01]  /*4bb80*/  LDC R27, c[0x0][0x230] ;  /* 0x00008c00ff1b7b82 */ /* 0x000ea20000000800 */
[----:B------:R-:W-:-:S07]  /*4bb90*/  ISETP.GE.U32.AND P5, PT, R9, 0x7ffffe29, PT ;  /* 0x7ffffe290900780c */ /* 0x000fce0003fa6070 */
[----:B------:R-:W2:Y:S08]  /*4bba0*/  LDC R26, c[0x0][0x230] ;  /* 0x00008c00ff1a7b82 */ /* 0x000eb00000000800 */
[----:B------:R-:W2:Y:S01]  /*4bbb0*/  LDC R13, c[0x0][0x230] ;  /* 0x00008c00ff0d7b82 */ /* 0x000ea20000000800 */
[----:B------:R-:W-:-:S07]  /*4bbc0*/  ISETP.GE.U32.AND P6, PT, R6, 0x7ffffe0c, PT ;  /* 0x7ffffe0c0600780c */ /* 0x000fce0003fc6070 */
[----:B------:R-:W2:Y:S01]  /*4bbd0*/  LDC R12, c[0x0][0x230] ;  /* 0x00008c00ff0c7b82 */ /* 0x000ea20000000800 */
[----:B------:R-:W-:Y:S01]  /*4bbe0*/  LDGSTS.E [R10+0x2400c], desc[UR60][R76.64], !P0 ;  /* 0x2400c0004c0a7fae */ /* 0x000fe2000c12187c */
[----:B------:R-:W-:-:S03]  /*4bbf0*/  ISETP.GE.U32.AND P0, PT, R60, 0x7ffffe0b, PT ;  /* 0x7ffffe0b3c00780c */ /* 0x000fc60003f06070 */
[----:B------:R1:W-:Y:S03]  /*4bc00*/  LDGSTS.E [R10+0x28000], desc[UR60][R44.64], !P2 ;  /* 0x280000002c0a7fae */ /* 0x0003e6000d12187c */
[----:B------:R-:W2:Y:S01]  /*4bc10*/  LDC R9, c[0x0][0x230] ;  /* 0x00008c00ff097b82 */ /* 0x000ea20000000800 */
[----:B------:R3:W-:Y:S07]  /*4bc20*/  LDGSTS.E [R10+0x28004], desc[UR60][R28.64], !P4 ;  /* 0x280040001c0a7fae */ /* 0x0007ee000e12187c */
[----:B------:R-:W2:Y:S01]  /*4bc30*/  LDC R6, c[0x0][0x230] ;  /* 0x00008c00ff067b82 */ /* 0x000ea20000000800 */
[----:B------:R-:W-:-:S04]  /*4bc40*/  IMAD.WIDE R60, R7, 0x4, R90 ;  /* 0x00000004073c7825 */ /* 0x000fc800078e025a */
[C---:B-1----:R-:W-:Y:S01]  /*4bc50*/  IMAD.WIDE R44, R7.reuse, 0x4, R74 ;  /* 0x00000004072c7825 */ /* 0x042fe200078e024a */
[----:B------:R-:W-:Y:S04]  /*4bc60*/  STL.64 [R1+0x418], R60 ;  /* 0x0004183c01007387 */ /* 0x000fe80000100a00 */
[----:B------:R-:W-:Y:S04]  /*4bc70*/  LDGSTS.E [R10+0x28008], desc[UR60][R60.64], !P3 ;  /* 0x280080003c0a7fae */ /* 0x000fe8000d92187c */
[----:B------:R1:W-:Y:S04]  /*4bc80*/  STL.64 [R1+0x420], R44 ;  /* 0x0004202c01007387 */ /* 0x0003e80000100a00 */
[----:B------:R1:W-:Y:S01]  /*4bc90*/  LDGSTS.E [R10+0x2800c], desc[UR60][R44.64], !P5 ;  /* 0x2800c0002c0a7fae */ /* 0x0003e2000e92187c */
[----:B---3--:R-:W3:Y:S01]  /*4bca0*/  LDC R28, c[0x0][0x230] ;  /* 0x00008c00ff1c7b82 */ /* 0x008ee20000000800 */
[----:B-1----:R-:W-:-:S02]  /*4bcb0*/  IMAD.WIDE R44, R7, 0x4, R58 ;  /* 0x00000004072c7825 */ /* 0x002fc400078e023a */
[----:B------:R-:W2:Y:S04]  /*4bcc0*/  LDL.LU.64 R58, [R1+0x1428] ;  /* 0x00142800013a7983 */ /* 0x000ea80000300a00 */
[----:B------:R-:W2:Y:S04]  /*4bcd0*/  LDL.LU.64 R90, [R1+0x1420] ;  /* 0x00142000015a7983 */ /* 0x000ea80000300a00 */
[----:B------:R-:W-:Y:S04]  /*4bce0*/  STL.64 [R1+0x428], R44 ;  /* 0x0004282c01007387 */ /* 0x000fe80000100a00 */
[----:B------:R1:W-:Y:S01]  /*4bcf0*/  LDGSTS.E [R10+0x2c000], desc[UR60][R44.64], !P6 ;  /* 0x2c0000002c0a7fae */ /* 0x0003e2000f12187c */
[----:B----4-:R-:W-:-:S05]  /*4bd00*/  IMAD.WIDE R42, R7, 0x4, R42 ;  /* 0x00000004072a7825 */ /* 0x010fca00078e022a */
[----:B------:R4:W-:Y:S04]  /*4bd10*/  STL.64 [R1+0x430], R42 ;  /* 0x0004302a01007387 */ /* 0x0009e80000100a00 */
[----:B------:R-:W-:Y:S04]  /*4bd20*/  LDGSTS.E [R10+0x2c004], desc[UR60][R42.64], !P0 ;  /* 0x2c0040002a0a7fae */ /* 0x000fe8000c12187c */
[----:B----4-:R-:W4:Y:S01]  /*4bd30*/  LDL.LU.64 R42, [R1+0x1418] ;  /* 0x00141800012a7983 */ /* 0x010f220000300a00 */
[----:B---3--:R-:W-:Y:S02]  /*4bd40*/  VIADD R60, R28, 0xfffffec7 ;  /* 0xfffffec71c3c7836 */ /* 0x008fe40000000000 */
[----:B------:R-:W-:-:S02]  /*4bd50*/  IMAD.WIDE R74, R7, 0x4, R238 ;  /* 0x00000004074a7825 */ /* 0x000fc400078e02ee */
[----:B------:R-:W3:Y:S02]  /*4bd60*/  LDL.LU.64 R238, [R1+0x1330] ;  /* 0x0013300001ee7983 */ /* 0x000ee40000300a00 */
[----:B-1----:R-:W-:-:S04]  /*4bd70*/  IMAD.WIDE R44, R7, 0x4, R222 ;  /* 0x00000004072c7825 */ /* 0x002fc800078e02de */
[----:B------:R-:W-:Y:S01]  /*4bd80*/  IMAD.WIDE R28, R7, 0x4, R88 ;  /* 0x00000004071c7825 */ /* 0x000fe200078e0258 */
[----:B------:R1:W-:Y:S04]  /*4bd90*/  STL.64 [R1+0x438], R74 ;  /* 0x0004384a01007387 */ /* 0x0003e80000100a00 */
[----:B------:R1:W-:Y:S04]  /*4bda0*/  STL.64 [R1+0x440], R44 ;  /* 0x0004402c01007387 */ /* 0x0003e80000100a00 */
[----:B------:R1:W-:Y:S04]  /*4bdb0*/  STL.64 [R1+0x448], R28 ;  /* 0x0004481c01007387 */ /* 0x0003e80000100a00 */
[----:B------:R-:W3:Y:S01]  /*4bdc0*/  LDL.LU.64 R222, [R1+0x1328] ;  /* 0x0013280001de7983 */ /* 0x000ee20000300a00 */
[----:B--2---:R-:W-:-:S02]  /*4bdd0*/  VIADD R27, R27, 0xfffffe89 ;  /* 0xfffffe891b1b7836 */ /* 0x004fc40000000000 */
[----:B------:R-:W-:-:S03]  /*4bde0*/  VIADD R26, R26, 0xfffffe88 ;  /* 0xfffffe881a1a7836 */ /* 0x000fc60000000000 */
[----:B------:R-:W-:Y:S02]  /*4bdf0*/  ISETP.GE.U32.AND P2, PT, R27, 0x7ffffe0a, PT ;  /* 0x7ffffe0a1b00780c */ /* 0x000fe40003f46070 */
[----:B------:R-:W-:Y:S02]  /*4be00*/  ISETP.GE.U32.AND P4, PT, R26, 0x7ffffe09, PT ;  /* 0x7ffffe091a00780c */ /* 0x000fe40003f86070 */
[----:B------:R-:W-:Y:S01]  /*4be10*/  IADD3 R13, R13, -0x119, RZ ;  /* 0xfffffee70d0d7810 */ /* 0x000fe20007ffe0ff */
[----:B------:R-:W-:Y:S02]  /*4be20*/  VIADD R12, R12, 0xfffffee6 ;  /* 0xfffffee60c0c7836 */ /* 0x000fe40000000000 */
[----:B------:R-:W-:Y:S01]  /*4be30*/  VIADD R9, R9, 0xfffffee5 ;  /* 0xfffffee509097836 */ /* 0x000fe20000000000 */
[----:B------:R-:W2:Y:S01]  /*4be40*/  LDC R27, c[0x0][0x230] ;  /* 0x00008c00ff1b7b82 */ /* 0x000ea20000000800 */
[----:B------:R-:W-:-:S07]  /*4be50*/  ISETP.GE.U32.AND P3, PT, R13, 0x7ffffe68, PT ;  /* 0x7ffffe680d00780c */ /* 0x000fce0003f66070 */
[----:B------:R-:W2:Y:S01]  /*4be60*/  LDC R26, c[0x0][0x230] ;  /* 0x00008c00ff1a7b82 */ /* 0x000ea20000000800 */
[----:B------:R-:W-:Y:S02]  /*4be70*/  ISETP.GE.U32.AND P5, PT, R12, 0x7ffffe67, PT ;  /* 0x7ffffe670c00780c */ /* 0x000fe40003fa6070 */
[----:B------:R-:W-:-:S05]  /*4be80*/  ISETP.GE.U32.AND P6, PT, R9, 0x7ffffe66, PT ;  /* 0x7ffffe660900780c */ /* 0x000fca0003fc6070 */
[----:B------:R-:W2:Y:S08]  /*4be90*/  LDC R12, c[0x0][0x230] ;  /* 0x00008c00ff0c7b82 */ /* 0x000eb00000000800 */
[----:B------:R-:W2:Y:S08]  /*4bea0*/  LDC R13, c[0x0][0x230] ;  /* 0x00008c00ff0d7b82 */ /* 0x000eb00000000800 */
[----:B------:R-:W2:Y:S01]  /*4beb0*/  LDC R9, c[0x0][0x230] ;  /* 0x00008c00ff097b82 */ /* 0x000ea20000000800 */
[----:B------:R-:W-:Y:S04]  /*4bec0*/  LDGSTS.E [R10+0x2c008], desc[UR60][R74.64], !P2 ;  /* 0x2c0080004a0a7fae */ /* 0x000fe8000d12187c */
[----:B------:R2:W-:Y:S04]  /*4bed0*/  LDGSTS.E [R10+0x2c00c], desc[UR60][R44.64], !P4 ;  /* 0x2c00c0002c0a7fae */ /* 0x0005e8000e12187c */
[----:B------:R2:W-:Y:S04]  /*4bee0*/  LDGSTS.E [R11+0x20000], desc[UR60][R28.64], !P3 ;  /* 0x200000001c0b7fae */ /* 0x0005e8000d92187c */
[----:B-1----:R-:W3:Y:S04]  /*4bef0*/  LDL.LU.64 R74, [R1+0x1320] ;  /* 0x00132000014a7983 */ /* 0x002ee80000300a00 */
[----:B------:R-:W3:Y:S01]  /*4bf00*/  LDL.LU.64 R88, [R1+0x1318] ;  /* 0x0013180001587983 */ /* 0x000ee20000300a00 */
[----:B------:R-:W-:-:S04]  /*4bf10*/  IMAD.WIDE R58, R7, 0x4, R58 ;  /* 0x00000004073a7825 */ /* 0x000fc800078e023a */
[C---:B--2---:R-:W-:Y:S01]  /*4bf20*/  IMAD.WIDE R44, R7.reuse, 0x4, R90 ;  /* 0x00000004072c7825 */ /* 0x044fe200078e025a */
[----:B------:R-:W-:Y:S01]  /*4bf30*/  ISETP.GE.U32.AND P2, PT, R60, 0x7ffffe48, PT ;  /* 0x7ffffe483c00780c */ /* 0x000fe20003f46070 */
[----:B------:R-:W1:Y:S01]  /*4bf40*/  LDC R28, c[0x0][0x230] ;  /* 0x00008c00ff1c7b82 */ /* 0x000e620000000800 */
[----:B------:R4:W-:Y:S04]  /*4bf50*/  STL.64 [R1+0x450], R58 ;  /* 0x0004503a01007387 */ /* 0x0009e80000100a00 */
[----:B------:R4:W-:Y:S04]  /*4bf60*/  LDGSTS.E [R11+0x20004], desc[UR60][R58.64], !P5 ;  /* 0x200040003a0b7fae */ /* 0x0009e8000e92187c */
[----:B------:R3:W-:Y:S04]  /*4bf70*/  STL.64 [R1+0x458], R44 ;  /* 0x0004582c01007387 */ /* 0x0007e80000100a00 */
[----:B------:R3:W-:Y:S04]  /*4bf80*/  LDGSTS.E [R11+0x20008], desc[UR60][R44.64], !P6 ;  /* 0x200080002c0b7fae */ /* 0x0007e8000f12187c */
[----:B------:R-:W2:Y:S01]  /*4bf90*/  LDL.LU.64 R90, [R1+0x1230] ;  /* 0x00123000015a7983 */ /* 0x000ea20000300a00 */
[----:B----4-:R-:W-:-:S03]  /*4bfa0*/  IMAD.WIDE R58, R7, 0x4, R42 ;  /* 0x00000004073a7825 */ /* 0x010fc600078e022a */
[----:B------:R-:W4:Y:S04]  /*4bfb0*/  LDL.LU.64 R42, [R1+0x1228] ;  /* 0x00122800012a7983 */ /* 0x000f280000300a00 */
[----:B------:R1:W-:Y:S01]  /*4bfc0*/  STL.64 [R1+0x460], R58 ;  /* 0x0004603a01007387 */ /* 0x0003e20000100a00 */
[----:B---3--:R-:W-:-:S05]  /*4bfd0*/  IMAD.WIDE R44, R7, 0x4, R238 ;  /* 0x00000004072c7825 */ /* 0x008fca00078e02ee */
[----:B------:R3:W-:Y:S04]  /*4bfe0*/  STL.64 [R1+0x468], R44 ;  /* 0x0004682c01007387 */ /* 0x0007e80000100a00 */
[----:B------:R-:W2:Y:S01]  /*4bff0*/  LDL.LU.64 R238, [R1+0x1220] ;  /* 0x0012200001ee7983 */ /* 0x000ea20000300a00 */
[----:B------:R-:W-:-:S03]  /*4c000*/  IMAD.WIDE R60, R7, 0x4, R222 ;  /* 0x00000004073c7825 */ /* 0x000fc600078e02de */
[----:B------:R-:W2:Y:S01]  /*4c010*/  LDL.LU.64 R222, [R1+0x1218] ;  /* 0x0012180001de7983 */ /* 0x000ea20000300a00 */
[----:B------:R-:W-:Y:S01]  /*4c020*/  IADD3 R6, R6, -0x11c, RZ ;  /* 0xfffffee406067810 */ /* 0x000fe20007ffe0ff */
[----:B------:R-:W-:-:S03]  /*4c030*/  VIADD R27, R27, 0xfffffec6 ;  /* 0xfffffec61b1b7836 */ /* 0x000fc60000000000 */
[----:B------:R-:W-:Y:S02]  /*4c040*/  ISETP.GE.U32.AND P0, PT, R6, 0x7ffffe65, PT ;  /* 0x7ffffe650600780c */ /* 0x000fe40003f06070 */
[----:B------:R-:W-:Y:S02]  /*4c050*/  IADD3 R26, R26, -0x13b, RZ ;  /* 0xfffffec51a1a7810 */ /* 0x000fe40007ffe0ff */
[----:B------:R-:W-:Y:S01]  /*4c060*/  ISETP.GE.U32.AND P4, PT, R27, 0x7ffffe47, PT ;  /* 0x7ffffe471b00780c */ /* 0x000fe20003f86070 */
[----:B------:R-:W-:Y:S02]  /*4c070*/  VIADD R12, R12, 0xfffffea7 ;  /* 0xfffffea70c0c7836 */ /* 0x000fe40000000000 */
[----:B------:R-:W-:Y:S01]  /*4c080*/  VIADD R13, R13, 0xfffffec4 ;  /* 0xfffffec40d0d7836 */ /* 0x000fe20000000000 */
[----:B------:R-:W-:Y:S01]  /*4c090*/  ISETP.GE.U32.AND P3, PT, R26, 0x7ffffe46, PT ;  /* 0x7ffffe461a00780c */ /* 0x000fe20003f66070 */
[----:B------:R-:W-:Y:S01]  /*4c0a0*/  STL.64 [R1+0x470], R60 ;  /* 0x0004703c01007387 */ /* 0x000fe20000100a00 */
[----:B------:R-:W2:Y:S01]  /*4c0b0*/  LDC R6, c[0x0][0x230] ;  /* 0x00008c00ff067b82 */ /* 0x000ea20000000800 */
[----:B------:R-:W-:-:S02]  /*4c0c0*/  ISETP.GE.U32.AND P6, PT, R12, 0x7ffffe28, PT ;  /* 0x7ffffe280c00780c */ /* 0x000fc40003fc6070 */
[----:B------:R-:W-:Y:S01]  /*4c0d0*/  IADD3 R12, R9, -0x15a, RZ ;  /* 0xfffffea6090c7810 */ /* 0x000fe20007ffe0ff */
[----:B------:R1:W-:Y:S04]  /*4c0e0*/  LDGSTS.E [R11+0x2000c], desc[UR60][R58.64], !P0 ;  /* 0x2000c0003a0b7fae */ /* 0x0003e8000c12187c */
[----:B------:R3:W-:Y:S01]  /*4c0f0*/  LDGSTS.E [R11+0x24000], desc[UR60][R44.64], !P2 ;  /* 0x240000002c0b7fae */ /* 0x0007e2000d12187c */
[----:B------:R-:W-:Y:S02]  /*4c100*/  ISETP.GE.U32.AND P5, PT, R13, 0x7ffffe45, PT ;  /* 0x7ffffe450d00780c */ /* 0x000fe40003fa6070 */
[----:B------:R-:W-:Y:S01]  /*4c110*/  ISETP.GE.U32.AND P0, PT, R12, 0x7ffffe27, PT ;  /* 0x7ffffe270c00780c */ /* 0x000fe20003f06070 */
[----:B------:R-:W-:Y:S01]  /*4c120*/  LDGSTS.E [R11+0x24004], desc[UR60][R60.64], !P4 ;  /* 0x240040003c0b7fae */ /* 0x000fe2000e12187c */
[----:B------:R-:W2:Y:S08]  /*4c130*/  LDC R27, c[0x0][0x230] ;  /* 0x00008c00ff1b7b82 */ /* 0x000eb00000000800 */
[----:B------:R-:W2:Y:S08]  /*4c140*/  LDC R26, c[0x0][0x230] ;  /* 0x00008c00ff1a7b82 */ /* 0x000eb00000000800 */
[----:B------:R-:W2:Y:S08]  /*4c150*/  LDC R13, c[0x0][0x230] ;  /* 0x00008c00ff0d7b82 */ /* 0x000eb00000000800 */
[----:B------:R-:W2:Y:S08]  /*4c160*/  LDC R9, c[0x0][0x230] ;  /* 0x00008c00ff097b82 */ /* 0x000eb00000000800 */
[----:B------:R-:W2:Y:S01]  /*4c170*/  LDC R12, c[0x0][0x230] ;  /* 0x00008c00ff0c7b82 */ /* 0x000ea20000000800 */
[----:B-1----:R-:W-:-:S02]  /*4c180*/  VIADD R58, R28, 0xfffffea4 ;  /* 0xfffffea41c3a7836 */ /* 0x002fc40000000000 */
[----:B---3--:R-:W-:-:S04]  /*4c190*/  IMAD.WIDE R44, R7, 0x4, R74 ;  /* 0x00000004072c7825 */ /* 0x008fc800078e024a */
[C---:B------:R-:W-:Y:S01]  /*4c1a0*/  IMAD.WIDE R28, R7.reuse, 0x4, R88 ;  /* 0x00000004071c7825 */ /* 0x040fe200078e0258 */
[----:B------:R-:W-:Y:S01]  /*4c1b0*/  ISETP.GE.U32.AND P4, PT, R58, 0x7ffffe25, PT ;  /* 0x7ffffe253a00780c */ /* 0x000fe20003f86070 */
[----:B------:R2:W-:Y:S04]  /*4c1c0*/  STL.64 [R1+0x478], R44 ;  /* 0x0004782c01007387 */ /* 0x0005e80000100a00 */
[----:B------:R1:W-:Y:S04]  /*4c1d0*/  STL.64 [R1+0x480], R28 ;  /* 0x0004801c01007387 */ /* 0x0003e80000100a00 */
[----:B------:R-:W3:Y:S04]  /*4c1e0*/  LDL.LU.64 R58, [R1+0x1138] ;  /* 0x00113800013a7983 */ /* 0x000ee80000300a00 */
[----:B------:R2:W-:Y:S04]  /*4c1f0*/  LDGSTS.E [R11+0x24008], desc[UR60][R44.64], !P3 ;  /* 0x240080002c0b7fae */ /* 0x0005e8000d92187c */
[----:B------:R-:W3:Y:S04]  /*4c200*/  LDL.LU.64 R74, [R1+0x1130] ;  /* 0x00113000014a7983 */ /* 0x000ee80000300a00 */
[----:B------:R-:W3:Y:S04]  /*4c210*/  LDL.LU.64 R88, [R1+0x1128] ;  /* 0x0011280001587983 */ /* 0x000ee80000300a00 */
[----:B------:R1:W-:Y:S01]  /*4c220*/  LDGSTS.E [R11+0x2400c], desc[UR60][R28.64], !P5 ;  /* 0x2400c0001c0b7fae */ /* 0x0003e2000e92187c */
[----:B----4-:R-:W-:-:S04]  /*4c230*/  IMAD.WIDE R42, R7, 0x4, R42 ;  /* 0x00000004072a7825 */ /* 0x010fc800078e022a */
[C---:B--2---:R-:W-:Y:S01]  /*4c240*/  IMAD.WIDE R44, R7.reuse, 0x4, R90 ;  /* 0x00000004072c7825 */ /* 0x044fe200078e025a */
[----:B-1----:R-:W1:Y:S04]  /*4c250*/  LDC R28, c[0x0][0x230] ;  /* 0x00008c00ff1c7b82 */ /* 0x002e680000000800 */
[----:B------:R-:W-:Y:S04]  /*4c260*/  STL.64 [R1+0x488], R44 ;  /* 0x0004882c01007387 */ /* 0x000fe80000100a00 */
[----:B------:R2:W-:Y:S04]  /*4c270*/  LDGSTS.E [R11+0x28000], desc[UR60][R44.64], !P6 ;  /* 0x280000002c0b7fae */ /* 0x0005e8000f12187c */
[----:B------:R4:W-:Y:S04]  /*4c280*/  STL.64 [R1+0x490], R42 ;  /* 0x0004902a01007387 */ /* 0x0009e80000100a00 */
[----:B------:R-:W-:Y:S04]  /*4c290*/  LDGSTS.E [R11+0x28004], desc[UR60][R42.64], !P0 ;  /* 0x280040002a0b7fae */ /* 0x000fe8000c12187c */
[----:B----4-:R-:W4:Y:S01]  /*4c2a0*/  LDL.LU.64 R42, [R1+0x1120] ;  /* 0x00112000012a7983 */ /* 0x010f220000300a00 */
[----:B------:R-:W-:-:S03]  /*4c2b0*/  IMAD.WIDE R60, R7, 0x4, R238 ;  /* 0x00000004073c7825 */ /* 0x000fc600078e02ee */
[----:B------:R-:W4:Y:S01]  /*4c2c0*/  LDL.LU.64 R238, [R1+0x1410] ;  /* 0x0014100001ee7983 */ /* 0x000f220000300a00 */
[----:B--2---:R-:W-:-:S03]  /*4c2d0*/  IMAD.WIDE R44, R7, 0x4, R222 ;  /* 0x00000004072c7825 */ /* 0x004fc600078e02de */
[----:B------:R3:W-:Y:S04]  /*4c2e0*/  STL.64 [R1+0x498], R60 ;  /* 0x0004983c01007387 */ /* 0x0007e80000100a00 */
[----:B------:R2:W-:Y:S04]  /*4c2f0*/  STL.64 [R1+0x4a0], R44 ;  /* 0x0004a02c01007387 */ /* 0x0005e80000100a00 */
[----:B------:R-:W4:Y:S01]  /*4c300*/  LDL.LU.64 R222, [R1+0x1408] ;  /* 0x0014080001de7983 */ /* 0x000f220000300a00 */
[----:B------:R-:W-:-:S05]  /*4c310*/  VIADD R6, R6, 0xfffffea5 ;  /* 0xfffffea506067836 */ /* 0x000fca0000000000 */
[----:B------:R-:W-:Y:S02]  /*4c320*/  ISETP.GE.U32.AND P2, PT, R6, 0x7ffffe26, PT ;  /* 0x7ffffe260600780c */ /* 0x000fe40003f46070 */
[----:B------:R-:W-:Y:S01]  /*4c330*/  IADD3 R27, R27, -0x179, RZ ;  /* 0xfffffe871b1b7810 */ /* 0x000fe20007ffe0ff */
[----:B------:R-:W-:Y:S01]  /*4c340*/  VIADD R26, R26, 0xfffffe86 ;  /* 0xfffffe861a1a7836 */ /* 0x000fe20000000000 */
[----:B------:R-:W-:Y:S01]  /*4c350*/  IADD3 R9, R9, -0x17c, RZ ;  /* 0xfffffe8409097810 */ /* 0x000fe20007ffe0ff */
[----:B------:R-:W4:Y:S01]  /*4c360*/  LDC R6, c[0x0][0x230] ;  /* 0x00008c00ff067b82 */ /* 0x000f220000000800 */
[----:B------:R-:W-:-:S07]  /*4c370*/  ISETP.GE.U32.AND P3, PT, R27, 0x7ffffe08, PT ;  /* 0x7ffffe081b00780c */ /* 0x000fce0003f66070 */
[----:B------:R-:W4:Y:S01]  /*4c380*/  LDC R27, c[0x0][0x230] ;  /* 0x00008c00ff1b7b82 */ /* 0x000f220000000800 */
[----:B------:R-:W-:Y:S01]  /*4c390*/  ISETP.GE.U32.AND P5, PT, R26, 0x7ffffe07, PT ;  /* 0x7ffffe071a00780c */ /* 0x000fe20003fa6070 */
[----:B------:R-:W-:Y:S01]  /*4c3a0*/  VIADD R26, R13, 0xfffffe85 ;  /* 0xfffffe850d1a7836 */ /* 0x000fe20000000000 */
[----:B------:R3:W-:Y:S04]  /*4c3b0*/  LDGSTS.E [R11+0x28008], desc[UR60][R60.64], !P2 ;  /* 0x280080003c0b7fae */ /* 0x0007e8000d12187c */
[----:B------:R2:W-:Y:S01]  /*4c3c0*/  LDGSTS.E [R11+0x2800c], desc[UR60][R44.64], !P4 ;  /* 0x2800c0002c0b7fae */ /* 0x0005e2000e12187c */
[----:B------:R-:W-:Y:S02]  /*4c3d0*/  ISETP.GE.U32.AND P6, PT, R26, 0x7ffffe06, PT ;  /* 0x7ffffe061a00780c */ /* 0x000fe40003fc6070 */
[----:B------:R-:W-:Y:S01]  /*4c3e0*/  ISETP.GE.U32.AND P0, PT, R9, 0x7ffffe05, PT ;  /* 0x7ffffe050900780c */ /* 0x000fe20003f06070 */
[----:B------:R-:W4:Y:S08]  /*4c3f0*/  LDC R13, c[0x0][0x230] ;  /* 0x00008c00ff0d7b82 */ /* 0x000f300000000800 */
[----:B------:R-:W4:Y:S01]  /*4c400*/  LDC R9, c[0x0][0x230] ;  /* 0x00008c00ff097b82 */ /* 0x000f220000000800 */
[----:B---3--:R-:W-:Y:S01]  /*4c410*/  IMAD.WIDE R60, R7, 0x4, R58 ;  /* 0x00000004073c7825 */ /* 0x008fe200078e023a */
[----:B-1----:R-:W-:-:S03]  /*4c420*/  IADD3 R58, R28, -0x11f, RZ ;  /* 0xfffffee11c3a7810 */ /* 0x002fc60007ffe0ff */
[----:B--2---:R-:W-:-:S04]  /*4c430*/  IMAD.WIDE R44, R7, 0x4, R74 ;  /* 0x00000004072c7825 */ /* 0x004fc800078e024a */
[----:B------:R-:W-:Y:S01]  /*4c440*/  IMAD.WIDE R28, R7, 0x4, R88 ;  /* 0x00000004071c7825 */ /* 0x000fe200078e0258 */
[----:B------:R-:W-:Y:S04]  /*4c450*/  STL.64 [R1+0x4a8], R60 ;  /* 0x0004a83c01007387 */ /* 0x000fe80000100a00 */
[----:B------:R-:W2:Y:S04]  /*4c460*/  LDL.LU.64 R90, [R1+0x1400] ;  /* 0x00140000015a7983 */ /* 0x000ea80000300a00 */
[----:B------:R-:W-:Y:S04]  /*4c470*/  LDGSTS.E [R11+0x2c000], desc[UR60][R60.64], !P3 ;  /* 0x2c0000003c0b7fae */ /* 0x000fe8000d92187c */
[----:B------:R-:W-:Y:S01]  /*4c480*/  STL.64 [R1+0x4b0], R44 ;  /* 0x0004b02c01007387 */ /* 0x000fe20000100a00 */
[----:B------:R-:W-:-:S03]  /*4c490*/  ISETP.GE.U32.AND P3, PT, R58, 0x7ffffe62, PT ;  /* 0x7ffffe623a00780c */ /* 0x000fc60003f66070 */
[----:B------:R1:W-:Y:S04]  /*4c4a0*/  STL.64 [R1+0x4b8], R28 ;  /* 0x0004b81c01007387 */ /* 0x0003e80000100a00 */
[----:B------:R-:W3:Y:S04]  /*4c4b0*/  LDL.LU.64 R58, [R1+0x13f8] ;  /* 0x0013f800013a7983 */ /* 0x000ee80000300a00 */
[----:B------:R-:W-:Y:S04]  /*4c4c0*/  LDGSTS.E [R11+0x2c004], desc[UR60][R44.64], !P5 ;  /* 0x2c0040002c0b7fae */ /* 0x000fe8000e92187c */
[----:B------:R-:W3:Y:S04]  /*4c4d0*/  LDL.LU.64 R74, [R1+0x1310] ;  /* 0x00131000014a7983 */ /* 0x000ee80000300a00 */
[----:B------:R-:W3:Y:S04]  /*4c4e0*/  LDL.LU.64 R88, [R1+0x1308] ;  /* 0x0013080001587983 */ /* 0x000ee80000300a00 */
[----:B------:R1:W-:Y:S01]  /*4c4f0*/  LDGSTS.E [R11+0x2c008], desc[UR60][R28.64], !P6 ;  /* 0x2c0080001c0b7fae */ /* 0x0003e2000f12187c */
[----:B----4-:R-:W-:-:S04]  /*4c500*/  IMAD.WIDE R42, R7, 0x4, R42 ;  /* 0x00000004072a7825 */ /* 0x010fc800078e022a */
[----:B------:R-:W-:Y:S01]  /*4c510*/  VIADD R26, R6, 0xfffffee3 ;  /* 0xfffffee3061a7836 */ /* 0x000fe20000000000 */
[----:B-1----:R-:W1:Y:S01]  /*4c520*/  LDC R28, c[0x0][0x230] ;  /* 0x00008c00ff1c7b82 */ /* 0x002e620000000800 */
[----:B------:R-:W-:-:S07]  /*4c530*/  VIADD R12, R12, 0xfffffee2 ;  /* 0xfffffee20c0c7836 */ /* 0x000fce0000000000 */
[----:B------:R-:W4:Y:S01]  /*4c540*/  LDC R6, c[0x0][0x230] ;  /* 0x00008c00ff067b82 */ /* 0x000f220000000800 */
[----:B------:R1:W-:Y:S04]  /*4c550*/  STL.64 [R1+0x4c0], R42 ;  /* 0x0004c02a01007387 */ /* 0x0003e80000100a00 */
[----:B------:R-:W-:Y:S01]  /*4c560*/  LDGSTS.E [R11+0x2c00c], desc[UR60][R42.64], !P0 ;  /* 0x2c00c0002a0b7fae */ /* 0x000fe2000c12187c */
[----:B------:R-:W-:-:S05]  /*4c570*/  IMAD.WIDE R44, R7, 0x4, R238 ;  /* 0x00000004072c7825 */ /* 0x000fca00078e02ee */
[----:B------:R2:W-:Y:S04]  /*4c580*/  STL.64 [R1+0x4c8], R44 ;  /* 0x0004c82c01007387 */ /* 0x0005e80000100a00 */
[----:B-1----:R-:W3:Y:S04]  /*4c590*/  LDL.LU.64 R42, [R1+0x1300] ;  /* 0x00130000012a7983 */ /* 0x002ee80000300a00 */
[----:B------:R-:W3:Y:S01]  /*4c5a0*/  LDL.LU.64 R238, [R1+0x12f8] ;  /* 0x0012f80001ee7983 */ /* 0x000ee20000300a00 */
[----:B------:R-:W-:-:S03]  /*4c5b0*/  IMAD.WIDE R60, R7, 0x4, R222 ;  /* 0x00000004073c7825 */ /* 0x000fc600078e02de */
[----:B------:R-:W3:Y:S01]  /*4c5c0*/  LDL.LU.64 R222, [R1+0x1210] ;  /* 0x0012100001de7983 */ /* 0x000ee20000300a00 */
[----:B------:R-:W-:Y:S02]  /*4c5d0*/  ISETP.GE.U32.AND P2, PT, R26, 0x7ffffe64, PT ;  /* 0x7ffffe641a00780c */ /* 0x000fe40003f46070 */
[----:B------:R-:W-:Y:S01]  /*4c5e0*/  ISETP.GE.U32.AND P4, PT, R12, 0x7ffffe63, PT ;  /* 0x7ffffe630c00780c */ /* 0x000fe20003f86070 */
[----:B------:R-:W-:Y:S02]  /*4c5f0*/  VIADD R27, R27, 0xfffffee0 ;  /* 0xfffffee01b1b7836 */ /* 0x000fe40000000000 */
[----:B------:R-:W-:Y:S01]  /*4c600*/  VIADD R13, R13, 0xfffffec3 ;  /* 0xfffffec30d0d7836 */ /* 0x000fe20000000000 */
[----:B------:R-:W-:Y:S01]  /*4c610*/  IADD3 R9, R9, -0x13e, RZ ;  /* 0xfffffec209097810 */ /* 0x000fe20007ffe0ff */
[----:B------:R3:W-:Y:S01]  /*4c620*/  STL.64 [R1+0x4d0], R60 ;  /* 0x0004d03c01007387 */ /* 0x0007e20000100a00 */
[----:B----4-:R-:W-:Y:S01]  /*4c630*/  VIADD R6, R6, 0xfffffec1 ;  /* 0xfffffec106067836 */ /* 0x010fe20000000000 */
[----:B------:R-:W-:-:S02]  /*4c640*/  ISETP.GE.U32.AND P5, PT, R27, 0x7ffffe61, PT ;  /* 0x7ffffe611b00780c */ /* 0x000fc40003fa6070 */
[----:B------:R-:W-:Y:S02]  /*4c650*/  ISETP.GE.U32.AND P6, PT, R13, 0x7ffffe44, PT ;  /* 0x7ffffe440d00780c */ /* 0x000fe40003fc6070 */
[----:B------:R-:W-:Y:S01]  /*4c660*/  ISETP.GE.U32.AND P0, PT, R9, 0x7ffffe43, PT ;  /* 0x7ffffe430900780c */ /* 0x000fe20003f06070 */
[----:B------:R-:W1:Y:S08]  /*4c670*/  LDC R13, c[0x0][0x230] ;  /* 0x00008c00ff0d7b82 */ /* 0x000e700000000800 */
[----:B------:R-:W4:Y:S08]  /*4c680*/  LDC R12, c[0x0][0x230] ;  /* 0x00008c00ff0c7b82 */ /* 0x000f300000000800 */
[----:B------:R-:W4:Y:S01]  /*4c690*/  LDC R9, c[0x0][0x230] ;  /* 0x00008c00ff097b82 */ /* 0x000f220000000800 */
[----:B------:R2:W-:Y:S04]  /*4c6a0*/  LDGSTS.E [R244+0x20000], desc[UR60][R44.64], !P2 ;  /* 0x200000002cf47fae */ /* 0x0005e8000d12187c */
[----:B------:R3:W-:Y:S03]  /*4c6b0*/  LDGSTS.E [R244+0x20004], desc[UR60][R60.64], !P4 ;  /* 0x200040003cf47fae */ /* 0x0007e6000e12187c */
[----:B------:R-:W4:Y:S08]  /*4c6c0*/  LDC R26, c[0x0][0x230] ;  /* 0x00008c00ff1a7b82 */ /* 0x000f300000000800 */
[----:B------:R-:W4:Y:S01]  /*4c6d0*/  LDC R27, c[0x0][0x230] ;  /* 0x00008c00ff1b7b82 */ /* 0x000f220000000800 */
[----:B--2---:R-:W-:-:S04]  /*4c6e0*/  IMAD.WIDE R44, R7, 0x4, R90 ;  /* 0x00000004072c7825 */ /* 0x004fc800078e025a */
[C---:B---3--:R-:W-:Y:S01]  /*4c6f0*/  IMAD.WIDE R60, R7.reuse, 0x4, R58 ;  /* 0x00000004073c7825 */ /* 0x048fe200078e023a */
[----:B------:R2:W-:Y:S04]  /*4c700*/  STL.64 [R1+0x4d8], R44 ;  /* 0x0004d82c01007387 */ /* 0x0005e80000100a00 */
[----:B------:R2:W-:Y:S01]  /*4c710*/  LDGSTS.E [R244+0x20008], desc[UR60][R44.64], !P3 ;  /* 0x200080002cf47fae */ /* 0x0005e2000d92187c */
[----:B------:R-:W-:Y:S02]  /*4c720*/  VIADD R58, R28, 0xfffffea2 ;  /* 0xfffffea21c3a7836 */ /* 0x000fe40000000000 */
[C---:B------:R-:W-:Y:S01]  /*4c730*/  IMAD.WIDE R28, R7.reuse, 0x4, R88 ;  /* 0x00000004071c7825 */ /* 0x040fe200078e0258 */
[----:B------:R-:W-:Y:S04]  /*4c740*/  STL.64 [R1+0x4e0], R60 ;  /* 0x0004e03c01007387 */ /* 0x000fe80000100a00 */
[----:B------:R-:W-:Y:S04]  /*4c750*/  LDGSTS.E [R244+0x2000c], desc[UR60][R60.64], !P5 ;  /* 0x2000c0003cf47fae */ /* 0x000fe8000e92187c */
[----:B------:R-:W3:Y:S01]  /*4c760*/  LDL.LU.64 R236, [R1+0x1208] ;  /* 0x0012080001ec7983 */ /* 0x000ee20000300a00 */
[----:B--2---:R-:W-:-:S05]  /*4c770*/  IMAD.WIDE R44, R7, 0x4, R74 ;  /* 0x00000004072c7825 */ /* 0x004fca00078e024a */
[----:B------:R-:W-:Y:S04]  /*4c780*/  STL.64 [R1+0x4e8], R44 ;  /* 0x0004e82c01007387 */ /* 0x000fe80000100a00 */
[----:B------:R-:W-:Y:S04]  /*4c790*/  LDGSTS.E [R244+0x24000], desc[UR60][R44.64], !P6 ;  /* 0x240000002cf47fae */ /* 0x000fe8000f12187c */
[----:B------:R2:W-:Y:S04]  /*4c7a0*/  STL.64 [R1+0x4f0], R28 ;  /* 0x0004f01c01007387 */ /* 0x0005e80000100a00 */
[----:B------:R2:W-:Y:S01]  /*4c7b0*/  LDGSTS.E [R244+0x24004], desc[UR60][R28.64], !P0 ;  /* 0x240040001cf47fae */ /* 0x0005e2000c12187c */
[----:B------:R-:W-:-:S03]  /*4c7c0*/  ISETP.GE.U32.AND P2, PT, R6, 0x7ffffe42, PT ;  /* 0x7ffffe420600780c */ /* 0x000fc60003f46070 */
[----:B------:R-:W3:Y:S01]  /*4c7d0*/  LDL.LU.64 R88, [R1+0x1200] ;  /* 0x0012000001587983 */ /* 0x000ee20000300a00 */
[----:B------:R-:W4:Y:S01]  /*4c7e0*/  LDC R6, c[0x0][0x230] ;  /* 0x00008c00ff067b82 */ /* 0x000f220000000800 */
[----:B-1----:R-:W-:-:S04]  /*4c7f0*/  IADD3 R13, R13, -0x160, RZ ;  /* 0xfffffea00d0d7810 */ /* 0x002fc80007ffe0ff */
[----:B------:R-:W-:Y:S01]  /*4c800*/  ISETP.GE.U32.AND P0, PT, R13, 0x7ffffe21, PT ;  /* 0x7ffffe210d00780c */ /* 0x000fe20003f06070 */
[----:B----4-:R-:W-:Y:S02]  /*4c810*/  VIADD R13, R6, 0xfffffe80 ;  /* 0xfffffe80060d7836 */ /* 0x010fe40000000000 */
[C---:B--2---:R-:W-:Y:S02]  /*4c820*/  IMAD.WIDE R28, R7.reuse, 0x4, R238 ;  /* 0x00000004071c7825 */ /* 0x044fe400078e02ee */
[----:B------:R-:W1:Y:S02]  /*4c830*/  S2R R239, SR_TID.X ;  /* 0x0000000000ef7919 */ /* 0x000e640000002100 */
[----:B------:R-:W-:-:S04]  /*4c840*/  IMAD.WIDE R44, R7, 0x4, R42 ;  /* 0x00000004072c7825 */ /* 0x000fc800078e022a */
[----:B------:R-:W-:Y:S02]  /*4c850*/  IMAD.WIDE R42, R7, 0x4, R222 ;  /* 0x00000004072a7825 */ /* 0x000fe400078e02de */
[----:B------:R-:W2:Y:S01]  /*4c860*/  LDC R223, c[0x0][0x230] ;  /* 0x00008c00ffdf7b82 */ /* 0x000ea20000000800 */
[----:B------:R4:W-:Y:S04]  /*4c870*/  STL.64 [R1+0x4f8], R44 ;  /* 0x0004f82c01007387 */ /* 0x0009e80000100a00 */
[----:B------:R2:W-:Y:S04]  /*4c880*/  STL.64 [R1+0x500], R28 ;  /* 0x0005001c01007387 */ /* 0x0005e80000100a00 */
[----:B------:R-:W-:Y:S04]  /*4c890*/  LDGSTS.E [R244+0x24008], desc[UR60][R44.64], !P2 ;  /* 0x240080002cf47fae */ /* 0x000fe8000d12187c */
[----:B------:R2:W-:Y:S04]  /*4c8a0*/  STL.64 [R1+0x508], R42 ;  /* 0x0005082a01007387 */ /* 0x0005e80000100a00 */
[----:B----4-:R-:W4:Y:S01]  /*4c8b0*/  LDL.LU.64 R44, [R1+0x900] ;  /* 0x00090000012c7983 */ /* 0x010f220000300a00 */
[----:B-1----:R-:W-:-:S03]  /*4c8c0*/  LOP3.LUT R6, R239, 0x7f, RZ, 0xc0, !PT ;  /* 0x0000007fef067812 */ /* 0x002fc600078ec0ff */
[----:B------:R-:W4:Y:S01]  /*4c8d0*/  LDL.LU.64 R238, [R1+0x8f8] ;  /* 0x0008f80001ee7983 */ /* 0x000f220000300a00 */
[----:B------:R-:W-:-:S05]  /*4c8e0*/  VIADD R12, R12, 0xfffffec0 ;  /* 0xfffffec00c0c7836 */ /* 0x000fca0000000000 */
[----:B------:R-:W-:Y:S01]  /*4c8f0*/  ISETP.GE.U32.AND P4, PT, R12, 0x7ffffe41, PT ;  /* 0x7ffffe410c00780c */ /* 0x000fe20003f86070 */
[----:B------:R-:W-:Y:S01]  /*4c900*/  VIADD R9, R9, 0xfffffe83 ;  /* 0xfffffe8309097836 */ /* 0x000fe20000000000 */
[----:B------:R-:W-:Y:S02]  /*4c910*/  IADD3 R26, R26, -0x15d, RZ ;  /* 0xfffffea31a1a7810 */ /* 0x000fe40007ffe0ff */
[----:B------:R-:W-:Y:S01]  /*4c920*/  ISETP.GE.U32.AND P5, PT, R58, 0x7ffffe23, PT ;  /* 0x7ffffe233a00780c */ /* 0x000fe20003fa6070 */
[----:B------:R-:W-:Y:S01]  /*4c930*/  VIADD R27, R27, 0xfffffea1 ;  /* 0xfffffea11b1b7836 */ /* 0x000fe20000000000 */
[----:B------:R-:W1:Y:S01]  /*4c940*/  LDC R12, c[0x0][0x230] ;  /* 0x00008c00ff0c7b82 */ /* 0x000e620000000800 */
[----:B------:R-:W-:Y:S02]  /*4c950*/  ISETP.GE.U32.AND P2, PT, R9, 0x7ffffe04, PT ;  /* 0x7ffffe040900780c */ /* 0x000fe40003f46070 */
[----:B------:R-:W-:Y:S02]  /*4c960*/  ISETP.GE.U32.AND P3, PT, R26, 0x7ffffe24, PT ;  /* 0x7ffffe241a00780c */ /* 0x000fe40003f66070 */
[----:B--2---:R-:W-:-:S03]  /*4c970*/  IADD3 R9, R223, 0x7f, RZ ;  /* 0x0000007fdf097810 */ /* 0x004fc60007ffe0ff */
[----:B------:R-:W2:Y:S01]  /*4c980*/  LDC R26, c[0x0][0x230] ;  /* 0x00008c00ff1a7b82 */ /* 0x000ea20000000800 */
[----:B------:R-:W-:Y:S01]  /*4c990*/  LDGSTS.E [R244+0x2400c], desc[UR60][R28.64], !P4 ;  /* 0x2400c0001cf47fae */ /* 0x000fe2000e12187c */
[----:B------:R-:W-:-:S06]  /*4c9a0*/  ISETP.GE.U32.AND P6, PT, R27, 0x7ffffe22, PT ;  /* 0x7ffffe221b00780c */ /* 0x000fcc0003fc6070 */
[----:B------:R-:W-:Y:S04]  /*4c9b0*/  LDGSTS.E [R244+0x28000], desc[UR60][R42.64], !P3 ;  /* 0x280000002af47fae */ /* 0x000fe8000d92187c */
[----:B------:R-:W4:Y:S04]  /*4c9c0*/  LDL.LU.64 R28, [R1+0x8f0] ;  /* 0x0008f000011c7983 */ /* 0x000f280000300a00 */
[----:B------:R-:W4:Y:S04]  /*4c9d0*/  LDL.LU.64 R222, [R1+0x1518] ;  /* 0x0015180001de7983 */ /* 0x000f280000300a00 */
[----:B------:R-:W4:Y:S04]  /*4c9e0*/  LDL.LU.64 R74, [R1+0x1510] ;  /* 0x00151000014a7983 */ /* 0x000f280000300a00 */
[----:B------:R-:W4:Y:S04]  /*4c9f0*/  LDL.LU.64 R90, [R1+0x1508] ;  /* 0x00150800015a7983 */ /* 0x000f280000300a00 */
[----:B------:R-:W4:Y:S04]  /*4ca00*/  LDL.LU.64 R58, [R1+0x1500] ;  /* 0x00150000013a7983 */ /* 0x000f280000300a00 */
[----:B------:R-:W4:Y:S01]  /*4ca10*/  LDL.LU.64 R42, [R1+0x14f8] ;  /* 0x0014f800012a7983 */ /* 0x000f220000300a00 */
[----:B---3--:R-:W-:-:S04]  /*4ca20*/  IMAD.WIDE R76, R7, 0x4, R236 ;  /* 0x00000004074c7825 */ /* 0x008fc800078e02ec */
[----:B--2---:R-:W-:Y:S02]  /*4ca30*/  VIADD R60, R26, 0xfffffe81 ;  /* 0xfffffe811a3c7836 */ /* 0x004fe40000000000 */
[----:B------:R-:W-:Y:S01]  /*4ca40*/  IMAD.WIDE R26, R7, 0x4, R88 ;  /* 0x00000004071a7825 */ /* 0x000fe200078e0258 */
[----:B------:R-:W-:Y:S04]  /*4ca50*/  STL.64 [R1+0x510], R76 ;  /* 0x0005104c01007387 */ /* 0x000fe80000100a00 */
[----:B------:R2:W-:Y:S04]  /*4ca60*/  STL.64 [R1+0x518], R26 ;  /* 0x0005181a01007387 */ /* 0x0005e80000100a00 */
[----:B------:R-:W3:Y:S04]  /*4ca70*/  LDL.LU.64 R88, [R1+0x1118] ;  /* 0x0011180001587983 */ /* 0x000ee80000300a00 */
[----:B------:R4:W-:Y:S04]  /*4ca80*/  LDGSTS.E [R244+0x28004], desc[UR60][R76.64], !P5 ;  /* 0x280040004cf47fae */ /* 0x0009e8000e92187c */
[----:B------:R-:W-:Y:S04]  /*4ca90*/  LDGSTS.E [R244+0x28008], desc[UR60][R26.64], !P6 ;  /* 0x280080001af47fae */ /* 0x000fe8000f12187c */
[----:B--2---:R-:W2:Y:S04]  /*4caa0*/  LDL.LU.64 R26, [R1+0x1110] ;  /* 0x00111000011a7983 */ /* 0x004ea80000300a00 */
[----:B------:R-:W2:Y:S01]  /*4cab0*/  LDL.LU.64 R236, [R1+0x1108] ;  /* 0x0011080001ec7983 */ /* 0x000ea20000300a00 */
[----:B----4-:R-:W-:-:S04]  /*4cac0*/  IMAD.WIDE R76, R5, 0x4, R44 ;  /* 0x00000004054c7825 */ /* 0x010fc800078e022c */
[----:B------:R-:W-:Y:S02]  /*4cad0*/  IMAD.WIDE R44, R5, 0x4, R238 ;  /* 0x00000004052c7825 */ /* 0x000fe400078e02ee */
[----:B------:R-:W4:Y:S04]  /*4cae0*/  LDL.LU.64 R238, [R1+0x1100] ;  /* 0x0011000001ee7983 */ /* 0x000f280000300a00 */
[----:B------:R-:W-:Y:S04]  /*4caf0*/  STL.64 [R1+0x520], R76 ;  /* 0x0005204c01007387 */ /* 0x000fe80000100a00 */
[----:B------:R-:W-:Y:S01]  /*4cb00*/  STL.64 [R1+0x528], R44 ;  /* 0x0005282c01007387 */ /* 0x000fe20000100a00 */
[----:B------:R-:W-:Y:S01]  /*4cb10*/  ISETP.GE.AND P4, PT, R6, R13, PT ;  /* 0x0000000d0600720c */ /* 0x000fe20003f86270 */
[----:B-1----:R-:W-:Y:S01]  /*4cb20*/  VIADD R61, R12, 0xfffffe82 ;  /* 0xfffffe820c3d7836 */ /* 0x002fe20000000000 */
[----:B------:R-:W-:-:S02]  /*4cb30*/  ISETP.GE.U32.AND P5, PT, R60, 0x7ffffe02, PT ;  /* 0x7ffffe023c00780c */ /* 0x000fc40003fa6070 */
[----:B------:R-:W-:Y:S02]  /*4cb40*/  SEL R12, RZ, 0x4, P4 ;  /* 0x00000004ff0c7807 */ /* 0x000fe40002000000 */
[----:B------:R-:W-:Y:S02]  /*4cb50*/  ISETP.GE.U32.AND P4, PT, R61, 0x7ffffe03, PT ;  /* 0x7ffffe033d00780c */ /* 0x000fe40003f86070 */
[----:B------:R-:W-:Y:S01]  /*4cb60*/  ISETP.GE.U32.AND P6, PT, R13, 0x7ffffe01, PT ;  /* 0x7ffffe010d00780c */ /* 0x000fe20003fc6070 */
[----:B------:R-:W-:-:S04]  /*4cb70*/  IMAD.WIDE R28, R5, 0x4, R28 ;  /* 0x00000004051c7825 */ /* 0x000fc800078e021c */
[----:B------:R-:W-:-:S04]  /*4cb80*/  IMAD.WIDE R222, R7, 0x4, R222 ;  /* 0x0000000407de7825 */ /* 0x000fc800078e02de */
[----:B------:R-:W-:-:S04]  /*4cb90*/  IMAD.WIDE R74, R7, 0x4, R74 ;  /* 0x00000004074a7825 */ /* 0x000fc800078e024a */
[C---:B------:R-:W-:Y:S01]  /*4cba0*/  IMAD.WIDE R90, R7.reuse, 0x4, R90 ;  /* 0x00000004075a7825 */ /* 0x040fe200078e025a */
[----:B------:R1:W-:Y:S04]  /*4cbb0*/  STL.64 [R1+0x530], R222 ;  /* 0x000530de01007387 */ /* 0x0003e80000100a00 */
[----:B------:R-:W-:Y:S04]  /*4cbc0*/  STL.64 [R1+0x558], R28 ;  /* 0x0005581c01007387 */ /* 0x000fe80000100a00 */
[----:B------:R1:W-:Y:S04]  /*4cbd0*/  STL.64 [R1+0x538], R74 ;  /* 0x0005384a01007387 */ /* 0x0003e80000100a00 */
[----:B------:R3:W-:Y:S04]  /*4cbe0*/  STL.64 [R1+0x540], R90 ;  /* 0x0005405a01007387 */ /* 0x0007e80000100a00 */
[----:B------:R-:W-:Y:S01]  /*4cbf0*/  LDGSTS.E [R244+0x2800c], desc[UR60][R222.64], !P0 ;  /* 0x2800c000def47fae */ /* 0x000fe2000c12187c */
[----:B------:R-:W-:-:S04]  /*4cc00*/  IMAD.WIDE R58, R7, 0x4, R58 ;  /* 0x00000004073a7825 */ /* 0x000fc800078e023a */
[----:B------:R-:W-:Y:S01]  /*4cc10*/  IMAD.WIDE R42, R7, 0x4, R42 ;  /* 0x00000004072a7825 */ /* 0x000fe200078e022a */
[----:B------:R-:W-:Y:S04]  /*4cc20*/  LDGSTS.E [R244+0x2c000], desc[UR60][R74.64], !P2 ;  /* 0x2c0000004af47fae */ /* 0x000fe8000d12187c */
[----:B------:R3:W-:Y:S04]  /*4cc30*/  LDGSTS.E [R244+0x2c004], desc[UR60][R90.64], !P4 ;  /* 0x2c0040005af47fae */ /* 0x0007e8000e12187c */
[----:B------:R-:W-:Y:S04]  /*4cc40*/  LDGSTS.E [R244+0x2c008], desc[UR60][R58.64], !P5 ;  /* 0x2c0080003af47fae */ /* 0x000fe8000e92187c */
[----:B------:R-:W-:Y:S01]  /*4cc50*/  LDGSTS.E [R244+0x2c00c], desc[UR60][R42.64], !P6 ;  /* 0x2c00c0002af47fae */ /* 0x000fe2000f12187c */
[----:B------:R-:W-:-:S03]  /*4cc60*/  IADD3 R60, R245, 0x100000, RZ ;  /* 0x00100000f53c7810 */ /* 0x000fc60007ffe0ff */
[----:B------:R-:W0:Y:S04]  /*4cc70*/  LDGDEPBAR ;  /* 0x00000000000079af */ /* 0x000e280000000000 */
[----:B-1----:R-:W4:Y:S04]  /*4cc80*/  LDL.LU.64 R222, [R1+0x10f8] ;  /* 0x0010f80001de7983 */ /* 0x002f280000300a00 */
[----:B------:R1:W-:Y:S04]  /*4cc90*/  STL.64 [R1+0x548], R58 ;  /* 0x0005483a01007387 */ /* 0x0003e80000100a00 */
[----:B------:R1:W-:Y:S04]  /*4cca0*/  STL.64 [R1+0x550], R42 ;  /* 0x0005502a01007387 */ /* 0x0003e80000100a00 */
[----:B------:R-:W4:Y:S01]  /*4ccb0*/  LDL.LU.64 R74, [R1+0x10f0] ;  /* 0x0010f000014a7983 */ /* 0x000f220000300a00 */
[----:B---3--:R-:W-:-:S04]  /*4ccc0*/  IMAD.WIDE R90, R5, 0x4, R88 ;  /* 0x00000004055a7825 */ /* 0x008fc800078e0258 */
[----:B------:R-:W-:Y:S01]  /*4ccd0*/  VIADD R13, R245, 0x100000 ;  /* 0x00100000f50d7836 */ /* 0x000fe20000000000 */
[----:B------:R2:W-:Y:S04]  /*4cce0*/  LDGSTS.E [R60+-0x80000], desc[UR60][R76.64], P1 ;  /* 0x800000004c3c7fae */ /* 0x0005e8000892187c */
[----:B------:R4:W-:Y:S04]  /*4ccf0*/  LDGSTS.E [R13+-0x7fc00], desc[UR60][R44.64], P1 ;  /* 0x804000002c0d7fae */ /* 0x0009e8000892187c */
[----:B-1----:R-:W3:Y:S04]  /*4cd00*/  LDL.LU.64 R58, [R1+0x10e8] ;  /* 0x0010e800013a7983 */ /* 0x002ee80000300a00 */
[----:B------:R-:W3:Y:S04]  /*4cd10*/  LDL.LU.64 R42, [R1+0x10e0] ;  /* 0x0010e000012a7983 */ /* 0x000ee80000300a00 */
[----:B------:R-:W3:Y:S01]  /*4cd20*/  LDL.LU.64 R88, [R1+0x10d8] ;  /* 0x0010d80001587983 */ /* 0x000ee20000300a00 */
[----:B--2---:R-:W-:-:S03]  /*4cd30*/  IMAD.WIDE R76, R5, 0x4, R26 ;  /* 0x00000004054c7825 */ /* 0x004fc600078e021a */
[----:B------:R-:W2:Y:S04]  /*4cd40*/  LDL.LU.64 R26, [R1+0x10d0] ;  /* 0x0010d000011a7983 */ /* 0x000ea80000300a00 */
[----:B------:R-:W-:Y:S04]  /*4cd50*/  STL.64 [R1+0x560], R90 ;  /* 0x0005605a01007387 */ /* 0x000fe80000100a00 */
[----:B------:R-:W-:Y:S01]  /*4cd60*/  STL.64 [R1+0x568], R76 ;  /* 0x0005684c01007387 */ /* 0x000fe20000100a00 */
[----:B----4-:R-:W-:-:S03]  /*4cd70*/  IMAD.WIDE R44, R5, 0x4, R238 ;  /* 0x00000004052c7825 */ /* 0x010fc600078e02ee */
[----:B------:R-:W4:Y:S01]  /*4cd80*/  LDL.LU.64 R238, [R1+0x10c8] ;  /* 0x0010c80001ee7983 */ /* 0x000f220000300a00 */
[----:B------:R-:W-:-:S04]  /*4cd90*/  ISETP.GT.AND P3, PT, R9, 0x1ff, PT ;  /* 0x000001ff0900780c */ /* 0x000fc80003f64270 */
[----:B------:R-:W-:-:S04]  /*4cda0*/  SEL R12, R12, RZ, P3 ;  /* 0x000000ff0c0c7207 */ /* 0x000fc80001800000 */
[----:B------:R-:W-:Y:S01]  /*4cdb0*/  ISETP.NE.U32.AND P3, PT, R12, RZ, PT ;  /* 0x000000ff0c00720c */ /* 0x000fe20003f65070 */
[C---:B------:R-:W-:Y:S01]  /*4cdc0*/  VIADD R12, R245.reuse, 0x100000 ;  /* 0x00100000f50c7836 */ /* 0x040fe20000000000 */
[----:B------:R-:W-:-:S04]  /*4cdd0*/  IADD3 R61, R245, 0x100000, RZ ;  /* 0x00100000f53d7810 */ /* 0x000fc80007ffe0ff */
[----:B------:R1:W-:Y:S04]  /*4cde0*/  LDGSTS.E [R12+-0x7f800], desc[UR60][R28.64], P1 ;  /* 0x808000001c0c7fae */ /* 0x0003e8000892187c */
[----:B------:R-:W-:Y:S04]  /*4cdf0*/  LDGSTS.E [R61+-0x7f400], desc[UR60][R90.64], P1 ;  /* 0x80c000005a3d7fae */ /* 0x000fe8000892187c */
[----:B------:R1:W-:Y:S02]  /*4ce00*/  LDGSTS.E [R60+-0x7f000], desc[UR60][R76.64], P1 ;  /* 0x810000004c3c7fae */ /* 0x0003e4000892187c */
[----:B-1----:R-:W-:-:S05]  /*4ce10*/  IMAD.WIDE R28, R5, 0x4, R236 ;  /* 0x00000004051c7825 */ /* 0x002fca00078e02ec */
[----:B------:R1:W-:Y:S04]  /*4ce20*/  STL.64 [R1+0x570], R28 ;  /* 0x0005701c01007387 */ /* 0x0003e80000100a00 */
[----:B------:R3:W-:Y:S04]  /*4ce30*/  STL.64 [R1+0x578], R44 ;  /* 0x0005782c01007387 */ /* 0x0007e80000100a00 */
[----:B------:R-:W-:Y:S04]  /*4ce40*/  LDGSTS.E [R13+-0x7ec00], desc[UR60][R28.64], P1 ;  /* 0x814000001c0d7fae */ /* 0x000fe8000892187c */
[----:B------:R3:W-:Y:S04]  /*4ce50*/  LDGSTS.E [R12+-0x7e800], desc[UR60][R44.64], P1 ;  /* 0x818000002c0c7fae */ /* 0x0007e8000892187c */
[----:B-1----:R-:W4:Y:S01]  /*4ce60*/  LDL.LU.64 R28, [R1+0x10c0] ;  /* 0x0010c000011c7983 */ /* 0x002f220000300a00 */
[----:B------:R-:W-:-:S03]  /*4ce70*/  IMAD.WIDE R76, R5, 0x4, R222 ;  /* 0x00000004054c7825 */ /* 0x000fc600078e02de */
[----:B------:R-:W4:Y:S01]  /*4ce80*/  LDL.LU.64 R222, [R1+0x10b8] ;  /* 0x0010b80001de7983 */ /* 0x000f220000300a00 */
[----:B------:R-:W-:-:S03]  /*4ce90*/  IMAD.WIDE R74, R5, 0x4, R74 ;  /* 0x00000004054a7825 */ /* 0x000fc600078e024a */
[----:B------:R-:W4:Y:S04]  /*4cea0*/  LDL.LU.64 R236, [R1+0x10b0] ;  /* 0x0010b00001ec7983 */ /* 0x000f280000300a00 */
[----:B------:R2:W-:Y:S04]  /*4ceb0*/  STL.64 [R1+0x580], R76 ;  /* 0x0005804c01007387 */ /* 0x0005e80000100a00 */
[----:B------:R2:W-:Y:S04]  /*4cec0*/  LDGSTS.E [R61+-0x7e400], desc[UR60][R76.64], P1 ;  /* 0x81c000004c3d7fae */ /* 0x0005e8000892187c */
[----:B------:R-:W-:Y:S04]  /*4ced0*/  STL.64 [R1+0x588], R74 ;  /* 0x0005884a01007387 */ /* 0x000fe80000100a00 */
[----:B------:R4:W-:Y:S01]  /*4cee0*/  LDGSTS.E [R60+-0x7e000], desc[UR60][R74.64], P1 ;  /* 0x820000004a3c7fae */ /* 0x0009e2000892187c */
[----:B---3--:R-:W-:-:S04]  /*4cef0*/  IMAD.WIDE R44, R5, 0x4, R58 ;  /* 0x00000004052c7825 */ /* 0x008fc800078e023a */
[C---:B------:R-:W-:Y:S02]  /*4cf00*/  IMAD.WIDE R58, R5.reuse, 0x4, R42 ;  /* 0x00000004053a7825 */ /* 0x040fe400078e022a */
[----:B------:R-:W3:Y:S04]  /*4cf10*/  LDL.LU.64 R42, [R1+0x10a8] ;  /* 0x0010a800012a7983 */ /* 0x000ee80000300a00 */
[----:B------:R1:W-:Y:S04]  /*4cf20*/  STL.64 [R1+0x590], R44 ;  /* 0x0005902c01007387 */ /* 0x0003e80000100a00 */
[----:B------:R1:W-:Y:S04]  /*4cf30*/  STL.64 [R1+0x598], R58 ;  /* 0x0005983a01007387 */ /* 0x0003e80000100a00 */
[----:B------:R-:W-:Y:S01]  /*4cf40*/  LDGSTS.E [R13+-0x7dc00], desc[UR60][R44.64], P1 ;  /* 0x824000002c0d7fae */ /* 0x000fe2000892187c */
[----:B------:R-:W-:-:S03]  /*4cf50*/  IMAD.WIDE R90, R5, 0x4, R88 ;  /* 0x00000004055a7825 */ /* 0x000fc600078e0258 */
[----:B------:R-:W-:Y:S01]  /*4cf60*/  LDGSTS.E [R12+-0x7d800], desc[UR60][R58.64], P1 ;  /* 0x828000003a0c7fae */ /* 0x000fe2000892187c */
[----:B--2---:R-:W-:-:S03]  /*4cf70*/  IMAD.WIDE R76, R5, 0x4, R26 ;  /* 0x00000004054c7825 */ /* 0x004fc600078e021a */
[----:B-1----:R-:W2:Y:S04]  /*4cf80*/  LDL.LU.64 R44, [R1+0x10a0] ;  /* 0x0010a000012c7983 */ /* 0x002ea80000300a00 */
[----:B------:R-:W2:Y:S04]  /*4cf90*/  LDL.LU.64 R88, [R1+0x1098] ;  /* 0x0010980001587983 */ /* 0x000ea80000300a00 */
[----:B------:R-:W2:Y:S04]  /*4cfa0*/  LDL.LU.64 R58, [R1+0xa10] ;  /* 0x000a1000013a7983 */ /* 0x000ea80000300a00 */
[----:B------:R1:W-:Y:S04]  /*4cfb0*/  STL.64 [R1+0x5a0], R90 ;  /* 0x0005a05a01007387 */ /* 0x0003e80000100a00 */
[----:B------:R-:W2:Y:S04]  /*4cfc0*/  LDL.LU.64 R26, [R1+0xa08] ;  /* 0x000a0800011a7983 */ /* 0x000ea80000300a00 */
[----:B------:R1:W-:Y:S01]  /*4cfd0*/  STL.64 [R1+0x5a8], R76 ;  /* 0x0005a84c01007387 */ /* 0x0003e20000100a00 */
[----:B----4-:R-:W-:-:S03]  /*4cfe0*/  IMAD.WIDE R60, R5, 0x4, R238 ;  /* 0x00000004053c7825 */ /* 0x010fc600078e02ee */
[----:B------:R-:W4:Y:S01]  /*4cff0*/  LDL.LU.64 R238, [R1+0xa00] ;  /* 0x000a000001ee7983 */ /* 0x000f220000300a00 */
[----:B------:R-:W-:-:S03]  /*4d000*/  VIADD R75, R245, 0x100000 ;  /* 0x00100000f54b7836 */ /* 0x000fc60000000000 */
[----:B------:R3:W-:Y:S04]  /*4d010*/  STL.64 [R1+0x5b0], R60 ;  /* 0x0005b03c01007387 */ /* 0x0007e80000100a00 */
[----:B------:R1:W-:Y:S01]  /*4d020*/  LDGSTS.E [R75+-0x7d400], desc[UR60][R90.64], P1 ;  /* 0x82c000005a4b7fae */ /* 0x0003e2000892187c */
[----:B------:R-:W-:-:S05]  /*4d030*/  VIADD R74, R245, 0x100000 ;  /* 0x00100000f54a7836 */ /* 0x000fca0000000000 */
[----:B------:R1:W-:Y:S04]  /*4d040*/  LDGSTS.E [R74+-0x7d000], desc[UR60][R76.64], P1 ;  /* 0x830000004c4a7fae */ /* 0x0003e8000892187c */
[----:B------:R3:W-:Y:S01]  /*4d050*/  LDGSTS.E [R13+-0x7cc00], desc[UR60][R60.64], P1 ;  /* 0x834000003c0d7fae */ /* 0x0007e2000892187c */
[----:B------:R-:W-:-:S05]  /*4d060*/  IMAD.WIDE R28, R5, 0x4, R28 ;  /* 0x00000004051c7825 */ /* 0x000fca00078e021c */
[----:B------:R3:W-:Y:S01]  /*4d070*/  STL.64 [R1+0x5b8], R28 ;  /* 0x0005b81c01007387 */ /* 0x0007e20000100a00 */
[----:B-1----:R-:W-:-:S03]  /*4d080*/  IMAD.WIDE R90, R5, 0x4, R222 ;  /* 0x00000004055a7825 */ /* 0x002fc600078e02de */
[----:B------:R-:W4:Y:S01]  /*4d090*/  LDL.LU.64 R222, [R1+0x9f8] ;  /* 0x0009f80001de7983 */ /* 0x000f220000300a00 */
[----:B------:R-:W-:-:S03]  /*4d0a0*/  IMAD.WIDE R76, R5, 0x4, R236 ;  /* 0x00000004054c7825 */ /* 0x000fc600078e02ec */
[----:B------:R-:W-:Y:S04]  /*4d0b0*/  LDGSTS.E [R12+-0x7c800], desc[UR60][R28.64], P1 ;  /* 0x838000001c0c7fae */ /* 0x000fe8000892187c */
[----:B------:R1:W-:Y:S04]  /*4d0c0*/  LDGSTS.E [R75+-0x7c400], desc[UR60][R90.64], P1 ;  /* 0x83c000005a4b7fae */ /* 0x0003e8000892187c */
[----:B------:R1:W-:Y:S01]  /*4d0d0*/  LDGSTS.E [R74+-0x7c000], desc[UR60][R76.64], P1 ;  /* 0x840000004c4a7fae */ /* 0x0003e2000892187c */
[----:B---3--:R-:W-:-:S05]  /*4d0e0*/  IMAD.WIDE R60, R5, 0x4, R42 ;  /* 0x00000004053c7825 */ /* 0x008fca00078e022a */
[----:B------:R3:W-:Y:S04]  /*4d0f0*/  LDGSTS.E [R13+-0x7bc00], desc[UR60][R60.64], P1 ;  /* 0x844000003c0d7fae */ /* 0x0007e8000892187c */
[----:B------:R-:W4:Y:S04]  /*4d100*/  LDL.LU.64 R28, [R1+0x9e8] ;  /* 0x0009e800011c7983 */ /* 0x000f280000300a00 */
[----:B------:R1:W-:Y:S04]  /*4d110*/  STL.64 [R1+0x5c0], R90 ;  /* 0x0005c05a01007387 */ /* 0x0003e80000100a00 */
[----:B------:R-:W4:Y:S04]  /*4d120*/  LDL.LU.64 R236, [R1+0x9d8] ;  /* 0x0009d80001ec7983 */ /* 0x000f280000300a00 */
[----:B------:R3:W-:Y:S04]  /*4d130*/  STL.64 [R1+0x5c8], R76 ;  /* 0x0005c84c01007387 */ /* 0x0007e80000100a00 */
[----:B------:R-:W4:Y:S04]  /*4d140*/  LDL.LU.64 R42, [R1+0x9c8] ;  /* 0x0009c800012a7983 */ /* 0x000f280000300a00 */
[----:B------:R3:W-:Y:S01]  /*4d150*/  STL.64 [R1+0x5d0], R60 ;  /* 0x0005d03c01007387 */ /* 0x0007e20000100a00 */
[----:B--2---:R-:W-:-:S04]  /*4d160*/  IMAD.WIDE R44, R5, 0x4, R44 ;  /* 0x00000004052c7825 */ /* 0x004fc800078e022c */
[----:B-1----:R-:W-:-:S04]  /*4d170*/  IMAD.WIDE R90, R5, 0x4, R88 ;  /* 0x00000004055a7825 */ /* 0x002fc800078e0258 */
[C---:B---3--:R-:W-:Y:S01]  /*4d180*/  IMAD.WIDE R76, R5.reuse, 0x4, R58 ;  /* 0x00000004054c7825 */ /* 0x048fe200078e023a */
[----:B------:R4:W-:Y:S03]  /*4d190*/  STL.64 [R1+0x5d8], R44 ;  /* 0x0005d82c01007387 */ /* 0x0009e60000100a00 */
[C---:B------:R-:W-:Y:S01]  /*4d1a0*/  IMAD.WIDE R60, R5.reuse, 0x4, R26 ;  /* 0x00000004053c7825 */ /* 0x040fe200078e021a */
[----:B------:R-:W2:Y:S04]  /*4d1b0*/  LDL.LU.64 R88, [R1+0x9c0] ;  /* 0x0009c00001587983 */ /* 0x000ea80000300a00 */
[----:B------:R1:W-:Y:S04]  /*4d1c0*/  STL.64 [R1+0x5e0], R90 ;  /* 0x0005e05a01007387 */ /* 0x0003e80000100a00 */
[----:B------:R3:W-:Y:S04]  /*4d1d0*/  STL.64 [R1+0x5e8], R76 ;  /* 0x0005e84c01007387 */ /* 0x0007e80000100a00 */
[----:B------:R4:W-:Y:S04]  /*4d1e0*/  LDGSTS.E [R12+-0x7b800], desc[UR60][R44.64], P1 ;  /* 0x848000002c0c7fae */ /* 0x0009e8000892187c */
[----:B------:R-:W2:Y:S04]  /*4d1f0*/  LDL.LU.64 R58, [R1+0x9b8] ;  /* 0x0009b800013a7983 */ /* 0x000ea80000300a00 */
[----:B------:R3:W-:Y:S04]  /*4d200*/  STL.64 [R1+0x5f0], R60 ;  /* 0x0005f03c01007387 */ /* 0x0007e80000100a00 */
[----:B------:R-:W2:Y:S04]  /*4d210*/  LDL.LU.64 R26, [R1+0x9b0] ;  /* 0x0009b000011a7983 */ /* 0x000ea80000300a00 */
[----:B------:R1:W-:Y:S04]  /*4d220*/  LDGSTS.E [R75+-0x7b400], desc[UR60][R90.64], P1 ;  /* 0x84c000005a4b7fae */ /* 0x0003e8000892187c */
[----:B------:R3:W-:Y:S04]  /*4d230*/  LDGSTS.E [R74+-0x7b000], desc[UR60][R76.64], P1 ;  /* 0x850000004c4a7fae */ /* 0x0007e8000892187c */
[----:B------:R3:W-:Y:S01]  /*4d240*/  LDGSTS.E [R13+-0x7ac00], desc[UR60][R60.64], P1 ;  /* 0x854000003c0d7fae */ /* 0x0007e2000892187c */
[----:B----4-:R-:W-:-:S05]  /*4d250*/  IMAD.WIDE R44, R5, 0x4, R238 ;  /* 0x00000004052c7825 */ /* 0x010fca00078e02ee */
[----:B------:R4:W-:Y:S04]  /*4d260*/  STL.64 [R1+0x5f8], R44 ;  /* 0x0005f82c01007387 */ /* 0x0009e80000100a00 */
[----:B------:R-:W2:Y:S04]  /*4d270*/  LDL.LU.64 R238, [R1+0x9a8] ;  /* 0x0009a80001ee7983 */ /* 0x000ea80000300a00 */
[----:B------:R-:W-:Y:S01]  /*4d280*/  LDGSTS.E [R12+-0x7a800], desc[UR60][R44.64], P1 ;  /* 0x858000002c0c7fae */ /* 0x000fe2000892187c */
[----:B-1----:R-:W-:-:S03]  /*4d290*/  IMAD.WIDE R90, R5, 0x4, R222 ;  /* 0x00000004055a7825 */ /* 0x002fc600078e02de */
[----:B------:R-:W2:Y:S04]  /*4d2a0*/  LDL.LU.64 R222, [R1+0x9a0] ;  /* 0x0009a00001de7983 */ /* 0x000ea80000300a00 */
[----:B------:R2:W-:Y:S04]  /*4d2b0*/  STL.64 [R1+0x600], R90 ;  /* 0x0006005a01007387 */ /* 0x0005e80000100a00 */
[----:B------:R2:W-:Y:S01]  /*4d2c0*/  LDGSTS.E [R75+-0x7a400], desc[UR60][R90.64], P1 ;  /* 0x85c000005a4b7fae */ /* 0x0005e2000892187c */
[----:B---3--:R-:W-:-:S04]  /*4d2d0*/  IMAD.WIDE R76, R5, 0x4, R28 ;  /* 0x00000004054c7825 */ /* 0x008fc800078e021c */
[----:B------:R-:W-:-:S04]  /*4d2e0*/  IMAD.WIDE R60, R5, 0x4, R236 ;  /* 0x00000004053c7825 */ /* 0x000fc800078e02ec */
[C---:B------:R-:W-:Y:S01]  /*4d2f0*/  IMAD.WIDE R42, R5.reuse, 0x4, R42 ;  /* 0x00000004052a7825 */ /* 0x040fe200078e022a */
[----:B------:R1:W-:Y:S04]  /*4d300*/  STL.64 [R1+0x608], R76 ;  /* 0x0006084c01007387 */ /* 0x0003e80000100a00 */
[----:B----4-:R-:W3:Y:S04]  /*4d310*/  LDL.LU.64 R44, [R1+0x990] ;  /* 0x00099000012c7983 */ /* 0x010ee80000300a00 */
[----:B------:R-:W-:Y:S04]  /*4d320*/  STL.64 [R1+0x610], R60 ;  /* 0x0006103c01007387 */ /* 0x000fe80000100a00 */
[----:B------:R-:W4:Y:S04]  /*4d330*/  LDL.LU.64 R28, [R1+0x978] ;  /* 0x00097800011c7983 */ /* 0x000f280000300a00 */
[----:B------:R1:W-:Y:S04]  /*4d340*/  STL.64 [R1+0x618], R42 ;  /* 0x0006182a01007387 */ /* 0x0003e80000100a00 */
[----:B------:R-:W4:Y:S04]  /*4d350*/  LDL.LU.64 R236, [R1+0x968] ;  /* 0x0009680001ec7983 */ /* 0x000f280000300a00 */
[----:B------:R1:W-:Y:S04]  /*4d360*/  LDGSTS.E [R74+-0x7a000], desc[UR60][R76.64], P1 ;  /* 0x860000004c4a7fae */ /* 0x0003e8000892187c */
[----:B------:R1:W-:Y:S04]  /*4d370*/  LDGSTS.E [R13+-0x79c00], desc[UR60][R60.64], P1 ;  /* 0x864000003c0d7fae */ /* 0x0003e8000892187c */
[----:B------:R-:W-:Y:S01]  /*4d380*/  LDGSTS.E [R12+-0x79800], desc[UR60][R42.64], P1 ;  /* 0x868000002a0c7fae */ /* 0x000fe2000892187c */
[----:B--2---:R-:W-:-:S04]  /*4d390*/  IMAD.WIDE R90, R5, 0x4, R88 ;  /* 0x00000004055a7825 */ /* 0x004fc800078e0258 */
[C---:B-1----:R-:W-:Y:S01]  /*4d3a0*/  IMAD.WIDE R76, R5.reuse, 0x4, R58 ;  /* 0x00000004054c7825 */ /* 0x042fe200078e023a */
[----:B------:R-:W2:Y:S03]  /*4d3b0*/  LDL.LU.64 R74, [R1+0x960] ;  /* 0x00096000014a7983 */ /* 0x000ea60000300a00 */
[C---:B------:R-:W-:Y:S01]  /*4d3c0*/  IMAD.WIDE R58, R5.reuse, 0x4, R26 ;  /* 0x00000004053a7825 */ /* 0x040fe200078e021a */
[----:B------:R-:W2:Y:S04]  /*4d3d0*/  LDL.LU.64 R42, [R1+0x918] ;  /* 0x00091800012a7983 */ /* 0x000ea80000300a00 */
[----:B------:R-:W2:Y:S04]  /*4d3e0*/  LDL.LU.64 R88, [R1+0x910] ;  /* 0x0009100001587983 */ /* 0x000ea80000300a00 */
[----:B------:R1:W-:Y:S04]  /*4d3f0*/  STL.64 [R1+0x620], R90 ;  /* 0x0006205a01007387 */ /* 0x0003e80000100a00 */
[----:B------:R-:W-:Y:S04]  /*4d400*/  STL.64 [R1+0x628], R76 ;  /* 0x0006284c01007387 */ /* 0x000fe80000100a00 */
[----:B------:R-:W-:Y:S01]  /*4d410*/  STL.64 [R1+0x630], R58 ;  /* 0x0006303a01007387 */ /* 0x000fe20000100a00 */
[----:B------:R-:W-:-:S03]  /*4d420*/  IMAD.WIDE R26, R5, 0x4, R238 ;  /* 0x00000004051a7825 */ /* 0x000fc600078e02ee */
[----:B------:R-:W2:Y:S01]  /*4d430*/  LDL.LU.64 R238, [R1+0x908] ;  /* 0x0009080001ee7983 */ /* 0x000ea20000300a00 */
[C---:B------:R-:W-:Y:S01]  /*4d440*/  IADD3 R61, R245.reuse, 0x100000, RZ ;  /* 0x00100000f53d7810 */ /* 0x040fe20007ffe0ff */
[----:B------:R-:W-:Y:S02]  /*4d450*/  VIADD R60, R245, 0x100000 ;  /* 0x00100000f53c7836 */ /* 0x000fe40000000000 */
[----:B------:R1:W-:Y:S04]  /*4d460*/  STL.64 [R1+0x638], R26 ;  /* 0x0006381a01007387 */ /* 0x0003e80000100a00 */
[----:B------:R-:W-:Y:S04]  /*4d470*/  LDGSTS.E [R61+-0x79400], desc[UR60][R90.64], P1 ;  /* 0x86c000005a3d7fae */ /* 0x000fe8000892187c */
[----:B------:R1:W-:Y:S04]  /*4d480*/  LDGSTS.E [R60+-0x79000], desc[UR60][R76.64], P1 ;  /* 0x870000004c3c7fae */ /* 0x0003e8000892187c */
[----:B------:R1:W-:Y:S04]  /*4d490*/  LDGSTS.E [R13+-0x78c00], desc[UR60][R58.64], P1 ;  /* 0x874000003a0d7fae */ /* 0x0003e8000892187c */
[----:B------:R-:W-:Y:S04]  /*4d4a0*/  LDGSTS.E [R12+-0x78800], desc[UR60][R26.64], P1 ;  /* 0x878000001a0c7fae */ /* 0x000fe8000892187c */
[----:B-1----:R-:W2:Y:S04]  /*4d4b0*/  LDL.LU.64 R90, [R1+0x348] ;  /* 0x00034800015a7983 */ /* 0x002ea80000300a00 */
[----:B------:R-:W2:Y:S01]  /*4d4c0*/  LDL.LU.64 R26, [R1+0x340] ;  /* 0x00034000011a7983 */ /* 0x000ea20000300a00 */
[----:B------:R-:W-:-:S03]  /*4d4d0*/  IMAD.WIDE R76, R5, 0x4, R222 ;  /* 0x00000004054c7825 */ /* 0x000fc600078e02de */
[----:B------:R-:W2:Y:S01]  /*4d4e0*/  LDL.LU.64 R222, [R1+0x338] ;  /* 0x0003380001de7983 */ /* 0x000ea20000300a00 */
[C---:B------:R-:W-:Y:S01]  /*4d4f0*/  VIADD R59, R245.reuse, 0x100000 ;  /* 0x00100000f53b7836 */ /* 0x040fe20000000000 */
[----:B------:R-:W-:Y:S02]  /*4d500*/  IADD3 R58, R245, 0x100000, RZ ;  /* 0x00100000f53a7810 */ /* 0x000fe40007ffe0ff */
[----:B------:R2:W-:Y:S04]  /*4d510*/  STL.64 [R1+0x640], R76 ;  /* 0x0006404c01007387 */ /* 0x0005e80000100a00 */
[----:B------:R2:W-:Y:S01]  /*4d520*/  LDGSTS.E [R59+-0x78400], desc[UR60][R76.64], P1 ;  /* 0x87c000004c3b7fae */ /* 0x0005e2000892187c */
[----:B---3--:R-:W-:-:S04]  /*4d530*/  IMAD.WIDE R60, R5, 0x4, R44 ;  /* 0x00000004053c7825 */ /* 0x008fc800078e022c */
[----:B----4-:R-:W-:-:S04]  /*4d540*/  IMAD.WIDE R28, R5, 0x4, R28 ;  /* 0x00000004051c7825 */ /* 0x010fc800078e021c */
[C---:B------:R-:W-:Y:S01]  /*4d550*/  IMAD.WIDE R44, R5.reuse, 0x4, R236 ;  /* 0x00000004052c7825 */ /* 0x040fe200078e02ec */
[----:B------:R1:W-:Y:S04]  /*4d560*/  STL.64 [R1+0x648], R60 ;  /* 0x0006483c01007387 */ /* 0x0003e80000100a00 */
[----:B------:R3:W-:Y:S04]  /*4d570*/  STL.64 [R1+0x650], R28 ;  /* 0x0006501c01007387 */ /* 0x0007e80000100a00 */
[----:B------:R1:W-:Y:S04]  /*4d580*/  LDGSTS.E [R58+-0x60000], desc[UR60][R60.64], P1 ;  /* 0xa00000003c3a7fae */ /* 0x0003e8000892187c */
[----:B------:R-:W-:Y:S04]  /*4d590*/  LDGSTS.E [R13+-0x5fc00], desc[UR60][R28.64], P1 ;  /* 0xa04000001c0d7fae */ /* 0x000fe8000892187c */
[----:B------:R4:W-:Y:S04]  /*4d5a0*/  STL.64 [R1+0x658], R44 ;  /* 0x0006582c01007387 */ /* 0x0009e80000100a00 */
[----:B------:R4:W-:Y:S01]  /*4d5b0*/  LDGSTS.E [R12+-0x5f800], desc[UR60][R44.64], P1 ;  /* 0xa08000002c0c7fae */ /* 0x0009e2000892187c */
[----:B--2---:R-:W-:-:S04]  /*4d5c0*/  IMAD.WIDE R76, R5, 0x4, R74 ;  /* 0x00000004054c7825 */ /* 0x004fc800078e024a */
[C---:B-1----:R-:W-:Y:S01]  /*4d5d0*/  IMAD.WIDE R60, R5.reuse, 0x4, R42 ;  /* 0x00000004053c7825 */ /* 0x042fe200078e022a */
[----:B---3--:R-:W2:Y:S03]  /*4d5e0*/  LDL.LU.64 R28, [R1+0x328] ;  /* 0x00032800011c7983 */ /* 0x008ea60000300a00 */
[C---:B------:R-:W-:Y:S02]  /*4d5f0*/  IMAD.WIDE R42, R5.reuse, 0x4, R88 ;  /* 0x00000004052a7825 */ /* 0x040fe400078e0258 */
[----:B------:R-:W3:Y:S04]  /*4d600*/  LDL.LU.64 R88, [R1+0x318] ;  /* 0x0003180001587983 */ /* 0x000ee80000300a00 */
[----:B------:R-:W-:Y:S04]  /*4d610*/  STL.64 [R1+0x660], R76 ;  /* 0x0006604c01007387 */ /* 0x000fe80000100a00 */
[----:B------:R-:W3:Y:S04]  /*4d620*/  LDL.LU.64 R236, [R1+0x308] ;  /* 0x0003080001ec7983 */ /* 0x000ee80000300a00 */
[----:B------:R-:W-:Y:S04]  /*4d630*/  STL.64 [R1+0x668], R60 ;  /* 0x0006683c01007387 */ /* 0x000fe80000100a00 */
[----:B------:R1:W-:Y:S04]  /*4d640*/  STL.64 [R1+0x670], R42 ;  /* 0x0006702a01007387 */ /* 0x0003e80000100a00 */
[----:B------:R-:W3:Y:S04]  /*4d650*/  LDL.LU.64 R74, [R1+0x2e0] ;  /* 0x0002e000014a7983 */ /* 0x000ee80000300a00 */
[----:B------:R-:W-:Y:S04]  /*4d660*/  LDGSTS.E [R59+-0x5f400], desc[UR60][R76.64], P1 ;  /* 0xa0c000004c3b7fae */ /* 0x000fe8000892187c */
[----:B------:R-:W-:Y:S04]  /*4d670*/  LDGSTS.E [R58+-0x5f000], desc[UR60][R60.64], P1 ;  /* 0xa10000003c3a7fae */ /* 0x000fe8000892187c */
[----:B------:R1:W-:Y:S01]  /*4d680*/  LDGSTS.E [R13+-0x5ec00], desc[UR60][R42.64], P1 ;  /* 0xa14000002a0d7fae */ /* 0x0003e2000892187c */
[----:B----4-:R-:W-:-:S05]  /*4d690*/  IMAD.WIDE R44, R5, 0x4, R238 ;  /* 0x00000004052c7825 */ /* 0x010fca00078e02ee */
[----:B------:R4:W-:Y:S04]  /*4d6a0*/  STL.64 [R1+0x6f8], R44 ;  /* 0x0006f82c01007387 */ /* 0x0009e80000100a00 */
[----:B------:R-:W3:Y:S04]  /*4d6b0*/  LDL.LU.64 R238, [R1+0x2b0] ;  /* 0x0002b00001ee7983 */ /* 0x000ee80000300a00 */
[----:B------:R4:W-:Y:S01]  /*4d6c0*/  LDGSTS.E [R12+-0x5e800], desc[UR60][R44.64], P1 ;  /* 0xa18000002c0c7fae */ /* 0x0009e2000892187c */
[----:B-1----:R-:W-:Y:S02]  /*4d6d0*/  VIADD R42, R245, 0x100000 ;  /* 0x00100000f52a7836 */ /* 0x002fe40000000000 */
[----:B------:R-:W-:-:S04]  /*4d6e0*/  IMAD.WIDE R90, R5, 0x4, R90 ;  /* 0x00000004055a7825 */ /* 0x000fc800078e025a */
[C---:B------:R-:W-:Y:S01]  /*4d6f0*/  IMAD.WIDE R76, R5.reuse, 0x4, R26 ;  /* 0x00000004054c7825 */ /* 0x040fe200078e021a */
[----:B------:R1:W-:Y:S04]  /*4d700*/  LDGSTS.E [R42+-0x5e400], desc[UR60][R90.64], P1 ;  /* 0xa1c000005a2a7fae */ /* 0x0003e8000892187c */
[----:B------:R-:W-:Y:S01]  /*4d710*/  LDGSTS.E [R58+-0x5e000], desc[UR60][R76.64], P1 ;  /* 0xa20000004c3a7fae */ /* 0x000fe2000892187c */
[----:B----4-:R-:W-:-:S03]  /*4d720*/  IMAD.WIDE R44, R5, 0x4, R222 ;  /* 0x00000004052c7825 */ /* 0x010fc600078e02de */
[----:B------:R-:W4:Y:S04]  /*4d730*/  LDL.LU.64 R222, [R1+0x280] ;  /* 0x0002800001de7983 */ /* 0x000f280000300a00 */
[----:B------:R1:W-:Y:S04]  /*4d740*/  STL.64 [R1+0x6f0], R90 ;  /* 0x0006f05a01007387 */ /* 0x0003e80000100a00 */
[----:B------:R-:W4:Y:S04]  /*4d750*/  LDL.LU.64 R26, [R1+0x250] ;  /* 0x00025000011a7983 */ /* 0x000f280000300a00 */
[----:B------:R3:W-:Y:S04]  /*4d760*/  STL.64 [R1+0x6e8], R76 ;  /* 0x0006e84c01007387 */ /* 0x0007e80000100a00 */
[----:B------:R-:W4:Y:S04]  /*4d770*/  LDL.LU.64 R60, [R1+0x218] ;  /* 0x00021800013c7983 */ /* 0x000f280000300a00 */
[----:B------:R3:W-:Y:S04]  /*4d780*/  STL.64 [R1+0x6e0], R44 ;  /* 0x0006e02c01007387 */ /* 0x0007e80000100a00 */
[----:B------:R-:W4:Y:S04]  /*4d790*/  LDL.LU.64 R42, [R1+0x1d8] ;  /* 0x0001d800012a7983 */ /* 0x000f280000300a00 */
[----:B------:R-:W-:Y:S01]  /*4d7a0*/  LDGSTS.E [R13+-0x5dc00], desc[UR60][R44.64], P1 ;  /* 0xa24000002c0d7fae */ /* 0x000fe2000892187c */
[C---:B-1----:R-:W-:Y:S01]  /*4d7b0*/  VIADD R91, R245.reuse, 0x100000 ;  /* 0x00100000f55b7836 */ /* 0x042fe20000000000 */
[----:B------:R-:W-:Y:S01]  /*4d7c0*/  IADD3 R90, R245, 0x100000, RZ ;  /* 0x00100000f55a7810 */ /* 0x000fe20007ffe0ff */
[----:B--2---:R-:W-:-:S04]  /*4d7d0*/  IMAD.WIDE R28, R5, 0x4, R28 ;  /* 0x00000004051c7825 */ /* 0x004fc800078e021c */
[----:B---3--:R-:W-:-:S04]  /*4d7e0*/  IMAD.WIDE R88, R5, 0x4, R88 ;  /* 0x0000000405587825 */ /* 0x008fc800078e0258 */
[C---:B------:R-:W-:Y:S01]  /*4d7f0*/  IMAD.WIDE R236, R5.reuse, 0x4, R236 ;  /* 0x0000000405ec7825 */ /* 0x040fe200078e02ec */
[----:B------:R1:W-:Y:S04]  /*4d800*/  STL.64 [R1+0x6d8], R28 ;  /* 0x0006d81c01007387 */ /* 0x0003e80000100a00 */
[----:B------:R-:W2:Y:S04]  /*4d810*/  LDL.LU.64 R58, [R1+0x198] ;  /* 0x00019800013a7983 */ /* 0x000ea80000300a00 */
[----:B------:R-:W3:Y:S04]  /*4d820*/  LDL.LU.64 R76, [R1+0x158] ;  /* 0x00015800014c7983 */ /* 0x000ee80000300a00 */
[----:B------:R-:W-:Y:S04]  /*4d830*/  LDGSTS.E [R12+-0x5d800], desc[UR60][R28.64], P1 ;  /* 0xa28000001c0c7fae */ /* 0x000fe8000892187c */
[----:B------:R-:W3:Y:S01]  /*4d840*/  LDL.LU.64 R44, [R1+0x118] ;  /* 0x00011800012c7983 */ /* 0x000ee20000300a00 */
[----:B------:R-:W-:-:S03]  /*4d850*/  IMAD.WIDE R74, R5, 0x4, R74 ;  /* 0x00000004054a7825 */ /* 0x000fc600078e024a */
[----:B------:R-:W-:Y:S04]  /*4d860*/  LDGSTS.E [R91+-0x5d400], desc[UR60][R88.64], P1 ;  /* 0xa2c00000585b7fae */ /* 0x000fe8000892187c */
[----:B------:R-:W-:Y:S04]  /*4d870*/  LDGSTS.E [R90+-0x5d000], desc[UR60][R236.64], P1 ;  /* 0xa3000000ec5a7fae */ /* 0x000fe8000892187c */
[----:B------:R-:W-:Y:S04]  /*4d880*/  LDGSTS.E [R13+-0x5cc00], desc[UR60][R74.64], P1 ;  /* 0xa34000004a0d7fae */ /* 0x000fe8000892187c */
[----:B-1----:R-:W3:Y:S04]  /*4d890*/  LDL.LU.64 R28, [R1+0xd8] ;  /* 0x0000d800011c7983 */ /* 0x002ee80000300a00 */
[----:B------:R1:W-:Y:S04]  /*4d8a0*/  STL.64 [R1+0x6d0], R88 ;  /* 0x0006d05801007387 */ /* 0x0003e80000100a00 */
[----:B------:R1:W-:Y:S04]  /*4d8b0*/  STL.64 [R1+0x6c8], R236 ;  /* 0x0006c8ec01007387 */ /* 0x0003e80000100a00 */
[----:B-1----:R-:W3:Y:S04]  /*4d8c0*/  LDL.LU.64 R88, [R1+0x26c0] ;  /* 0x0026c00001587983 */ /* 0x002ee80000300a00 */
[----:B------:R1:W-:Y:S01]  /*4d8d0*/  STL.64 [R1+0x6c0], R74 ;  /* 0x0006c04a01007387 */ /* 0x0003e20000100a00 */
[----:B------:R-:W-:-:S05]  /*4d8e0*/  IMAD.WIDE R238, R5, 0x4, R238 ;  /* 0x0000000405ee7825 */ /* 0x000fca00078e02ee */
[----:B------:R1:W-:Y:S04]  /*4d8f0*/  STL.64 [R1+0x6b8], R238 ;  /* 0x0006b8ee01007387 */ /* 0x0003e80000100a00 */
[----:B------:R-:W3:Y:S04]  /*4d900*/  LDL.LU.64 R236, [R1+0x98] ;  /* 0x0000980001ec7983 */ /* 0x000ee80000300a00 */
[----:B------:R-:W3:Y:S04]  /*4d910*/  LDL.LU.64 R90, [R1+0x58] ;  /* 0x00005800015a7983 */ /* 0x000ee80000300a00 */
[----:B-1----:R-:W3:Y:S01]  /*4d920*/  LDL.LU.64 R74, [R1+0x18] ;  /* 0x00001800014a7983 */ /* 0x002ee20000300a00 */
[----:B------:R-:W-:-:S03]  /*4d930*/  VIADD R252, R245, 0x100000 ;  /* 0x00100000f5fc7836 */ /* 0x000fc60000000000 */
[----:B------:R-:W-:Y:S04]  /*4d940*/  LDGSTS.E [R12+-0x5c800], desc[UR60][R238.64], P1 ;  /* 0xa3800000ee0c7fae */ /* 0x000fe8000892187c */
[----:B------:R-:W3:Y:S01]  /*4d950*/  LDL.LU.64 R238, [R1+0x26b8] ;  /* 0x0026b80001ee7983 */ /* 0x000ee20000300a00 */
[----:B----4-:R-:W-:-:S04]  /*4d960*/  IMAD.WIDE R222, R5, 0x4, R222 ;  /* 0x0000000405de7825 */ /* 0x010fc800078e02de */
[----:B------:R-:W-:-:S04]  /*4d970*/  IMAD.WIDE R26, R5, 0x4, R26 ;  /* 0x00000004051a7825 */ /* 0x000fc800078e021a */
[C---:B------:R-:W-:Y:S01]  /*4d980*/  IMAD.WIDE R60, R5.reuse, 0x4, R60 ;  /* 0x00000004053c7825 */ /* 0x040fe200078e023c */
[----:B------:R-:W-:Y:S03]  /*4d990*/  LDGSTS.E [R252+-0x5c400], desc[UR60][R222.64], P1 ;  /* 0xa3c00000defc7fae */ /* 0x000fe6000892187c */
[----:B------:R-:W-:-:S04]  /*4d9a0*/  IMAD.WIDE R42, R5, 0x4, R42 ;  /* 0x00000004052a7825 */ /* 0x000fc800078e022a */
[----:B------:R-:W-:-:S05]  /*4d9b0*/  VIADD R5, R245, 0x100000 ;  /* 0x00100000f5057836 */ /* 0x000fca0000000000 */
[----:B------:R1:W-:Y:S04]  /*4d9c0*/  LDGSTS.E [R5+-0x5c000], desc[UR60][R26.64], P1 ;  /* 0xa40000001a057fae */ /* 0x0003e8000892187c */
[----:B------:R4:W-:Y:S01]  /*4d9d0*/  STL.64 [R1+0x6b0], R222 ;  /* 0x0006b0de01007387 */ /* 0x0009e20000100a00 */
[----:B-1----:R-:W1:Y:S03]  /*4d9e0*/  LDC R5, c[0x0][0x23c] ;  /* 0x00008f00ff057b82 */ /* 0x002e660000000800 */
[----:B------:R4:W-:Y:S04]  /*4d9f0*/  STL.64 [R1+0x6a8], R26 ;  /* 0x0006a81a01007387 */ /* 0x0009e80000100a00 */
[----:B----4-:R-:W4:Y:S04]  /*4da00*/  LDL.LU.64 R222, [R1+0x26b0] ;  /* 0x0026b00001de7983 */ /* 0x010f280000300a00 */
[----:B------:R-:W4:Y:S04]  /*4da10*/  LDL.LU R252, [R1+0x26a8] ;  /* 0x0026a80001fc7983 */ /* 0x000f280000300800 */
[----:B------:R1:W-:Y:S04]  /*4da20*/  STL.64 [R1+0x6a0], R60 ;  /* 0x0006a03c01007387 */ /* 0x0003e80000100a00 */
[----:B------:R1:W-:Y:S04]  /*4da30*/  LDGSTS.E [R13+-0x5bc00], desc[UR60][R60.64], P1 ;  /* 0xa44000003c0d7fae */ /* 0x0003e8000892187c */
[----:B------:R-:W-:Y:S04]  /*4da40*/  LDGSTS.E [R12+-0x5b800], desc[UR60][R42.64], P1 ;  /* 0xa48000002a0c7fae */ /* 0x000fe8000892187c */
[----:B------:R-:W4:Y:S04]  /*4da50*/  LDL.LU.64 R26, [R1+0x26a0] ;  /* 0x0026a000011a7983 */ /* 0x000f280000300a00 */
[----:B------:R1:W-:Y:S02]  /*4da60*/  STL.64 [R1+0x698], R42 ;  /* 0x0006982a01007387 */ /* 0x0003e40000100a00 */
[----:B-1----:R-:W-:-:S02]  /*4da70*/  VIADD R61, R245, 0x100000 ;  /* 0x00100000f53d7836 */ /* 0x002fc40000000000 */
[----:B------:R-:W-:Y:S01]  /*4da80*/  VIADD R60, R245, 0x100000 ;  /* 0x00100000f53c7836 */ /* 0x000fe20000000000 */
[----:B------:R-:W-:Y:S01]  /*4da90*/  SHF.L.U32 R5, R5, 0x7, RZ ;  /* 0x0000000705057819 */ /* 0x000fe200000006ff */
[----:B------:R-:W4:Y:S04]  /*4daa0*/  LDL.LU.64 R42, [R1+0x2698] ;  /* 0x00269800012a7983 */ /* 0x000f280000300a00 */
[----:B--2---:R-:W-:-:S04]  /*4dab0*/  IMAD.WIDE R58, R5, 0x4, R58 ;  /* 0x00000004053a7825 */ /* 0x004fc800078e023a */
[----:B---3--:R-:W-:-:S04]  /*4dac0*/  IMAD.WIDE R76, R5, 0x4, R76 ;  /* 0x00000004054c7825 */ /* 0x008fc800078e024c */
[----:B------:R-:W-:-:S04]  /*4dad0*/  IMAD.WIDE R44, R5, 0x4, R44 ;  /* 0x00000004052c7825 */ /* 0x000fc800078e022c */
[C---:B------:R-:W-:Y:S01]  /*4dae0*/  IMAD.WIDE R28, R5.reuse, 0x4, R28 ;  /* 0x00000004051c7825 */ /* 0x040fe200078e021c */
[----:B------:R1:W-:Y:S04]  /*4daf0*/  STL.64 [R1+0x690], R58 ;  /* 0x0006903a01007387 */ /* 0x0003e80000100a00 */
[----:B------:R2:W-:Y:S04]  /*4db00*/  STL.64 [R1+0x688], R76 ;  /* 0x0006884c01007387 */ /* 0x0005e80000100a00 */
[----:B------:R-:W-:Y:S04]  /*4db10*/  LDGSTS.E [R61+-0x5b400], desc[UR60][R58.64], P1 ;  /* 0xa4c000003a3d7fae */ /* 0x000fe8000892187c */
[----:B------:R2:W-:Y:S04]  /*4db20*/  LDGSTS.E [R60+-0x5b000], desc[UR60][R76.64], P1 ;  /* 0xa50000004c3c7fae */ /* 0x0005e8000892187c */
[----:B------:R-:W-:Y:S04]  /*4db30*/  LDGSTS.E [R13+-0x5ac00], desc[UR60][R44.64], P1 ;  /* 0xa54000002c0d7fae */ /* 0x000fe8000892187c */
[----:B------:R3:W-:Y:S01]  /*4db40*/  LDGSTS.E [R12+-0x5a800], desc[UR60][R28.64], P1 ;  /* 0xa58000001c0c7fae */ /* 0x0007e2000892187c */
[----:B------:R-:W-:-:S03]  /*4db50*/  IMAD.WIDE R30, R5, 0x4, R30 ;  /* 0x00000004051e7825 */ /* 0x000fc600078e021e */
[----:B-1----:R-:W4:Y:S04]  /*4db60*/  LDL.LU.64 R58, [R1+0x2690] ;  /* 0x00269000013a7983 */ /* 0x002f280000300a00 */
[----:B------:R-:W-:Y:S01]  /*4db70*/  STL.64 [R1+0x680], R44 ;  /* 0x0006802c01007387 */ /* 0x000fe20000100a00 */
[----:B--2---:R-:W-:-:S03]  /*4db80*/  IADD3 R77, R245, 0x100000, RZ ;  /* 0x00100000f54d7810 */ /* 0x004fc60007ffe0ff */
[----:B------:R3:W-:Y:S01]  /*4db90*/  STL.64 [R1+0x678], R28 ;  /* 0x0006781c01007387 */ /* 0x0007e20000100a00 */
[----:B------:R-:W-:-:S03]  /*4dba0*/  VIADD R76, R245, 0x100000 ;  /* 0x00100000f54c7836 */ /* 0x000fc60000000000 */
[----:B------:R-:W2:Y:S01]  /*4dbb0*/  LDL.LU.64 R60, [R1+0x1600] ;  /* 0x00160000013c7983 */ /* 0x000ea20000300a00 */
[----:B---3--:R-:W-:-:S04]  /*4dbc0*/  IMAD.WIDE R28, R5, 0x4, R234 ;  /* 0x00000004051c7825 */ /* 0x008fc800078e02ea */
[----:B------:R-:W-:-:S04]  /*4dbd0*/  IMAD.WIDE R236, R5, 0x4, R236 ;  /* 0x0000000405ec7825 */ /* 0x000fc800078e02ec */
[----:B------:R-:W-:-:S04]  /*4dbe0*/  IMAD.WIDE R90, R5, 0x4, R90 ;  /* 0x00000004055a7825 */ /* 0x000fc800078e025a */
[C---:B------:R-:W-:Y:S01]  /*4dbf0*/  IMAD.WIDE R74, R5.reuse, 0x4, R74 ;  /* 0x00000004054a7825 */ /* 0x040fe200078e024a */
[----:B------:R1:W-:Y:S04]  /*4dc00*/  STL.64 [R1+0x348], R236 ;  /* 0x000348ec01007387 */ /* 0x0003e80000100a00 */
[----:B------:R-:W3:Y:S04]  /*4dc10*/  LDL.LU.64 R44, [R1+0x15f8] ;  /* 0x0015f800012c7983 */ /* 0x000ee80000300a00 */
[----:B------:R-:W-:Y:S04]  /*4dc20*/  STL.64 [R1+0x340], R90 ;  /* 0x0003405a01007387 */ /* 0x000fe80000100a00 */
[----:B------:R1:W-:Y:S04]  /*4dc30*/  LDGSTS.E [R77+-0x5a400], desc[UR60][R236.64], P1 ;  /* 0xa5c00000ec4d7fae */ /* 0x0003e8000892187c */
[----:B------:R1:W-:Y:S04]  /*4dc40*/  STL.64 [R1+0x338], R74 ;  /* 0x0003384a01007387 */ /* 0x0003e80000100a00 */
[----:B------:R1:W-:Y:S04]  /*4dc50*/  LDGSTS.E [R76+-0x5a000], desc[UR60][R90.64], P1 ;  /* 0xa60000005a4c7fae */ /* 0x0003e8000892187c */
[----:B------:R-:W-:Y:S04]  /*4dc60*/  LDGSTS.E [R13+-0x59c00], desc[UR60][R74.64], P1 ;  /* 0xa64000004a0d7fae */ /* 0x000fe8000892187c */
[----:B------:R1:W-:Y:S04]  /*4dc70*/  STL.64 [R1+0x328], R28 ;  /* 0x0003281c01007387 */ /* 0x0003e80000100a00 */
[----:B------:R1:W-:Y:S02]  /*4dc80*/  LDGSTS.E [R12+-0x59800], desc[UR60][R28.64], P1 ;  /* 0xa68000001c0c7fae */ /* 0x0003e4000892187c */
[----:B-1----:R-:W-:-:S04]  /*4dc90*/  IMAD.WIDE R236, R5, 0x4, R14 ;  /* 0x0000000405ec7825 */ /* 0x002fc800078e020e */
[C---:B------:R-:W-:Y:S01]  /*4dca0*/  IMAD.WIDE R76, R5.reuse, 0x4, R46 ;  /* 0x00000004054c7825 */ /* 0x040fe200078e022e */
[----:B------:R-:W4:Y:S04]  /*4dcb0*/  LDL.LU.64 R74, [R1+0x15e8] ;  /* 0x0015e800014a7983 */ /* 0x000f280000300a00 */
[----:B------:R-:W4:Y:S04]  /*4dcc0*/  LDL.LU.64 R12, [R1+0x15e0] ;  /* 0x0015e000010c7983 */ /* 0x000f280000300a00 */
[----:B------:R-:W4:Y:S04]  /*4dcd0*/  LDL.LU.64 R46, [R1+0x15d8] ;  /* 0x0015d800012e7983 */ /* 0x000f280000300a00 */
[----:B------:R1:W-:Y:S04]  /*4dce0*/  STL.64 [R1+0x318], R236 ;  /* 0x000318ec01007387 */ /* 0x0003e80000100a00 */
[----:B------:R1:W-:Y:S01]  /*4dcf0*/  STL.64 [R1+0x308], R30 ;  /* 0x0003081e01007387 */ /* 0x0003e20000100a00 */
[----:B------:R-:W-:-:S03]  /*4dd00*/  IMAD.WIDE R28, R5, 0x4, R62 ;  /* 0x00000004051c7825 */ /* 0x000fc600078e023e */
[----:B------:R-:W-:Y:S04]  /*4dd10*/  STL.64 [R1+0x2e0], R76 ;  /* 0x0002e04c01007387 */ /* 0x000fe80000100a00 */
[----:B------:R-:W4:Y:S01]  /*4dd20*/  LDL.LU.64 R62, [R1+0x15f0] ;  /* 0x0015f000013e7983 */ /* 0x000f220000300a00 */
[C---:B------:R-:W-:Y:S01]  /*4dd30*/  VIADD R90, R245.reuse, 0x100000 ;  /* 0x00100000f55a7836 */ /* 0x040fe20000000000 */
[C---:B------:R-:W-:Y:S01]  /*4dd40*/  IADD3 R235, R245.reuse, 0x100000, RZ ;  /* 0x00100000f5eb7810 */ /* 0x040fe20007ffe0ff */
[C---:B------:R-:W-:Y:S02]  /*4dd50*/  VIADD R234, R245.reuse, 0x100000 ;  /* 0x00100000f5ea7836 */ /* 0x040fe40000000000 */
[C---:B------:R-:W-:Y:S01]  /*4dd60*/  VIADD R14, R245.reuse, 0x100000 ;  /* 0x00100000f50e7836 */ /* 0x040fe20000000000 */
[----:B------:R-:W-:Y:S04]  /*4dd70*/  LDGSTS.E [R90+-0x59400], desc[UR60][R236.64], P1 ;  /* 0xa6c00000ec5a7fae */ /* 0x000fe8000892187c */
[----:B------:R1:W-:Y:S04]  /*4dd80*/  LDGSTS.E [R235+-0x59000], desc[UR60][R30.64], P1 ;  /* 0xa70000001eeb7fae */ /* 0x0003e8000892187c */
[----:B------:R-:W-:Y:S04]  /*4dd90*/  LDGSTS.E [R234+-0x58c00], desc[UR60][R76.64], P1 ;  /* 0xa74000004cea7fae */ /* 0x000fe8000892187c */
[----:B------:R1:W-:Y:S04]  /*4dda0*/  LDGSTS.E [R14+-0x58800], desc[UR60][R28.64], P1 ;  /* 0xa78000001c0e7fae */ /* 0x0003e8000892187c */
[----:B-1----:R-:W4:Y:S04]  /*4ddb0*/  LDL.LU.64 R236, [R1+0x15d0] ;  /* 0x0015d00001ec7983 */ /* 0x002f280000300a00 */
[----:B------:R1:W-:Y:S01]  /*4ddc0*/  STL.64 [R1+0x2b0], R28 ;  /* 0x0002b01c01007387 */ /* 0x0003e20000100a00 */
[----:B------:R-:W-:-:S03]  /*4ddd0*/  IADD3 R31, R245, 0x100000, RZ ;  /* 0x00100000f51f7810 */ /* 0x000fc60007ffe0ff */
[----:B------:R-:W4:Y:S01]  /*4dde0*/  LDL.LU.64 R90, [R1+0x15c8] ;  /* 0x0015c800015a7983 */ /* 0x000f220000300a00 */
[----:B-1----:R-:W-:-:S04]  /*4ddf0*/  IMAD.WIDE R28, R5, 0x4, R78 ;  /* 0x00000004051c7825 */ /* 0x002fc800078e024e */
[C---:B------:R-:W-:Y:S01]  /*4de00*/  VIADD R30, R246.reuse, 0x100000 ;  /* 0x00100000f61e7836 */ /* 0x040fe20000000000 */
[----:B------:R-:W-:Y:S01]  /*4de10*/  LDGSTS.E [R31+-0x58400], desc[UR60][R28.64], P1 ;  /* 0xa7c000001c1f7fae */ /* 0x000fe2000892187c */
[----:B------:R-:W-:Y:S02]  /*4de20*/  VIADD R15, R246, 0x100000 ;  /* 0x00100000f60f7836 */ /* 0x000fe40000000000 */
[C---:B--2---:R-:W-:Y:S02]  /*4de30*/  IMAD.WIDE R234, R5.reuse, 0x4, R60 ;  /* 0x0000000405ea7825 */ /* 0x044fe400078e023c */
[----:B------:R-:W2:Y:S04]  /*4de40*/  LDL.LU.64 R60, [R1+0x15c0] ;  /* 0x0015c000013c7983 */ /* 0x000ea80000300a00 */
[----:B------:R1:W-:Y:S04]  /*4de50*/  STL.64 [R1+0x280], R28 ;  /* 0x0002801c01007387 */ /* 0x0003e80000100a00 */
[----:B------:R-:W-:Y:S01]  /*4de60*/  LDGSTS.E [R30+-0x7ff80], desc[UR60][R234.64], P1 ;  /* 0x80080000ea1e7fae */ /* 0x000fe2000892187c */
[----:B---3--:R-:W-:-:S03]  /*4de70*/  IMAD.WIDE R76, R5, 0x4, R44 ;  /* 0x00000004054c7825 */ /* 0x008fc600078e022c */
[----:B------:R-:W3:Y:S04]  /*4de80*/  LDL.LU.64 R44, [R1+0x15b8] ;  /* 0x0015b800012c7983 */ /* 0x000ee80000300a00 */
[----:B------:R-:W-:Y:S04]  /*4de90*/  STL.64 [R1+0x700], R234 ;  /* 0x000700ea01007387 */ /* 0x000fe80000100a00 */
[----:B------:R4:W-:Y:S04]  /*4dea0*/  STL.64 [R1+0x708], R76 ;  /* 0x0007084c01007387 */ /* 0x0009e80000100a00 */
[----:B-1----:R-:W3:Y:S04]  /*4deb0*/  LDL.LU.64 R28, [R1+0x15b0] ;  /* 0x0015b000011c7983 */ /* 0x002ee80000300a00 */
[----:B------:R1:W-:Y:S01]  /*4dec0*/  LDGSTS.E [R15+-0x7fb80], desc[UR60][R76.64], P1 ;  /* 0x804800004c0f7fae */ /* 0x0003e2000892187c */
[----:B----4-:R-:W-:-:S04]  /*4ded0*/  IMAD.WIDE R78, R5, 0x4, R74 ;  /* 0x00000004054e7825 */ /* 0x010fc800078e024a */
[----:B------:R-:W-:-:S05]  /*4dee0*/  IMAD.WIDE R62, R5, 0x4, R62 ;  /* 0x00000004053e7825 */ /* 0x000fca00078e023e */
[----:B------:R4:W-:Y:S04]  /*4def0*/  STL.64 [R1+0x710], R62 ;  /* 0x0007103e01007387 */ /* 0x0009e80000100a00 */
[----:B------:R-:W3:Y:S01]  /*4df00*/  LDL.LU.64 R74, [R1+0x15a8] ;  /* 0x0015a800014a7983 */ /* 0x000ee20000300a00 */
[----:B-1----:R-:W-:-:S03]  /*4df10*/  IMAD.WIDE R76, R5, 0x4, R12 ;  /* 0x00000004054c7825 */ /* 0x002fc600078e020c */
[----:B------:R-:W3:Y:S01]  /*4df20*/  LDL.LU.64 R12, [R1+0x760] ;  /* 0x00076000010c7983 */ /* 0x000ee20000300a00 */
[C---:B------:R-:W-:Y:S01]  /*4df30*/  IADD3 R14, R246.reuse, 0x100000, RZ ;  /* 0x00100000f60e7810 */ /* 0x040fe20007ffe0ff */
[----:B------:R-:W-:Y:S02]  /*4df40*/  VIADD R31, R246, 0x100000 ;  /* 0x00100000f61f7836 */ /* 0x000fe40000000000 */
[----:B------:R1:W-:Y:S04]  /*4df50*/  STL.64 [R1+0x718], R78 ;  /* 0x0007184e01007387 */ /* 0x0003e80000100a00 */
[----:B------:R4:W-:Y:S04]  /*4df60*/  LDGSTS.E [R14+-0x7f780], desc[UR60][R62.64], P1 ;  /* 0x808800003e0e7fae */ /* 0x0009e8000892187c */
[----:B------:R-:W-:Y:S04]  /*4df70*/  STL.64 [R1+0x720], R76 ;  /* 0x0007204c01007387 */ /* 0x000fe80000100a00 */
[----:B------:R1:W-:Y:S04]  /*4df80*/  LDGSTS.E [R31+-0x7f380], desc[UR60][R78.64], P1 ;  /* 0x80c800004e1f7fae */ /* 0x0003e8000892187c */
[----:B------:R2:W-:Y:S01]  /*4df90*/  LDGSTS.E [R30+-0x7ef80], desc[UR60][R76.64], P1 ;  /* 0x810800004c1e7fae */ /* 0x0005e2000892187c */
[----:B----4-:R-:W-:-:S04]  /*4dfa0*/  IMAD.WIDE R62, R5, 0x4, R46 ;  /* 0x00000004053e7825 */ /* 0x010fc800078e022e */
[C---:B------:R-:W-:Y:S02]  /*4dfb0*/  IMAD.WIDE R46, R5.reuse, 0x4, R236 ;  /* 0x00000004052e7825 */ /* 0x040fe400078e02ec */
[----:B------:R-:W4:Y:S04]  /*4dfc0*/  LDL.LU.64 R236, [R1+0x15a0] ;  /* 0x0015a00001ec7983 */ /* 0x000f280000300a00 */
[----:B------:R1:W-:Y:S04]  /*4dfd0*/  STL.64 [R1+0x728], R62 ;  /* 0x0007283e01007387 */ /* 0x0003e80000100a00 */
[----:B------:R3:W-:Y:S04]  /*4dfe0*/  STL.64 [R1+0x730], R46 ;  /* 0x0007302e01007387 */ /* 0x0007e80000100a00 */
[----:B------:R-:W-:Y:S01]  /*4dff0*/  LDGSTS.E [R15+-0x7eb80], desc[UR60][R62.64], P1 ;  /* 0x814800003e0f7fae */ /* 0x000fe2000892187c */
[----:B-1----:R-:W-:-:S03]  /*4e000*/  IMAD.WIDE R78, R5, 0x4, R90 ;  /* 0x00000004054e7825 */ /* 0x002fc600078e025a */
[----:B------:R3:W-:Y:S04]  /*4e010*/  LDGSTS.E [R14+-0x7e780], desc[UR60][R46.64], P1 ;  /* 0x818800002e0e7fae */ /* 0x0007e8000892187c */
[----:B------:R1:W-:Y:S04]  /*4e020*/  LDGSTS.E [R31+-0x7e380], desc[UR60][R78.64], P1 ;  /* 0x81c800004e1f7fae */ /* 0x0003e8000892187c */
[----:B------:R-:W4:Y:S04]  /*4e030*/  LDL.LU.64 R62, [R1+0x1598] ;  /* 0x00159800013e7983 */ /* 0x000f280000300a00 */
[----:B------:R-:W4:Y:S01]  /*4e040*/  LDL.LU.64 R90, [R1+0x1590] ;  /* 0x00159000015a7983 */ /* 0x000f220000300a00 */
[----:B--2---:R-:W-:-:S03]  /*4e050*/  IMAD.WIDE R76, R5, 0x4, R60 ;  /* 0x00000004054c7825 */ /* 0x004fc600078e023c */
[----:B------:R-:W2:Y:S04]  /*4e060*/  LDL.LU.64 R60, [R1+0x1588] ;  /* 0x00158800013c7983 */ /* 0x000ea80000300a00 */
[----:B------:R-:W-:Y:S04]  /*4e070*/  STL.64 [R1+0x738], R78 ;  /* 0x0007384e01007387 */ /* 0x000fe80000100a00 */
[----:B------:R-:W-:Y:S04]  /*4e080*/  STL.64 [R1+0x740], R76 ;  /* 0x0007404c01007387 */ /* 0x000fe80000100a00 */
[----:B------:R4:W-:Y:S01]  /*4e090*/  LDGSTS.E [R30+-0x7df80], desc[UR60][R76.64], P1 ;  /* 0x820800004c1e7fae */ /* 0x0009e2000892187c */
[----:B---3--:R-:W-:-:S04]  /*4e0a0*/  IMAD.WIDE R46, R5, 0x4, R44 ;  /* 0x00000004052e7825 */ /* 0x008fc800078e022c */
[C---:B------:R-:W-:Y:S01]  /*4e0b0*/  IMAD.WIDE R28, R5.reuse, 0x4, R28 ;  /* 0x00000004051c7825 */ /* 0x040fe200078e021c */
[----:B------:R-:W3:Y:S04]  /*4e0c0*/  LDL.LU.64 R44, [R1+0x1580] ;  /* 0x00158000012c7983 */ /* 0x000ee80000300a00 */
[----:B------:R1:W-:Y:S04]  /*4e0d0*/  STL.64 [R1+0x748], R46 ;  /* 0x0007482e01007387 */ /* 0x0003e80000100a00 */
[----:B------:R-:W-:Y:S04]  /*4e0e0*/  LDGSTS.E [R15+-0x7db80], desc[UR60][R46.64], P1 ;  /* 0x824800002e0f7fae */ /* 0x000fe8000892187c */
[----:B------:R1:W-:Y:S04]  /*4e0f0*/  STL.64 [R1+0x750], R28 ;  /* 0x0007501c01007387 */ /* 0x0003e80000100a00 */
[----:B------:R-:W-:Y:S04]  /*4e100*/  LDGSTS.E [R14+-0x7d780], desc[UR60][R28.64], P1 ;  /* 0x828800001c0e7fae */ /* 0x000fe8000892187c */
[----:B-1----:R-:W3:Y:S01]  /*4e110*/  LDL.LU.64 R46, [R1+0x1578] ;  /* 0x00157800012e7983 */ /* 0x002ee20000300a00 */
[----:B------:R-:W-:-:S03]  /*4e120*/  IMAD.WIDE R234, R5, 0x4, R74 ;  /* 0x0000000405ea7825 */ /* 0x000fc600078e024a */
[----:B------:R-:W3:Y:S04]  /*4e130*/  LDL.LU.64 R74, [R1+0x798] ;  /* 0x00079800014a7983 */ /* 0x000ee80000300a00 */
[----:B------:R-:W3:Y:S01]  /*4e140*/  LDL.LU.64 R28, [R1+0x1570] ;  /* 0x00157000011c7983 */ /* 0x000ee20000300a00 */
[----:B------:R-:W-:-:S03]  /*4e150*/  IMAD.WIDE R78, R5, 0x4, R12 ;  /* 0x00000004054e7825 */ /* 0x000fc600078e020c */
[----:B------:R1:W-:Y:S04]  /*4e160*/  STL.64 [R1+0x758], R234 ;  /* 0x000758ea01007387 */ /* 0x0003e80000100a00 */
[----:B------:R-:W3:Y:S04]  /*4e170*/  LDL.LU.64 R12, [R1+0x1568] ;  /* 0x00156800010c7983 */ /* 0x000ee80000300a00 */
[----:B------:R-:W-:Y:S04]  /*4e180*/  STL.64 [R1+0x760], R78 ;  /* 0x0007604e01007387 */ /* 0x000fe80000100a00 */
[----:B------:R1:W-:Y:S04]  /*4e190*/  LDGSTS.E [R31+-0x7d380], desc[UR60][R234.64], P1 ;  /* 0x82c80000ea1f7fae */ /* 0x0003e8000892187c */
[----:B------:R2:W-:Y:S01]  /*4e1a0*/  LDGSTS.E [R30+-0x7cf80], desc[UR60][R78.64], P1 ;  /* 0x830800004e1e7fae */ /* 0x0005e2000892187c */
[----:B----4-:R-:W-:-:S03]  /*4e1b0*/  IMAD.WIDE R76, R5, 0x4, R236 ;  /* 0x00000004054c7825 */ /* 0x010fc600078e02ec */
[----:B------:R-:W4:Y:S04]  /*4e1c0*/  LDL.LU.64 R236, [R1+0x1560] ;  /* 0x0015600001ec7983 */ /* 0x000f280000300a00 */
[----:B------:R1:W-:Y:S04]  /*4e1d0*/  STL.64 [R1+0x768], R76 ;  /* 0x0007684c01007387 */ /* 0x0003e80000100a00 */
[----:B------:R-:W-:Y:S01]  /*4e1e0*/  LDGSTS.E [R15+-0x7cb80], desc[UR60][R76.64], P1 ;  /* 0x834800004c0f7fae */ /* 0x000fe2000892187c */
[----:B------:R-:W-:-:S04]  /*4e1f0*/  IMAD.WIDE R62, R5, 0x4, R62 ;  /* 0x00000004053e7825 */ /* 0x000fc800078e023e */
[C---:B-1----:R-:W-:Y:S01]  /*4e200*/  IMAD.WIDE R234, R5.reuse, 0x4, R90 ;  /* 0x0000000405ea7825 */ /* 0x042fe200078e025a */
[----:B------:R3:W-:Y:S04]  /*4e210*/  STL.64 [R1+0x770], R62 ;  /* 0x0007703e01007387 */ /* 0x0007e80000100a00 */
[----:B------:R-:W4:Y:S04]  /*4e220*/  LDL.LU.64 R90, [R1+0x1558] ;  /* 0x00155800015a7983 */ /* 0x000f280000300a00 */
[----:B------:R3:W-:Y:S04]  /*4e230*/  LDGSTS.E [R14+-0x7c780], desc[UR60][R62.64], P1 ;  /* 0x838800003e0e7fae */ /* 0x0007e8000892187c */
[----:B------:R-:W4:Y:S04]  /*4e240*/  LDL.LU.64 R76, [R1+0x1550] ;  /* 0x00155000014c7983 */ /* 0x000f280000300a00 */
[----:B------:R1:W-:Y:S04]  /*4e250*/  STL.64 [R1+0x778], R234 ;  /* 0x000778ea01007387 */ /* 0x0003e80000100a00 */
[----:B------:R1:W-:Y:S01]  /*4e260*/  LDGSTS.E [R31+-0x7c380], desc[UR60][R234.64], P1 ;  /* 0x83c80000ea1f7fae */ /* 0x0003e2000892187c */
[----:B--2---:R-:W-:-:S03]  /*4e270*/  IMAD.WIDE R78, R5, 0x4, R60 ;  /* 0x00000004054e7825 */ /* 0x004fc600078e023c */
[----:B------:R-:W2:Y:S04]  /*4e280*/  LDL.LU.64 R60, [R1+0x1548] ;  /* 0x00154800013c7983 */ /* 0x000ea80000300a00 */
[----:B------:R1:W-:Y:S04]  /*4e290*/  STL.64 [R1+0x780], R78 ;  /* 0x0007804e01007387 */ /* 0x0003e80000100a00 */
[----:B------:R1:W-:Y:S01]  /*4e2a0*/  LDGSTS.E [R30+-0x7bf80], desc[UR60][R78.64], P1 ;  /* 0x840800004e1e7fae */ /* 0x0003e2000892187c */
[----:B---3--:R-:W-:-:S03]  /*4e2b0*/  IMAD.WIDE R62, R5, 0x4, R44 ;  /* 0x00000004053e7825 */ /* 0x008fc600078e022c */
[----:B------:R-:W3:Y:S04]  /*4e2c0*/  LDL.LU.64 R44, [R1+0x7d0] ;  /* 0x0007d000012c7983 */ /* 0x000ee80000300a00 */
[----:B------:R1:W-:Y:S04]  /*4e2d0*/  STL.64 [R1+0x788], R62 ;  /* 0x0007883e01007387 */ /* 0x0003e80000100a00 */
[----:B------:R1:W-:Y:S01]  /*4e2e0*/  LDGSTS.E [R15+-0x7bb80], desc[UR60][R62.64], P1 ;  /* 0x844800003e0f7fae */ /* 0x0003e2000892187c */
[----:B------:R-:W-:-:S05]  /*4e2f0*/  IMAD.WIDE R46, R5, 0x4, R46 ;  /* 0x00000004052e7825 */ /* 0x000fca00078e022e */
[----:B------:R4:W-:Y:S04]  /*4e300*/  STL.64 [R1+0x790], R46 ;  /* 0x0007902e01007387 */ /* 0x0009e80000100a00 */
[----:B------:R4:W-:Y:S01]  /*4e310*/  LDGSTS.E [R14+-0x7b780], desc[UR60][R46.64], P1 ;  /* 0x848800002e0e7fae */ /* 0x0009e2000892187c */
[----:B-1----:R-:W-:-:S04]  /*4e320*/  IMAD.WIDE R234, R5, 0x4, R74 ;  /* 0x0000000405ea7825 */ /* 0x002fc800078e024a */
[----:B------:R-:W-:-:S04]  /*4e330*/  IMAD.WIDE R78, R5, 0x4, R28 ;  /* 0x00000004054e7825 */ /* 0x000fc800078e021c */
[C---:B------:R-:W-:Y:S01]  /*4e340*/  IMAD.WIDE R62, R5.reuse, 0x4, R12 ;  /* 0x00000004053e7825 */ /* 0x040fe200078e020c */
[----:B------:R-:W3:Y:S04]  /*4e350*/  LDL.LU.64 R74, [R1+0x1540] ;  /* 0x00154000014a7983 */ /* 0x000ee80000300a00 */
[----:B------:R-:W-:Y:S04]  /*4e360*/  STL.64 [R1+0x798], R234 ;  /* 0x000798ea01007387 */ /* 0x000fe80000100a00 */
[----:B------:R-:W-:Y:S04]  /*4e370*/  STL.64 [R1+0x7a0], R78 ;  /* 0x0007a04e01007387 */ /* 0x000fe80000100a00 */
[----:B------:R-:W3:Y:S04]  /*4e380*/  LDL.LU.64 R28, [R1+0x1538] ;  /* 0x00153800011c7983 */ /* 0x000ee80000300a00 */
[----:B------:R-:W-:Y:S04]  /*4e390*/  STL.64 [R1+0x7a8], R62 ;  /* 0x0007a83e01007387 */ /* 0x000fe80000100a00 */
[----:B------:R-:W3:Y:S04]  /*4e3a0*/  LDL.LU.64 R12, [R1+0xa68] ;  /* 0x000a6800010c7983 */ /* 0x000ee80000300a00 */
[----:B------:R-:W-:Y:S04]  /*4e3b0*/  LDGSTS.E [R31+-0x7b380], desc[UR60][R234.64], P1 ;  /* 0x84c80000ea1f7fae */ /* 0x000fe8000892187c */
[----:B------:R-:W-:Y:S04]  /*4e3c0*/  LDGSTS.E [R30+-0x7af80], desc[UR60][R78.64], P1 ;  /* 0x850800004e1e7fae */ /* 0x000fe8000892187c */
[----:B------:R-:W-:Y:S01]  /*4e3d0*/  LDGSTS.E [R15+-0x7ab80], desc[UR60][R62.64], P1 ;  /* 0x854800003e0f7fae */ /* 0x000fe2000892187c */
[----:B----4-:R-:W-:-:S05]  /*4e3e0*/  IMAD.WIDE R46, R5, 0x4, R236 ;  /* 0x00000004052e7825 */ /* 0x010fca00078e02ec */
[----:B------:R1:W-:Y:S04]  /*4e3f0*/  STL.64 [R1+0x7b0], R46 ;  /* 0x0007b02e01007387 */ /* 0x0003e80000100a00 */
[----:B------:R1:W-:Y:S04]  /*4e400*/  LDGSTS.E [R14+-0x7a780], desc[UR60][R46.64], P1 ;  /* 0x858800002e0e7fae */ /* 0x0003e8000892187c */
[----:B------:R-:W4:Y:S01]  /*4e410*/  LDL.LU.64 R236, [R1+0xa60] ;  /* 0x000a600001ec7983 */ /* 0x000f220000300a00 */
[----:B-1----:R-:W-:-:S04]  /*4e420*/  IMAD.WIDE R46, R5, 0x4, R90 ;  /* 0x00000004052e7825 */ /* 0x002fc800078e025a */
[C---:B------:R-:W-:Y:S01]  /*4e430*/  IMAD.WIDE R78, R5.reuse, 0x4, R76 ;  /* 0x00000004054e7825 */ /* 0x040fe200078e024c */
[----:B------:R-:W4:Y:S04]  /*4e440*/  LDL.LU.64 R90, [R1+0xa58] ;  /* 0x000a5800015a7983 */ /* 0x000f280000300a00 */
[----:B------:R1:W-:Y:S04]  /*4e450*/  STL.64 [R1+0x7b8], R46 ;  /* 0x0007b82e01007387 */ /* 0x0003e80000100a00 */
[----:B------:R-:W-:Y:S04]  /*4e460*/  LDGSTS.E [R31+-0x7a380], desc[UR60][R46.64], P1 ;  /* 0x85c800002e1f7fae */ /* 0x000fe8000892187c */
[----:B------:R-:W-:Y:S04]  /*4e470*/  STL.64 [R1+0x7c0], R78 ;  /* 0x0007c04e01007387 */ /* 0x000fe80000100a00 */
[----:B------:R-:W4:Y:S04]  /*4e480*/  LDL.LU.64 R62, [R1+0xa50] ;  /* 0x000a5000013e7983 */ /* 0x000f280000300a00 */
[----:B------:R1:W-:Y:S01]  /*4e490*/  LDGSTS.E [R30+-0x79f80], desc[UR60][R78.64], P1 ;  /* 0x860800004e1e7fae */ /* 0x0003e2000892187c */
[----:B--2---:R-:W-:-:S05]  /*4e4a0*/  IMAD.WIDE R76, R5, 0x4, R60 ;  /* 0x00000004054c7825 */ /* 0x004fca00078e023c */
[----:B------:R2:W-:Y:S04]  /*4e4b0*/  STL.64 [R1+0x7c8], R76 ;  /* 0x0007c84c01007387 */ /* 0x0005e80000100a00 */
[----:B------:R-:W-:Y:S01]  /*4e4c0*/  LDGSTS.E [R15+-0x79b80], desc[UR60][R76.64], P1 ;  /* 0x864800004c0f7fae */ /* 0x000fe2000892187c */
[----:B---3--:R-:W-:-:S03]  /*4e4d0*/  IMAD.WIDE R60, R5, 0x4, R44 ;  /* 0x00000004053c7825 */ /* 0x008fc600078e022c */
[----:B------:R-:W3:Y:S04]  /*4e4e0*/  LDL.LU.64 R44, [R1+0x808] ;  /* 0x00080800012c7983 */ /* 0x000ee80000300a00 */
[----:B------:R2:W-:Y:S04]  /*4e4f0*/  STL.64 [R1+0x7d0], R60 ;  /* 0x0007d03c01007387 */ /* 0x0005e80000100a00 */
[----:B-1----:R-:W3:Y:S04]  /*4e500*/  LDL.LU.64 R46, [R1+0xa20] ;  /* 0x000a2000012e7983 */ /* 0x002ee80000300a00 */
[----:B--2---:R-:W2:Y:S04]  /*4e510*/  LDL.LU.64 R76, [R1+0xa18] ;  /* 0x000a1800014c7983 */ /* 0x004ea80000300a00 */
[----:B------:R-:W-:Y:S01]  /*4e520*/  LDGSTS.E [R14+-0x79780], desc[UR60][R60.64], P1 ;  /* 0x868800003c0e7fae */ /* 0x000fe2000892187c */
[----:B------:R-:W-:-:S04]  /*4e530*/  IMAD.WIDE R234, R5, 0x4, R74 ;  /* 0x0000000405ea7825 */ /* 0x000fc800078e024a */
[C---:B------:R-:W-:Y:S01]  /*4e540*/  IMAD.WIDE R28, R5.reuse, 0x4, R28 ;  /* 0x00000004051c7825 */ /* 0x040fe200078e021c */
[----:B------:R-:W2:Y:S04]  /*4e550*/  LDL.LU.64 R74, [R1+0x8e8] ;  /* 0x0008e800014a7983 */ /* 0x000ea80000300a00 */
[----:B------:R-:W2:Y:S01]  /*4e560*/  LDL.LU.64 R60, [R1+0x8b0] ;  /* 0x0008b000013c7983 */ /* 0x000ea20000300a00 */
[----:B------:R-:W-:-:S03]  /*4e570*/  IMAD.WIDE R78, R5, 0x4, R12 ;  /* 0x00000004054e7825 */ /* 0x000fc600078e020c */
[----:B------:R-:W-:Y:S04]  /*4e580*/  STL.64 [R1+0x7d8], R234 ;  /* 0x0007d8ea01007387 */ /* 0x000fe80000100a00 */
[----:B------:R1:W-:Y:S04]  /*4e590*/  STL.64 [R1+0x7e0], R28 ;  /* 0x0007e01c01007387 */ /* 0x0003e80000100a00 */
[----:B------:R-:W-:Y:S04]  /*4e5a0*/  LDGSTS.E [R31+-0x79380], desc[UR60][R234.64], P1 ;  /* 0x86c80000ea1f7fae */ /* 0x000fe8000892187c */
[----:B------:R4:W-:Y:S04]  /*4e5b0*/  STL.64 [R1+0x7e8], R78 ;  /* 0x0007e84e01007387 */ /* 0x0009e80000100a00 */
[----:B------:R-:W-:Y:S04]  /*4e5c0*/  LDGSTS.E [R30+-0x78f80], desc[UR60][R28.64], P1 ;  /* 0x870800001c1e7fae */ /* 0x000fe8000892187c */
[----:B------:R4:W-:Y:S04]  /*4e5d0*/  LDGSTS.E [R15+-0x78b80], desc[UR60][R78.64], P1 ;  /* 0x874800004e0f7fae */ /* 0x0009e8000892187c */
[----:B-1----:R-:W2:Y:S01]  /*4e5e0*/  LDL.LU.64 R28, [R1+0x878] ;  /* 0x00087800011c7983 */ /* 0x002ea20000300a00 */
[----:B----4-:R-:W-:-:S05]  /*4e5f0*/  IMAD.WIDE R12, R5, 0x4, R236 ;  /* 0x00000004050c7825 */ /* 0x010fca00078e02ec */
[----:B------:R1:W-:Y:S04]  /*4e600*/  STL.64 [R1+0x7f0], R12 ;  /* 0x0007f00c01007387 */ /* 0x0003e80000100a00 */
[----:B------:R-:W-:Y:S01]  /*4e610*/  LDGSTS.E [R14+-0x78780], desc[UR60][R12.64], P1 ;  /* 0x878800000c0e7fae */ /* 0x000fe2000892187c */
[----:B------:R-:W-:-:S04]  /*4e620*/  IMAD.WIDE R78, R5, 0x4, R90 ;  /* 0x00000004054e7825 */ /* 0x000fc800078e025a */
[C---:B------:R-:W-:Y:S01]  /*4e630*/  IMAD.WIDE R62, R5.reuse, 0x4, R62 ;  /* 0x00000004053e7825 */ /* 0x040fe200078e023e */
[----:B-1----:R-:W4:Y:S04]  /*4e640*/  LDL.LU.64 R12, [R1+0x840] ;  /* 0x00084000010c7983 */ /* 0x002f280000300a00 */
[----:B------:R-:W4:Y:S04]  /*4e650*/  LDL.LU.64 R236, [R1+0x838] ;  /* 0x0008380001ec7983 */ /* 0x000f280000300a00 */
[----:B------:R-:W4:Y:S04]  /*4e660*/  LDL.LU.64 R90, [R1+0x330] ;  /* 0x00033000015a7983 */ /* 0x000f280000300a00 */
[----:B------:R2:W-:Y:S04]  /*4e670*/  STL.64 [R1+0x7f8], R78 ;  /* 0x0007f84e01007387 */ /* 0x0005e80000100a00 */
[----:B------:R-:W-:Y:S04]  /*4e680*/  STL.64 [R1+0x800], R62 ;  /* 0x0008003e01007387 */ /* 0x000fe80000100a00 */
[----:B------:R2:W-:Y:S04]  /*4e690*/  LDGSTS.E [R31+-0x78380], desc[UR60][R78.64], P1 ;  /* 0x87c800004e1f7fae */ /* 0x0005e8000892187c */
[----:B------:R1:W-:Y:S01]  /*4e6a0*/  LDGSTS.E [R30+-0x5ff80], desc[UR60][R62.64], P1 ;  /* 0xa00800003e1e7fae */ /* 0x0003e2000892187c */
[----:B---3--:R-:W-:-:S04]  /*4e6b0*/  IMAD.WIDE R44, R5, 0x4, R44 ;  /* 0x00000004052c7825 */ /* 0x008fc800078e022c */
[----:B------:R-:W-:-:S04]  /*4e6c0*/  IMAD.WIDE R46, R5, 0x4, R46 ;  /* 0x00000004052e7825 */ /* 0x000fc800078e022e */
[C---:B--2---:R-:W-:Y:S01]  /*4e6d0*/  IMAD.WIDE R78, R5.reuse, 0x4, R76 ;  /* 0x00000004054e7825 */ /* 0x044fe200078e024c */
[----:B------:R2:W-:Y:S04]  /*4e6e0*/  STL.64 [R1+0x808], R44 ;  /* 0x0008082c01007387 */ /* 0x0005e80000100a00 */
[----:B------:R-:W-:Y:S04]  /*4e6f0*/  LDGSTS.E [R15+-0x5fb80], desc[UR60][R44.64], P1 ;  /* 0xa04800002c0f7fae */ /* 0x000fe8000892187c */
[----:B------:R3:W-:Y:S04]  /*4e700*/  STL.64 [R1+0x810], R46 ;  /* 0x0008102e01007387 */ /* 0x0007e80000100a00 */
[----:B------:R-:W-:Y:S04]  /*4e710*/  LDGSTS.E [R14+-0x5f780], desc[UR60][R46.64], P1 ;  /* 0xa08800002e0e7fae */ /* 0x000fe8000892187c */
[----:B------:R-:W-:Y:S04]  /*4e720*/  LDGSTS.E [R31+-0x5f380], desc[UR60][R78.64], P1 ;  /* 0xa0c800004e1f7fae */ /* 0x000fe8000892187c */
[----:B--2---:R-:W2:Y:S04]  /*4e730*/  LDL.LU.64 R44, [R1+0x320] ;  /* 0x00032000012c7983 */ /* 0x004ea80000300a00 */
[----:B------:R-:W2:Y:S04]  /*4e740*/  LDL.LU.64 R76, [R1+0x310] ;  /* 0x00031000014c7983 */ /* 0x000ea80000300a00 */
[----:B------:R-:W-:Y:S01]  /*4e750*/  STL.64 [R1+0x818], R78 ;  /* 0x0008184e01007387 */ /* 0x000fe20000100a00 */
[----:B------:R-:W-:-:S04]  /*4e760*/  IMAD.WIDE R74, R5, 0x4, R74 ;  /* 0x00000004054a7825 */ /* 0x000fc800078e024a */
[C---:B-1----:R-:W-:Y:S02]  /*4e770*/  IMAD.WIDE R62, R5.reuse, 0x4, R60 ;  /* 0x00000004053e7825 */ /* 0x042fe400078e023c */
[----:B------:R-:W2:Y:S04]  /*4e780*/  LDL.LU.64 R60, [R1+0x300] ;  /* 0x00030000013c7983 */ /* 0x000ea80000300a00 */
[----:B------:R1:W-:Y:S04]  /*4e790*/  STL.64 [R1+0x820], R74 ;  /* 0x0008204a01007387 */ /* 0x0003e80000100a00 */
[----:B------:R-:W-:Y:S04]  /*4e7a0*/  STL.64 [R1+0x828], R62 ;  /* 0x0008283e01007387 */ /* 0x000fe80000100a00 */
[----:B---3--:R-:W3:Y:S04]  /*4e7b0*/  LDL.LU.64 R46, [R1+0x2d8] ;  /* 0x0002d800012e7983 */ /* 0x008ee80000300a00 */
[----:B------:R-:W-:Y:S04]  /*4e7c0*/  LDGSTS.E [R30+-0x5ef80], desc[UR60][R74.64], P1 ;  /* 0xa10800004a1e7fae */ /* 0x000fe8000892187c */
[----:B------:R-:W-:Y:S01]  /*4e7d0*/  LDGSTS.E [R15+-0x5eb80], desc[UR60][R62.64], P1 ;  /* 0xa14800003e0f7fae */ /* 0x000fe2000892187c */
[----:B------:R-:W-:-:S05]  /*4e7e0*/  IMAD.WIDE R28, R5, 0x4, R28 ;  /* 0x00000004051c7825 */ /* 0x000fca00078e021c */
[----:B------:R4:W-:Y:S04]  /*4e7f0*/  STL.64 [R1+0x830], R28 ;  /* 0x0008301c01007387 */ /* 0x0009e80000100a00 */
[----:B-1----:R-:W3:Y:S04]  /*4e800*/  LDL.LU.64 R74, [R1+0x2a8] ;  /* 0x0002a800014a7983 */ /* 0x002ee80000300a00 */
[----:B------:R4:W-:Y:S02]  /*4e810*/  LDGSTS.E [R14+-0x5e780], desc[UR60][R28.64], P1 ;  /* 0xa18800001c0e7fae */ /* 0x0009e4000892187c */
[----:B----4-:R-:W-:-:S04]  /*4e820*/  IMAD.WIDE R28, R5, 0x4, R12 ;  /* 0x00000004051c7825 */ /* 0x010fc800078e020c */
[----:B------:R-:W-:-:S04]  /*4e830*/  IMAD.WIDE R78, R5, 0x4, R236 ;  /* 0x00000004054e7825 */ /* 0x000fc800078e02ec */
[C---:B------:R-:W-:Y:S02]  /*4e840*/  IMAD.WIDE R62, R5.reuse, 0x4, R90 ;  /* 0x00000004053e7825 */ /* 0x040fe400078e025a */
[----:B------:R-:W4:Y:S04]  /*4e850*/  LDL.LU.64 R90, [R1+0x278] ;  /* 0x00027800015a7983 */ /* 0x000f280000300a00 */
[----:B------:R1:W-:Y:S04]  /*4e860*/  STL.64 [R1+0x8c0], R28 ;  /* 0x0008c01c01007387 */ /* 0x0003e80000100a00 */
[----:B------:R-:W4:Y:S04]  /*4e870*/  LDL.LU.64 R236, [R1+0x248] ;  /* 0x0002480001ec7983 */ /* 0x000f280000300a00 */
[----:B------:R-:W-:Y:S04]  /*4e880*/  STL.64 [R1+0x8b8], R78 ;  /* 0x0008b84e01007387 */ /* 0x000fe80000100a00 */
[----:B------:R-:W4:Y:S04]  /*4e890*/  LDL.LU.64 R12, [R1+0x210] ;  /* 0x00021000010c7983 */ /* 0x000f280000300a00 */
[----:B------:R4:W-:Y:S04]  /*4e8a0*/  LDGSTS.E [R31+-0x5e380], desc[UR60][R28.64], P1 ;  /* 0xa1c800001c1f7fae */ /* 0x0009e8000892187c */
[----:B------:R-:W-:Y:S04]  /*4e8b0*/  STL.64 [R1+0x8b0], R62 ;  /* 0x0008b03e01007387 */ /* 0x000fe80000100a00 */
[----:B------:R-:W-:Y:S04]  /*4e8c0*/  LDGSTS.E [R30+-0x5df80], desc[UR60][R78.64], P1 ;  /* 0xa20800004e1e7fae */ /* 0x000fe8000892187c */
[----:B------:R-:W-:Y:S04]  /*4e8d0*/  LDGSTS.E [R15+-0x5db80], desc[UR60][R62.64], P1 ;  /* 0xa24800003e0f7fae */ /* 0x000fe8000892187c */
[----:B-1----:R-:W4:Y:S01]  /*4e8e0*/  LDL.LU.64 R28, [R1+0x1d0] ;  /* 0x0001d000011c7983 */ /* 0x002f220000300a00 */
[----:B--2---:R-:W-:-:S04]  /*4e8f0*/  IMAD.WIDE R44, R5, 0x4, R44 ;  /* 0x00000004052c7825 */ /* 0x004fc800078e022c */
[C---:B------:R-:W-:Y:S01]  /*4e900*/  IMAD.WIDE R76, R5.reuse, 0x4, R76 ;  /* 0x00000004054c7825 */ /* 0x040fe200078e024c */
[----:B------:R1:W-:Y:S04]  /*4e910*/  STL.64 [R1+0x8a8], R44 ;  /* 0x0008a82c01007387 */ /* 0x0003e80000100a00 */
[----:B------:R2:W-:Y:S04]  /*4e920*/  LDGSTS.E [R14+-0x5d780], desc[UR60][R44.64], P1 ;  /* 0xa28800002c0e7fae */ /* 0x0005e8000892187c */
[----:B------:R2:W-:Y:S01]  /*4e930*/  LDGSTS.E [R31+-0x5d380], desc[UR60][R76.64], P1 ;  /* 0xa2c800004c1f7fae */ /* 0x0005e2000892187c */
[----:B------:R-:W-:-:S04]  /*4e940*/  IMAD.WIDE R60, R5, 0x4, R60 ;  /* 0x00000004053c7825 */ /* 0x000fc800078e023c */
[C---:B---3--:R-:W-:Y:S01]  /*4e950*/  IMAD.WIDE R46, R5.reuse, 0x4, R46 ;  /* 0x00000004052e7825 */ /* 0x048fe200078e022e */
[----:B-1----:R-:W2:Y:S04]  /*4e960*/  LDL.LU.64 R44, [R1+0x190] ;  /* 0x00019000012c7983 */ /* 0x002ea80000300a00 */
[----:B------:R-:W3:Y:S04]  /*4e970*/  LDL.LU.64 R234, [R1+0x150] ;  /* 0x0001500001ea7983 */ /* 0x000ee80000300a00 */
[----:B------:R-:W3:Y:S04]  /*4e980*/  LDL.LU.64 R78, [R1+0x110] ;  /* 0x00011000014e7983 */ /* 0x000ee80000300a00 */
[----:B------:R-:W3:Y:S04]  /*4e990*/  LDL.LU.64 R62, [R1+0xd0] ;  /* 0x0000d000013e7983 */ /* 0x000ee80000300a00 */
[----:B------:R1:W-:Y:S04]  /*4e9a0*/  STL.64 [R1+0x8a0], R76 ;  /* 0x0008a04c01007387 */ /* 0x0003e80000100a00 */
[----:B------:R-:W-:Y:S04]  /*4e9b0*/  STL.64 [R1+0x898], R60 ;  /* 0x0008983c01007387 */ /* 0x000fe80000100a00 */
[----:B------:R1:W-:Y:S04]  /*4e9c0*/  STL.64 [R1+0x890], R46 ;  /* 0x0008902e01007387 */ /* 0x0003e80000100a00 */
[----:B------:R3:W-:Y:S04]  /*4e9d0*/  LDGSTS.E [R30+-0x5cf80], desc[UR60][R60.64], P1 ;  /* 0xa30800003c1e7fae */ /* 0x0007e8000892187c */
[----:B------:R-:W-:Y:S01]  /*4e9e0*/  LDGSTS.E [R15+-0x5cb80], desc[UR60][R46.64], P1 ;  /* 0xa34800002e0f7fae */ /* 0x000fe2000892187c */
[----:B------:R-:W-:-:S05]  /*4e9f0*/  IMAD.WIDE R74, R5, 0x4, R74 ;  /* 0x00000004054a7825 */ /* 0x000fca00078e024a */
[----:B------:R4:W-:Y:S04]  /*4ea00*/  STL.64 [R1+0x888], R74 ;  /* 0x0008884a01007387 */ /* 0x0009e80000100a00 */
[----:B-1----:R-:W3:Y:S04]  /*4ea10*/  LDL.LU.64 R76, [R1+0x90] ;  /* 0x00009000014c7983 */ /* 0x002ee80000300a00 */
[----:B------:R-:W3:Y:S04]  /*4ea20*/  LDL.LU.64 R46, [R1+0x50] ;  /* 0x00005000012e7983 */ /* 0x000ee80000300a00 */
[----:B------:R-:W3:Y:S04]  /*4ea30*/  LDL.LU.64 R60, [R1+0x10] ;  /* 0x00001000013c7983 */ /* 0x000ee80000300a00 */
[----:B------:R-:W-:Y:S04]  /*4ea40*/  LDGSTS.E [R14+-0x5c780], desc[UR60][R74.64], P1 ;  /* 0xa38800004a0e7fae */ /* 0x000fe8000892187c */
[----:B----4-:R-:W4:Y:S01]  /*4ea50*/  LDL.LU.64 R74, [R1+0x2688] ;  /* 0x00268800014a7983 */ /* 0x010f220000300a00 */
[----:B------:R-:W-:-:S04]  /*4ea60*/  IMAD.WIDE R90, R5, 0x4, R90 ;  /* 0x00000004055a7825 */ /* 0x000fc800078e025a */
[----:B------:R-:W-:-:S04]  /*4ea70*/  IMAD.WIDE R236, R5, 0x4, R236 ;  /* 0x0000000405ec7825 */ /* 0x000fc800078e02ec */
[C---:B------:R-:W-:Y:S01]  /*4ea80*/  IMAD.WIDE R12, R5.reuse, 0x4, R12 ;  /* 0x00000004050c7825 */ /* 0x040fe200078e020c */
[----:B------:R1:W-:Y:S04]  /*4ea90*/  STL.64 [R1+0x880], R90 ;  /* 0x0008805a01007387 */ /* 0x0003e80000100a00 */
[----:B------:R1:W-:Y:S04]  /*4eaa0*/  STL.64 [R1+0x878], R236 ;  /* 0x000878ec01007387 */ /* 0x0003e80000100a00 */
[----:B------:R-:W-:Y:S04]  /*4eab0*/  LDGSTS.E [R31+-0x5c380], desc[UR60][R90.64], P1 ;  /* 0xa3c800005a1f7fae */ /* 0x000fe8000892187c */
[----:B------:R-:W-:Y:S04]  /*4eac0*/  LDGSTS.E [R30+-0x5bf80], desc[UR60][R236.64], P1 ;  /* 0xa4080000ec1e7fae */ /* 0x000fe8000892187c */
[----:B------:R-:W-:Y:S01]  /*4ead0*/  LDGSTS.E [R15+-0x5bb80], desc[UR60][R12.64], P1 ;  /* 0xa44800000c0f7fae */ /* 0x000fe2000892187c */
[----:B------:R-:W-:-:S03]  /*4eae0*/  IMAD.WIDE R28, R5, 0x4, R28 ;  /* 0x00000004051c7825 */ /* 0x000fc600078e021c */
[----:B-1----:R-:W4:Y:S04]  /*4eaf0*/  LDL.LU.64 R90, [R1+0x2680] ;  /* 0x00268000015a7983 */ /* 0x002f280000300a00 */
[----:B------:R1:W-:Y:S04]  /*4eb00*/  STL.64 [R1+0x870], R12 ;  /* 0x0008700c01007387 */ /* 0x0003e80000100a00 */
[----:B------:R-:W4:Y:S04]  /*4eb10*/  LDL.LU.64 R236, [R1+0x2678] ;  /* 0x0026780001ec7983 */ /* 0x000f280000300a00 */
[----:B------:R-:W-:Y:S04]  /*4eb20*/  LDGSTS.E [R14+-0x5b780], desc[UR60][R28.64], P1 ;  /* 0xa48800001c0e7fae */ /* 0x000fe8000892187c */
[----:B-1----:R-:W4:Y:S04]  /*4eb30*/  LDL.LU.64 R12, [R1+0x2670] ;  /* 0x00267000010c7983 */ /* 0x002f280000300a00 */
[----:B------:R1:W-:Y:S04]  /*4eb40*/  STL.64 [R1+0x868], R28 ;  /* 0x0008681c01007387 */ /* 0x0003e80000100a00 */
[----:B-1----:R-:W4:Y:S01]  /*4eb50*/  LDL.LU.64 R28, [R1+0x2668] ;  /* 0x00266800011c7983 */ /* 0x002f220000300a00 */
[----:B------:R-:W-:-:S04]  /*4eb60*/  IMAD.WIDE R16, R5, 0x4, R16 ;  /* 0x0000000405107825 */ /* 0x000fc800078e0210 */
[----:B------:R-:W-:-:S04]  /*4eb70*/  IMAD.WIDE R48, R5, 0x4, R48 ;  /* 0x0000000405307825 */ /* 0x000fc800078e0230 */
[----:B--2---:R-:W-:-:S04]  /*4eb80*/  IMAD.WIDE R44, R5, 0x4, R44 ;  /* 0x00000004052c7825 */ /* 0x004fc800078e022c */
[----:B---3--:R-:W-:-:S04]  /*4eb90*/  IMAD.WIDE R234, R5, 0x4, R234 ;  /* 0x0000000405ea7825 */ /* 0x008fc800078e02ea */
[----:B------:R-:W-:-:S04]  /*4eba0*/  IMAD.WIDE R78, R5, 0x4, R78 ;  /* 0x00000004054e7825 */ /* 0x000fc800078e024e */
[C---:B------:R-:W-:Y:S01]  /*4ebb0*/  IMAD.WIDE R62, R5.reuse, 0x4, R62 ;  /* 0x00000004053e7825 */ /* 0x040fe200078e023e */
[----:B------:R1:W-:Y:S04]  /*4ebc0*/  STL.64 [R1+0x860], R44 ;  /* 0x0008602c01007387 */ /* 0x0003e80000100a00 */
[----:B------:R2:W-:Y:S04]  /*4ebd0*/  STL.64 [R1+0x858], R234 ;  /* 0x000858ea01007387 */ /* 0x0005e80000100a00 */
[----:B------:R-:W-:Y:S04]  /*4ebe0*/  LDGSTS.E [R31+-0x5b380], desc[UR60][R44.64], P1 ;  /* 0xa4c800002c1f7fae */ /* 0x000fe8000892187c */
[----:B------:R-:W-:Y:S04]  /*4ebf0*/  LDGSTS.E [R30+-0x5af80], desc[UR60][R234.64], P1 ;  /* 0xa5080000ea1e7fae */ /* 0x000fe8000892187c */
[----:B------:R-:W-:Y:S04]  /*4ec00*/  LDGSTS.E [R15+-0x5ab80], desc[UR60][R78.64], P1 ;  /* 0xa54800004e0f7fae */ /* 0x000fe8000892187c */
[----:B------:R3:W-:Y:S04]  /*4ec10*/  LDGSTS.E [R14+-0x5a780], desc[UR60][R62.64], P1 ;  /* 0xa58800003e0e7fae */ /* 0x0007e8000892187c */
[----:B-1----:R-:W4:Y:S04]  /*4ec20*/  LDL.LU.64 R44, [R1+0x2660] ;  /* 0x00266000012c7983 */ /* 0x002f280000300a00 */
[----:B------:R-:W-:Y:S04]  /*4ec30*/  STL.64 [R1+0x850], R78 ;  /* 0x0008504e01007387 */ /* 0x000fe80000100a00 */
[----:B------:R3:W-:Y:S01]  /*4ec40*/  STL.64 [R1+0x848], R62 ;  /* 0x0008483e01007387 */ /* 0x0007e20000100a00 */
[----:B------:R-:W-:-:S03]  /*4ec50*/  IMAD.WIDE R76, R5, 0x4, R76 ;  /* 0x00000004054c7825 */ /* 0x000fc600078e024c */
[----:B--2---:R-:W2:Y:S01]  /*4ec60*/  LDL.LU.64 R234, [R1+0x1750] ;  /* 0x0017500001ea7983 */ /* 0x004ea20000300a00 */
[----:B------:R-:W-:-:S03]  /*4ec70*/  IMAD.WIDE R60, R5, 0x4, R60 ;  /* 0x00000004053c7825 */ /* 0x000fc600078e023c */
[----:B------:R1:W-:Y:S04]  /*4ec80*/  STL.64 [R1+0x840], R76 ;  /* 0x0008404c01007387 */ /* 0x0003e80000100a00 */
[----:B------:R1:W-:Y:S01]  /*4ec90*/  LDGSTS.E [R31+-0x5a380], desc[UR60][R76.64], P1 ;  /* 0xa5c800004c1f7fae */ /* 0x0003e2000892187c */
[----:B---3--:R-:W-:-:S04]  /*4eca0*/  IMAD.WIDE R62, R5, 0x4, R46 ;  /* 0x00000004053e7825 */ /* 0x008fc800078e022e */
[C---:B------:R-:W-:Y:S01]  /*4ecb0*/  IMAD.WIDE R46, R5.reuse, 0x4, R232 ;  /* 0x00000004052e7825 */ /* 0x040fe200078e02e8 */
[----:B------:R3:W-:Y:S04]  /*4ecc0*/  STL.64 [R1+0x838], R62 ;  /* 0x0008383e01007387 */ /* 0x0007e80000100a00 */
[----:B------:R-:W4:Y:S04]  /*4ecd0*/  LDL.LU.64 R232, [R1+0x1748] ;  /* 0x0017480001e87983 */ /* 0x000f280000300a00 */
[----:B------:R3:W-:Y:S04]  /*4ece0*/  STL.64 [R1+0x330], R60 ;  /* 0x0003303c01007387 */ /* 0x0007e80000100a00 */
[----:B------:R3:W-:Y:S04]  /*4ecf0*/  LDGSTS.E [R30+-0x59f80], desc[UR60][R62.64], P1 ;  /* 0xa60800003e1e7fae */ /* 0x0007e8000892187c */
[----:B------:R3:W-:Y:S04]  /*4ed00*/  STL.64 [R1+0x320], R46 ;  /* 0x0003202e01007387 */ /* 0x0007e80000100a00 */
[----:B------:R-:W-:Y:S01]  /*4ed10*/  LDGSTS.E [R15+-0x59b80], desc[UR60][R60.64], P1 ;  /* 0xa64800003c0f7fae */ /* 0x000fe2000892187c */
[----:B-1----:R-:W-:-:S03]  /*4ed20*/  IMAD.WIDE R76, R5, 0x4, R32 ;  /* 0x00000004054c7825 */ /* 0x002fc600078e0220 */
[----:B------:R-:W-:Y:S04]  /*4ed30*/  LDGSTS.E [R14+-0x59780], desc[UR60][R46.64], P1 ;  /* 0xa68800002e0e7fae */ /* 0x000fe8000892187c */
[----:B------:R1:W-:Y:S04]  /*4ed40*/  LDGSTS.E [R31+-0x59380], desc[UR60][R16.64], P1 ;  /* 0xa6c80000101f7fae */ /* 0x0003e8000892187c */
[----:B------:R-:W-:Y:S04]  /*4ed50*/  LDGSTS.E [R30+-0x58f80], desc[UR60][R76.64], P1 ;  /* 0xa70800004c1e7fae */ /* 0x000fe8000892187c */
[----:B------:R-:W-:Y:S01]  /*4ed60*/  LDGSTS.E [R15+-0x58b80], desc[UR60][R48.64], P1 ;  /* 0xa7480000300f7fae */ /* 0x000fe2000892187c */
[----:B---3--:R-:W-:-:S03]  /*4ed70*/  IMAD.WIDE R62, R5, 0x4, R64 ;  /* 0x00000004053e7825 */ /* 0x008fc600078e0240 */
[----:B------:R-:W3:Y:S04]  /*4ed80*/  LDL.LU.64 R60, [R1+0x8e0] ;  /* 0x0008e000013c7983 */ /* 0x000ee80000300a00 */
[----:B------:R-:W3:Y:S04]  /*4ed90*/  LDL.LU.64 R78, [R1+0x1738] ;  /* 0x00173800014e7983 */ /* 0x000ee80000300a00 */
[----:B------:R-:W3:Y:S04]  /*4eda0*/  LDL.LU.64 R32, [R1+0x1730] ;  /* 0x0017300001207983 */ /* 0x000ee80000300a00 */
[----:B------:R1:W-:Y:S04]  /*4edb0*/  STL.64 [R1+0x310], R16 ;  /* 0x0003101001007387 */ /* 0x0003e80000100a00 */
[----:B------:R1:W-:Y:S04]  /*4edc0*/  STL.64 [R1+0x300], R76 ;  /* 0x0003004c01007387 */ /* 0x0003e80000100a00 */
[----:B------:R-:W-:Y:S04]  /*4edd0*/  STL.64 [R1+0x2d8], R48 ;  /* 0x0002d83001007387 */ /* 0x000fe80000100a00 */
[----:B------:R-:W3:Y:S04]  /*4ede0*/  LDL.LU.64 R46, [R1+0x1728] ;  /* 0x00172800012e7983 */ /* 0x000ee80000300a00 */
[----:B------:R1:W-:Y:S04]  /*4edf0*/  STL.64 [R1+0x2a8], R62 ;  /* 0x0002a83e01007387 */ /* 0x0003e80000100a00 */
[----:B------:R-:W3:Y:S04]  /*4ee00*/  LDL.LU.64 R30, [R1+0x1740] ;  /* 0x00174000011e7983 */ /* 0x000ee80000300a00 */
[----:B------:R1:W-:Y:S02]  /*4ee10*/  LDGSTS.E [R14+-0x58780], desc[UR60][R62.64], P1 ;  /* 0xa78800003e0e7fae */ /* 0x0003e4000892187c */
[----:B-1----:R-:W-:-:S02]  /*4ee20*/  VIADD R17, R246, 0x100000 ;  /* 0x00100000f6117836 */ /* 0x002fc40000000000 */
[----:B------:R-:W3:Y:S01]  /*4ee30*/  LDL.LU.64 R76, [R1+0x1720] ;  /* 0x00172000014c7983 */ /* 0x000ee20000300a00 */
[----:B------:R-:W-:Y:S01]  /*4ee40*/  IMAD.WIDE R62, R5, 0x4, R80 ;  /* 0x00000004053e7825 */ /* 0x000fe200078e0250 */
[----:B------:R-:W-:-:S04]  /*4ee50*/  IADD3 R16, R247, 0x100000, RZ ;  /* 0x00100000f7107810 */ /* 0x000fc80007ffe0ff */
[----:B------:R-:W-:Y:S01]  /*4ee60*/  LDGSTS.E [R17+-0x58380], desc[UR60][R62.64], P1 ;  /* 0xa7c800003e117fae */ /* 0x000fe2000892187c */
[C---:B------:R-:W-:Y:S02]  /*4ee70*/  VIADD R15, R247.reuse, 0x100000 ;  /* 0x00100000f70f7836 */ /* 0x040fe40000000000 */
[----:B------:R-:W-:Y:S02]  /*4ee80*/  VIADD R14, R247, 0x100000 ;  /* 0x00100000f70e7836 */ /* 0x000fe40000000000 */
[C---:B--2---:R-:W-:Y:S02]  /*4ee90*/  IMAD.WIDE R64, R5.reuse, 0x4, R234 ;  /* 0x0000000405407825 */ /* 0x044fe400078e02ea */
[----:B------:R-:W2:Y:S04]  /*4eea0*/  LDL.LU.64 R234, [R1+0x1718] ;  /* 0x0017180001ea7983 */ /* 0x000ea80000300a00 */
[----:B------:R1:W-:Y:S04]  /*4eeb0*/  STL.64 [R1+0x278], R62 ;  /* 0x0002783e01007387 */ /* 0x0003e80000100a00 */
[----:B------:R3:W-:Y:S01]  /*4eec0*/  LDGSTS.E [R16+-0x7ff00], desc[UR60][R64.64], P1 ;  /* 0x8010000040107fae */ /* 0x0007e2000892187c */
[----:B----4-:R-:W-:-:S03]  /*4eed0*/  IMAD.WIDE R48, R5, 0x4, R232 ;  /* 0x0000000405307825 */ /* 0x010fc600078e02e8 */
[----:B------:R-:W4:Y:S04]  /*4eee0*/  LDL.LU.64 R232, [R1+0x1710] ;  /* 0x0017100001e87983 */ /* 0x000f280000300a00 */
[----:B------:R3:W-:Y:S04]  /*4eef0*/  STL.64 [R1+0x8c8], R64 ;  /* 0x0008c84001007387 */ /* 0x0007e80000100a00 */
[----:B------:R3:W-:Y:S04]  /*4ef00*/  STL.64 [R1+0x8d0], R48 ;  /* 0x0008d03001007387 */ /* 0x0007e80000100a00 */
[----:B-1----:R-:W4:Y:S04]  /*4ef10*/  LDL.LU.64 R62, [R1+0x1708] ;  /* 0x00170800013e7983 */ /* 0x002f280000300a00 */
[----:B------:R1:W-:Y:S01]  /*4ef20*/  LDGSTS.E [R15+-0x7fb00], desc[UR60][R48.64], P1 ;  /* 0x80500000300f7fae */ /* 0x0003e2000892187c */
[----:B---3--:R-:W-:-:S04]  /*4ef30*/  IMAD.WIDE R64, R5, 0x4, R60 ;  /* 0x0000000405407825 */ /* 0x008fc800078e023c */
[----:B------:R-:W-:-:S04]  /*4ef40*/  IMAD.WIDE R30, R5, 0x4, R30 ;  /* 0x00000004051e7825 */ /* 0x000fc800078e021e */
[C---:B-1----:R-:W-:Y:S01]  /*4ef50*/  IMAD.WIDE R48, R5.reuse, 0x4, R78 ;  /* 0x0000000405307825 */ /* 0x042fe200078e024e */
[----:B------:R1:W-:Y:S04]  /*4ef60*/  STL.64 [R1+0x8d8], R30 ;  /* 0x0008d81e01007387 */ /* 0x0003e80000100a00 */
[----:B------:R-:W3:Y:S04]  /*4ef70*/  LDL.LU.64 R60, [R1+0x1700] ;  /* 0x00170000013c7983 */ /* 0x000ee80000300a00 */
[----:B------:R-:W3:Y:S04]  /*4ef80*/  LDL.LU.64 R78, [R1+0x16f8] ;  /* 0x0016f800014e7983 */ /* 0x000ee80000300a00 */
[----:B------:R1:W-:Y:S04]  /*4ef90*/  LDGSTS.E [R14+-0x7f700], desc[UR60][R30.64], P1 ;  /* 0x809000001e0e7fae */ /* 0x0003e8000892187c */
[----:B------:R-:W-:Y:S04]  /*4efa0*/  STL.64 [R1+0x8e0], R64 ;  /* 0x0008e04001007387 */ /* 0x000fe80000100a00 */
[----:B------:R1:W-:Y:S02]  /*4efb0*/  STL.64 [R1+0x8e8], R48 ;  /* 0x0008e83001007387 */ /* 0x0003e40000100a00 */
[----:B-1----:R-:W-:-:S02]  /*4efc0*/  IMAD.WIDE R30, R5, 0x4, R46 ;  /* 0x00000004051e7825 */ /* 0x002fc400078e022e */
[----:B------:R-:W3:Y:S01]  /*4efd0*/  LDL.LU.64 R46, [R1+0x16f0] ;  /* 0x0016f000012e7983 */ /* 0x000ee20000300a00 */
[----:B------:R-:W-:Y:S01]  /*4efe0*/  IADD3 R17, R247, 0x100000, RZ ;  /* 0x00100000f7117810 */ /* 0x000fe20007ffe0ff */
[----:B------:R-:W-:-:S04]  /*4eff0*/  IMAD.WIDE R32, R5, 0x4, R32 ;  /* 0x0000000405207825 */ /* 0x000fc800078e0220 */
[C---:B------:R-:W-:Y:S01]  /*4f000*/  IMAD.WIDE R80, R5.reuse, 0x4, R76 ;  /* 0x0000000405507825 */ /* 0x040fe200078e024c */
[----:B------:R2:W-:Y:S04]  /*4f010*/  LDGSTS.E [R17+-0x7f300], desc[UR60][R64.64], P1 ;  /* 0x80d0000040117fae */ /* 0x0005e8000892187c */
[----:B------:R-:W-:Y:S04]  /*4f020*/  STL.64 [R1+0x8f0], R32 ;  /* 0x0008f02001007387 */ /* 0x000fe80000100a00 */
[----:B------:R-:W-:Y:S04]  /*4f030*/  LDGSTS.E [R16+-0x7ef00], desc[UR60][R48.64], P1 ;  /* 0x8110000030107fae */ /* 0x000fe8000892187c */
[----:B------:R4:W-:Y:S04]  /*4f040*/  STL.64 [R1+0x8f8], R30 ;  /* 0x0008f81e01007387 */ /* 0x0009e80000100a00 */
[----:B------:R-:W-:Y:S04]  /*4f050*/  LDGSTS.E [R15+-0x7eb00], desc[UR60][R32.64], P1 ;  /* 0x81500000200f7fae */ /* 0x000fe8000892187c */
[----:B------:R4:W-:Y:S04]  /*4f060*/  LDGSTS.E [R14+-0x7e700], desc[UR60][R30.64], P1 ;  /* 0x819000001e0e7fae */ /* 0x0009e8000892187c */
[----:B------:R3:W-:Y:S04]  /*4f070*/  LDGSTS.E [R17+-0x7e300], desc[UR60][R80.64], P1 ;  /* 0x81d0000050117fae */ /* 0x0007e8000892187c */
[----:B------:R-:W3:Y:S04]  /*4f080*/  LDL.LU.64 R48, [R1+0x16e8] ;  /* 0x0016e80001307983 */ /* 0x000ee80000300a00 */
[----:B------:R-:W3:Y:S01]  /*4f090*/  LDL.LU.64 R76, [R1+0x16e0] ;  /* 0x0016e000014c7983 */ /* 0x000ee20000300a00 */
[----:B--2---:R-:W-:-:S03]  /*4f0a0*/  IMAD.WIDE R64, R5, 0x4, R234 ;  /* 0x0000000405407825 */ /* 0x004fc600078e02ea */
[----:B------:R-:W2:Y:S04]  /*4f0b0*/  LDL.LU.64 R234, [R1+0x16d8] ;  /* 0x0016d80001ea7983 */ /* 0x000ea80000300a00 */
[----:B------:R-:W-:Y:S04]  /*4f0c0*/  STL.64 [R1+0x900], R80 ;  /* 0x0009005001007387 */ /* 0x000fe80000100a00 */
[----:B------:R-:W-:Y:S04]  /*4f0d0*/  STL.64 [R1+0x908], R64 ;  /* 0x0009084001007387 */ /* 0x000fe80000100a00 */
[----:B------:R1:W-:Y:S01]  /*4f0e0*/  LDGSTS.E [R16+-0x7df00], desc[UR60][R64.64], P1 ;  /* 0x8210000040107fae */ /* 0x0003e2000892187c */
[----:B----4-:R-:W-:-:S04]  /*4f0f0*/  IMAD.WIDE R30, R5, 0x4, R232 ;  /* 0x00000004051e7825 */ /* 0x010fc800078e02e8 */
[C---:B------:R-:W-:Y:S02]  /*4f100*/  IMAD.WIDE R32, R5.reuse, 0x4, R62 ;  /* 0x0000000405207825 */ /* 0x040fe400078e023e */
[----:B------:R-:W4:Y:S04]  /*4f110*/  LDL.LU.64 R62, [R1+0x16d0] ;  /* 0x0016d000013e7983 */ /* 0x000f280000300a00 */
[----:B------:R1:W-:Y:S04]  /*4f120*/  STL.64 [R1+0x910], R30 ;  /* 0x0009101e01007387 */ /* 0x0003e80000100a00 */
[----:B------:R3:W-:Y:S04]  /*4f130*/  STL.64 [R1+0x918], R32 ;  /* 0x0009182001007387 */ /* 0x0007e80000100a00 */
[----:B------:R-:W-:Y:S04]  /*4f140*/  LDGSTS.E [R15+-0x7db00], desc[UR60][R30.64], P1 ;  /* 0x825000001e0f7fae */ /* 0x000fe8000892187c */
[----:B------:R-:W-:Y:S04]  /*4f150*/  LDGSTS.E [R14+-0x7d700], desc[UR60][R32.64], P1 ;  /* 0x82900000200e7fae */ /* 0x000fe8000892187c */
[----:B-1----:R-:W4:Y:S01]  /*4f160*/  LDL.LU.64 R30, [R1+0x16c8] ;  /* 0x0016c800011e7983 */ /* 0x002f220000300a00 */
[----:B---3--:R-:W-:-:S04]  /*4f170*/  IMAD.WIDE R80, R5, 0x4, R60 ;  /* 0x0000000405507825 */ /* 0x008fc800078e023c */
[C---:B------:R-:W-:Y:S01]  /*4f180*/  IMAD.WIDE R78, R5.reuse, 0x4, R78 ;  /* 0x00000004054e7825 */ /* 0x040fe200078e024e */
[----:B------:R-:W3:Y:S04]  /*4f190*/  LDL.LU.64 R60, [R1+0x16c0] ;  /* 0x0016c000013c7983 */ /* 0x000ee80000300a00 */
[----:B------:R-:W3:Y:S04]  /*4f1a0*/  LDL.LU.64 R32, [R1+0x16b8] ;  /* 0x0016b80001207983 */ /* 0x000ee80000300a00 */
[----:B------:R1:W-:Y:S04]  /*4f1b0*/  STL.64 [R1+0x920], R80 ;  /* 0x0009205001007387 */ /* 0x0003e80000100a00 */
[----:B------:R-:W3:Y:S04]  /*4f1c0*/  LDL.LU.64 R232, [R1+0x16b0] ;  /* 0x0016b00001e87983 */ /* 0x000ee80000300a00 */
[----:B------:R1:W-:Y:S04]  /*4f1d0*/  STL.64 [R1+0x928], R78 ;  /* 0x0009284e01007387 */ /* 0x0003e80000100a00 */
[----:B------:R1:W-:Y:S04]  /*4f1e0*/  LDGSTS.E [R17+-0x7d300], desc[UR60][R80.64], P1 ;  /* 0x82d0000050117fae */ /* 0x0003e8000892187c */
[----:B------:R-:W-:Y:S01]  /*4f1f0*/  LDGSTS.E [R16+-0x7cf00], desc[UR60][R78.64], P1 ;  /* 0x831000004e107fae */ /* 0x000fe2000892187c */
[----:B------:R-:W-:-:S03]  /*4f200*/  IMAD.WIDE R64, R5, 0x4, R46 ;  /* 0x0000000405407825 */ /* 0x000fc600078e022e */
[----:B------:R-:W3:Y:S04]  /*4f210*/  LDL.LU.64 R46, [R1+0x16a8] ;  /* 0x0016a800012e7983 */ /* 0x000ee80000300a00 */
[----:B------:R2:W-:Y:S04]  /*4f220*/  STL.64 [R1+0x930], R64 ;  /* 0x0009304001007387 */ /* 0x0005e80000100a00 */
[----:B------:R2:W-:Y:S01]  /*4f230*/  LDGSTS.E [R15+-0x7cb00], desc[UR60][R64.64], P1 ;  /* 0x83500000400f7fae */ /* 0x0005e2000892187c */
[----:B------:R-:W-:-:S04]  /*4f240*/  IMAD.WIDE R48, R5, 0x4, R48 ;  /* 0x0000000405307825 */ /* 0x000fc800078e0230 */
[C---:B-1----:R-:W-:Y:S01]  /*4f250*/  IMAD.WIDE R80, R5.reuse, 0x4, R76 ;  /* 0x0000000405507825 */ /* 0x042fe200078e024c */
[----:B------:R4:W-:Y:S04]  /*4f260*/  STL.64 [R1+0x938], R48 ;  /* 0x0009383001007387 */ /* 0x0009e80000100a00 */
[----:B------:R4:W-:Y:S04]  /*4f270*/  LDGSTS.E [R14+-0x7c700], desc[UR60][R48.64], P1 ;  /* 0x83900000300e7fae */ /* 0x0009e8000892187c */
[----:B------:R-:W3:Y:S04]  /*4f280*/  LDL.LU.64 R76, [R1+0x16a0] ;  /* 0x0016a000014c7983 */ /* 0x000ee80000300a00 */
[----:B------:R-:W3:Y:S04]  /*4f290*/  LDL.LU.64 R78, [R1+0x1698] ;  /* 0x00169800014e7983 */ /* 0x000ee80000300a00 */
[----:B------:R3:W-:Y:S04]  /*4f2a0*/  STL.64 [R1+0x940], R80 ;  /* 0x0009405001007387 */ /* 0x0007e80000100a00 */
[----:B------:R3:W-:Y:S01]  /*4f2b0*/  LDGSTS.E [R17+-0x7c300], desc[UR60][R80.64], P1 ;  /* 0x83d0000050117fae */ /* 0x0007e2000892187c */
[----:B--2---:R-:W-:-:S03]  /*4f2c0*/  IMAD.WIDE R64, R5, 0x4, R234 ;  /* 0x0000000405407825 */ /* 0x004fc600078e02ea */
[----:B------:R-:W2:Y:S04]  /*4f2d0*/  LDL.LU.64 R234, [R1+0x1690] ;  /* 0x0016900001ea7983 */ /* 0x000ea80000300a00 */
[----:B------:R1:W-:Y:S04]  /*4f2e0*/  STL.64 [R1+0x948], R64 ;  /* 0x0009484001007387 */ /* 0x0003e80000100a00 */
[----:B------:R1:W-:Y:S01]  /*4f2f0*/  LDGSTS.E [R16+-0x7bf00], desc[UR60][R64.64], P1 ;  /* 0x8410000040107fae */ /* 0x0003e2000892187c */
[----:B----4-:R-:W-:-:S03]  /*4f300*/  IMAD.WIDE R48, R5, 0x4, R62 ;  /* 0x0000000405307825 */ /* 0x010fc600078e023e */
[----:B------:R-:W4:Y:S04]  /*4f310*/  LDL.LU.64 R62, [R1+0x1688] ;  /* 0x00168800013e7983 */ /* 0x000f280000300a00 */
[----:B------:R-:W-:Y:S04]  /*4f320*/  STL.64 [R1+0x950], R48 ;  /* 0x0009503001007387 */ /* 0x000fe80000100a00 */
[----:B------:R-:W-:Y:S01]  /*4f330*/  LDGSTS.E [R15+-0x7bb00], desc[UR60][R48.64], P1 ;  /* 0x84500000300f7fae */ /* 0x000fe2000892187c */
[----:B------:R-:W-:-:S05]  /*4f340*/  IMAD.WIDE R30, R5, 0x4, R30 ;  /* 0x00000004051e7825 */ /* 0x000fca00078e021e */
[----:B------:R1:W-:Y:S04]  /*4f350*/  STL.64 [R1+0x958], R30 ;  /* 0x0009581e01007387 */ /* 0x0003e80000100a00 */
[----:B------:R1:W-:Y:S01]  /*4f360*/  LDGSTS.E [R14+-0x7b700], desc[UR60][R30.64], P1 ;  /* 0x849000001e0e7fae */ /* 0x0003e2000892187c */
[----:B---3--:R-:W-:-:S04]  /*4f370*/  IMAD.WIDE R80, R5, 0x4, R32 ;  /* 0x0000000405507825 */ /* 0x008fc800078e0220 */
[----:B-1----:R-:W-:-:S04]  /*4f380*/  IMAD.WIDE R64, R5, 0x4, R232 ;  /* 0x0000000405407825 */ /* 0x002fc800078e02e8 */
[C---:B------:R-:W-:Y:S02]  /*4f390*/  IMAD.WIDE R30, R5.reuse, 0x4, R60 ;  /* 0x00000004051e7825 */ /* 0x040fe400078e023c */
[----:B------:R-:W3:Y:S04]  /*4f3a0*/  LDL.LU.64 R60, [R1+0x1680] ;  /* 0x00168000013c7983 */ /* 0x000ee80000300a00 */
[----:B------:R1:W-:Y:S04]  /*4f3b0*/  STL.64 [R1+0x960], R30 ;  /* 0x0009601e01007387 */ /* 0x0003e80000100a00 */
[----:B------:R1:W-:Y:S04]  /*4f3c0*/  STL.64 [R1+0x968], R80 ;  /* 0x0009685001007387 */ /* 0x0003e80000100a00 */
[----:B------:R-:W-:Y:S04]  /*4f3d0*/  LDGSTS.E [R17+-0x7b300], desc[UR60][R30.64], P1 ;  /* 0x84d000001e117fae */ /* 0x000fe8000892187c */
[----:B------:R1:W-:Y:S04]  /*4f3e0*/  LDGSTS.E [R16+-0x7af00], desc[UR60][R80.64], P1 ;  /* 0x8510000050107fae */ /* 0x0003e8000892187c */
[----:B------:R-:W-:Y:S01]  /*4f3f0*/  LDGSTS.E [R15+-0x7ab00], desc[UR60][R64.64], P1 ;  /* 0x85500000400f7fae */ /* 0x000fe2000892187c */
[----:B------:R-:W-:-:S03]  /*4f400*/  IMAD.WIDE R48, R5, 0x4, R46 ;  /* 0x0000000405307825 */ /* 0x000fc600078e022e */
[----:B------:R-:W3:Y:S04]  /*4f410*/  LDL.LU.64 R46, [R1+0x1678] ;  /* 0x00167800012e7983 */ /* 0x000ee80000300a00 */
[----:B------:R1:W-:Y:S04]  /*4f420*/  STL.64 [R1+0x978], R64 ;  /* 0x0009784001007387 */ /* 0x0003e80000100a00 */
[----:B------:R-:W3:Y:S04]  /*4f430*/  LDL.LU.64 R32, [R1+0x1670] ;  /* 0x0016700001207983 */ /* 0x000ee80000300a00 */
[----:B------:R2:W-:Y:S04]  /*4f440*/  STL.64 [R1+0x990], R48 ;  /* 0x0009903001007387 */ /* 0x0005e80000100a00 */
[----:B------:R-:W-:Y:S04]  /*4f450*/  LDGSTS.E [R14+-0x7a700], desc[UR60][R48.64], P1 ;  /* 0x85900000300e7fae */ /* 0x000fe8000892187c */
[----:B-1----:R-:W3:Y:S01]  /*4f460*/  LDL.LU.64 R30, [R1+0x1668] ;  /* 0x00166800011e7983 */ /* 0x002ee20000300a00 */
[----:B------:R-:W-:-:S04]  /*4f470*/  IMAD.WIDE R232, R5, 0x4, R76 ;  /* 0x0000000405e87825 */ /* 0x000fc800078e024c */
[C---:B------:R-:W-:Y:S01]  /*4f480*/  IMAD.WIDE R80, R5.reuse, 0x4, R78 ;  /* 0x0000000405507825 */ /* 0x040fe200078e024e */
[----:B------:R-:W3:Y:S04]  /*4f490*/  LDL.LU.64 R76, [R1+0x1660] ;  /* 0x00166000014c7983 */ /* 0x000ee80000300a00 */
[----:B------:R1:W-:Y:S04]  /*4f4a0*/  STL.64 [R1+0x9a0], R232 ;  /* 0x0009a0e801007387 */ /* 0x0003e80000100a00 */
[----:B------:R-:W-:Y:S04]  /*4f4b0*/  LDGSTS.E [R17+-0x7a300], desc[UR60][R232.64], P1 ;  /* 0x85d00000e8117fae */ /* 0x000fe8000892187c */
[----:B------:R-:W-:Y:S04]  /*4f4c0*/  STL.64 [R1+0x9a8], R80 ;  /* 0x0009a85001007387 */ /* 0x000fe80000100a00 */
[----:B------:R-:W3:Y:S04]  /*4f4d0*/  LDL.LU.64 R64, [R1+0x1658] ;  /* 0x0016580001407983 */ /* 0x000ee80000300a00 */
[----:B------:R-:W-:Y:S01]  /*4f4e0*/  LDGSTS.E [R16+-0x79f00], desc[UR60][R80.64], P1 ;  /* 0x8610000050107fae */ /* 0x000fe2000892187c */
[----:B--2---:R-:W-:-:S05]  /*4f4f0*/  IMAD.WIDE R78, R5, 0x4, R234 ;  /* 0x00000004054e7825 */ /* 0x004fca00078e02ea */
[----:B------:R3:W-:Y:S04]  /*4f500*/  STL.64 [R1+0x9b0], R78 ;  /* 0x0009b04e01007387 */ /* 0x0007e80000100a00 */
[----:B------:R-:W2:Y:S04]  /*4f510*/  LDL.LU.64 R48, [R1+0x1650] ;  /* 0x0016500001307983 */ /* 0x000ea80000300a00 */
[----:B------:R3:W-:Y:S01]  /*4f520*/  LDGSTS.E [R15+-0x79b00], desc[UR60][R78.64], P1 ;  /* 0x865000004e0f7fae */ /* 0x0007e2000892187c */
[----:B----4-:R-:W-:-:S05]  /*4f530*/  IMAD.WIDE R62, R5, 0x4, R62 ;  /* 0x00000004053e7825 */ /* 0x010fca00078e023e */
[----:B------:R4:W-:Y:S04]  /*4f540*/  STL.64 [R1+0x9b8], R62 ;  /* 0x0009b83e01007387 */ /* 0x0009e80000100a00 */
[----:B-1----:R-:W2:Y:S04]  /*4f550*/  LDL.LU.64 R232, [R1+0x1648] ;  /* 0x0016480001e87983 */ /* 0x002ea80000300a00 */
[----:B------:R-:W2:Y:S04]  /*4f560*/  LDL.LU.64 R234, [R1+0x1640] ;  /* 0x0016400001ea7983 */ /* 0x000ea80000300a00 */
[----:B------:R-:W-:Y:S01]  /*4f570*/  LDGSTS.E [R14+-0x79700], desc[UR60][R62.64], P1 ;  /* 0x869000003e0e7fae */ /* 0x000fe2000892187c */
[----:B---3--:R-:W-:-:S03]  /*4f580*/  IMAD.WIDE R78, R5, 0x4, R60 ;  /* 0x00000004054e7825 */ /* 0x008fc600078e023c */
[----:B------:R-:W3:Y:S04]  /*4f590*/  LDL.LU.64 R60, [R1+0x1638] ;  /* 0x00163800013c7983 */ /* 0x000ee80000300a00 */
[----:B----4-:R-:W4:Y:S04]  /*4f5a0*/  LDL.LU.64 R62, [R1+0x1630] ;  /* 0x00163000013e7983 */ /* 0x010f280000300a00 */
[----:B------:R-:W-:Y:S04]  /*4f5b0*/  STL.64 [R1+0x9c0], R78 ;  /* 0x0009c04e01007387 */ /* 0x000fe80000100a00 */
[----:B------:R-:W-:Y:S01]  /*4f5c0*/  LDGSTS.E [R17+-0x79300], desc[UR60][R78.64], P1 ;  /* 0x86d000004e117fae */ /* 0x000fe2000892187c */
[----:B------:R-:W-:-:S04]  /*4f5d0*/  IMAD.WIDE R46, R5, 0x4, R46 ;  /* 0x00000004052e7825 */ /* 0x000fc800078e022e */
[C---:B------:R-:W-:Y:S01]  /*4f5e0*/  IMAD.WIDE R32, R5.reuse, 0x4, R32 ;  /* 0x0000000405207825 */ /* 0x040fe200078e0220 */
[----:B------:R1:W-:Y:S04]  /*4f5f0*/  STL.64 [R1+0x9c8], R46 ;  /* 0x0009c82e01007387 */ /* 0x0003e80000100a00 */
[----:B------:R1:W-:Y:S04]  /*4f600*/  STL.64 [R1+0x9d8], R32 ;  /* 0x0009d82001007387 */ /* 0x0003e80000100a00 */
[----:B------:R-:W-:Y:S01]  /*4f610*/  LDGSTS.E [R16+-0x78f00], desc[UR60][R46.64], P1 ;  /* 0x871000002e107fae */ /* 0x000fe2000892187c */
[----:B------:R-:W-:-:S03]  /*4f620*/  IMAD.WIDE R30, R5, 0x4, R30 ;  /* 0x00000004051e7825 */ /* 0x000fc600078e021e */
[----:B------:R-:W-:Y:S04]  /*4f630*/  LDGSTS.E [R15+-0x78b00], desc[UR60][R32.64], P1 ;  /* 0x87500000200f7fae */ /* 0x000fe8000892187c */
[----:B------:R2:W-:Y:S04]  /*4f640*/  LDGSTS.E [R14+-0x78700], desc[UR60][R30.64], P1 ;  /* 0x879000001e0e7fae */ /* 0x0005e8000892187c */
[----:B-1----:R-:W4:Y:S04]  /*4f650*/  LDL.LU.64 R46, [R1+0xa48] ;  /* 0x000a4800012e7983 */ /* 0x002f280000300a00 */
[----:B------:R1:W-:Y:S04]  /*4f660*/  STL.64 [R1+0x9e8], R30 ;  /* 0x0009e81e01007387 */ /* 0x0003e80000100a00 */
[----:B------:R-:W4:Y:S04]  /*4f670*/  LDL.LU.64 R32, [R1+0xa40] ;  /* 0x000a400001207983 */ /* 0x000f280000300a00 */
[----:B------:R-:W4:Y:S01]  /*4f680*/  LDL.LU.64 R78, [R1+0xa38] ;  /* 0x000a3800014e7983 */ /* 0x000f220000300a00 */
[----:B------:R-:W-:-:S03]  /*4f690*/  IMAD.WIDE R80, R5, 0x4, R76 ;  /* 0x0000000405507825 */ /* 0x000fc600078e024c */
[----:B------:R-:W4:Y:S01]  /*4f6a0*/  LDL.LU.64 R76, [R1+0xa30] ;  /* 0x000a3000014c7983 */ /* 0x000f220000300a00 */
[----:B------:R-:W-:-:S03]  /*4f6b0*/  IMAD.WIDE R64, R5, 0x4, R64 ;  /* 0x0000000405407825 */ /* 0x000fc600078e0240 */
[----:B------:R-:W-:Y:S04]  /*4f6c0*/  STL.64 [R1+0x9f8], R80 ;  /* 0x0009f85001007387 */ /* 0x000fe80000100a00 */
[----:B------:R-:W-:Y:S04]  /*4f6d0*/  LDGSTS.E [R17+-0x78300], desc[UR60][R80.64], P1 ;  /* 0x87d0000050117fae */ /* 0x000fe8000892187c */
[----:B------:R1:W-:Y:S04]  /*4f6e0*/  STL.64 [R1+0xa00], R64 ;  /* 0x000a004001007387 */ /* 0x0003e80000100a00 */
[----:B------:R1:W-:Y:S01]  /*4f6f0*/  LDGSTS.E [R16+-0x5ff00], desc[UR60][R64.64], P1 ;  /* 0xa010000040107fae */ /* 0x0003e2000892187c */
[----:B--2---:R-:W-:-:S05]  /*4f700*/  IMAD.WIDE R48, R5, 0x4, R48 ;  /* 0x0000000405307825 */ /* 0x004fca00078e0230 */
[----:B------:R4:W-:Y:S04]  /*4f710*/  STL.64 [R1+0xa08], R48 ;  /* 0x000a083001007387 */ /* 0x0009e80000100a00 */
[----:B------:R4:W-:Y:S01]  /*4f720*/  LDGSTS.E [R15+-0x5fb00], desc[UR60][R48.64], P1 ;  /* 0xa0500000300f7fae */ /* 0x0009e2000892187c */
[----:B-1----:R-:W-:-:S04]  /*4f730*/  IMAD.WIDE R30, R5, 0x4, R232 ;  /* 0x00000004051e7825 */ /* 0x002fc800078e02e8 */
[C---:B------:R-:W-:Y:S01]  /*4f740*/  IMAD.WIDE R64, R5.reuse, 0x4, R234 ;  /* 0x0000000405407825 */ /* 0x040fe200078e02ea */
[----:B------:R1:W-:Y:S04]  /*4f750*/  STL.64 [R1+0xa10], R30 ;  /* 0x000a101e01007387 */ /* 0x0003e80000100a00 */
[----:B------:R-:W2:Y:S04]  /*4f760*/  LDL.LU.64 R232, [R1+0x9f0] ;  /* 0x0009f00001e87983 */ /* 0x000ea80000300a00 */
[----:B------:R1:W-:Y:S04]  /*4f770*/  LDGSTS.E [R14+-0x5f700], desc[UR60][R30.64], P1 ;  /* 0xa09000001e0e7fae */ /* 0x0003e8000892187c */
[----:B------:R-:W2:Y:S04]  /*4f780*/  LDL.LU.64 R234, [R1+0x998] ;  /* 0x0009980001ea7983 */ /* 0x000ea80000300a00 */
[----:B------:R-:W-:Y:S04]  /*4f790*/  STL.64 [R1+0xa18], R64 ;  /* 0x000a184001007387 */ /* 0x000fe80000100a00 */
[----:B------:R-:W-:Y:S01]  /*4f7a0*/  LDGSTS.E [R17+-0x5f300], desc[UR60][R64.64], P1 ;  /* 0xa0d0000040117fae */ /* 0x000fe2000892187c */
[----:B---3--:R-:W-:-:S04]  /*4f7b0*/  IMAD.WIDE R60, R5, 0x4, R60 ;  /* 0x00000004053c7825 */ /* 0x008fc800078e023c */
[C---:B----4-:R-:W-:Y:S02]  /*4f7c0*/  IMAD.WIDE R48, R5.reuse, 0x4, R62 ;  /* 0x0000000405307825 */ /* 0x050fe400078e023e */
[----:B------:R-:W3:Y:S04]  /*4f7d0*/  LDL.LU.64 R62, [R1+0x2f8] ;  /* 0x0002f800013e7983 */ /* 0x000ee80000300a00 */
[----:B------:R4:W-:Y:S04]  /*4f7e0*/  STL.64 [R1+0xa20], R60 ;  /* 0x000a203c01007387 */ /* 0x0009e80000100a00 */
[----:B------:R4:W-:Y:S04]  /*4f7f0*/  STL.64 [R1+0xae8], R48 ;  /* 0x000ae83001007387 */ /* 0x0009e80000100a00 */
[----:B------:R-:W-:Y:S04]  /*4f800*/  LDGSTS.E [R16+-0x5ef00], desc[UR60][R60.64], P1 ;  /* 0xa11000003c107fae */ /* 0x000fe8000892187c */
[----:B------:R4:W-:Y:S01]  /*4f810*/  LDGSTS.E [R15+-0x5eb00], desc[UR60][R48.64], P1 ;  /* 0xa1500000300f7fae */ /* 0x0009e2000892187c */
[----:B-1----:R-:W-:-:S03]  /*4f820*/  IMAD.WIDE R30, R5, 0x4, R46 ;  /* 0x00000004051e7825 */ /* 0x002fc600078e022e */
[----:B------:R-:W3:Y:S04]  /*4f830*/  LDL.LU.64 R46, [R1+0x2d0] ;  /* 0x0002d000012e7983 */ /* 0x000ee80000300a00 */
[----:B------:R1:W-:Y:S04]  /*4f840*/  STL.64 [R1+0xae0], R30 ;  /* 0x000ae01e01007387 */ /* 0x0003e80000100a00 */
[----:B----4-:R-:W4:Y:S04]  /*4f850*/  LDL.LU.64 R60, [R1+0x2a0] ;  /* 0x0002a000013c7983 */ /* 0x010f280000300a00 */
[----:B------:R1:W-:Y:S01]  /*4f860*/  LDGSTS.E [R14+-0x5e700], desc[UR60][R30.64], P1 ;  /* 0xa19000001e0e7fae */ /* 0x0003e2000892187c */
[----:B------:R-:W-:-:S04]  /*4f870*/  IMAD.WIDE R78, R5, 0x4, R78 ;  /* 0x00000004054e7825 */ /* 0x000fc800078e024e */
[C---:B------:R-:W-:Y:S02]  /*4f880*/  IMAD.WIDE R48, R5.reuse, 0x4, R76 ;  /* 0x0000000405307825 */ /* 0x040fe400078e024c */
[----:B------:R-:W4:Y:S02]  /*4f890*/  LDL.LU.64 R76, [R1+0x270] ;  /* 0x00027000014c7983 */ /* 0x000f240000300a00 */
[----:B-1----:R-:W-:-:S05]  /*4f8a0*/  IMAD.WIDE R30, R5, 0x4, R32 ;  /* 0x00000004051e7825 */ /* 0x002fca00078e0220 */
[----:B------:R1:W-:Y:S04]  /*4f8b0*/  STL.64 [R1+0xad8], R30 ;  /* 0x000ad81e01007387 */ /* 0x0003e80000100a00 */
[----:B------:R-:W4:Y:S04]  /*4f8c0*/  LDL.LU.64 R80, [R1+0x240] ;  /* 0x0002400001507983 */ /* 0x000f280000300a00 */
[----:B------:R-:W-:Y:S04]  /*4f8d0*/  STL.64 [R1+0xad0], R78 ;  /* 0x000ad04e01007387 */ /* 0x000fe80000100a00 */
[----:B------:R-:W4:Y:S04]  /*4f8e0*/  LDL.LU.64 R64, [R1+0x208] ;  /* 0x0002080001407983 */ /* 0x000f280000300a00 */
[----:B------:R2:W-:Y:S04]  /*4f8f0*/  STL.64 [R1+0xac8], R48 ;  /* 0x000ac83001007387 */ /* 0x0005e80000100a00 */
[----:B------:R4:W-:Y:S04]  /*4f900*/  LDGSTS.E [R17+-0x5e300], desc[UR60][R30.64], P1 ;  /* 0xa1d000001e117fae */ /* 0x0009e8000892187c */
[----:B------:R-:W-:Y:S04]  /*4f910*/  LDGSTS.E [R16+-0x5df00], desc[UR60][R78.64], P1 ;  /* 0xa21000004e107fae */ /* 0x000fe8000892187c */
[----:B------:R-:W-:Y:S04]  /*4f920*/  LDGSTS.E [R15+-0x5db00], desc[UR60][R48.64], P1 ;  /* 0xa2500000300f7fae */ /* 0x000fe8000892187c */
[----:B-1----:R-:W4:Y:S01]  /*4f930*/  LDL.LU.64 R30, [R1+0x1c8] ;  /* 0x0001c800011e7983 */ /* 0x002f220000300a00 */
[----:B--2---:R-:W-:-:S04]  /*4f940*/  IMAD.WIDE R32, R5, 0x4, R232 ;  /* 0x0000000405207825 */ /* 0x004fc800078e02e8 */
[C---:B------:R-:W-:Y:S01]  /*4f950*/  IMAD.WIDE R234, R5.reuse, 0x4, R234 ;  /* 0x0000000405ea7825 */ /* 0x040fe200078e02ea */
[----:B------:R1:W-:Y:S04]  /*4f960*/  STL.64 [R1+0xac0], R32 ;  /* 0x000ac02001007387 */ /* 0x0003e80000100a00 */
[----:B------:R-:W-:Y:S04]  /*4f970*/  LDGSTS.E [R14+-0x5d700], desc[UR60][R32.64], P1 ;  /* 0xa2900000200e7fae */ /* 0x000fe8000892187c */
[----:B------:R-:W2:Y:S04]  /*4f980*/  LDL.LU.64 R48, [R1+0x188] ;  /* 0x0001880001307983 */ /* 0x000ea80000300a00 */
[----:B------:R-:W-:Y:S04]  /*4f990*/  LDGSTS.E [R17+-0x5d300], desc[UR60][R234.64], P1 ;  /* 0xa2d00000ea117fae */ /* 0x000fe8000892187c */
[----:B-1----:R-:W2:Y:S04]  /*4f9a0*/  LDL.LU.64 R32, [R1+0x148] ;  /* 0x0001480001207983 */ /* 0x002ea80000300a00 */
[----:B------:R-:W2:Y:S04]  /*4f9b0*/  LDL.LU.64 R232, [R1+0x108] ;  /* 0x0001080001e87983 */ /* 0x000ea80000300a00 */
[----:B------:R-:W2:Y:S04]  /*4f9c0*/  LDL.LU.64 R78, [R1+0xc8] ;  /* 0x0000c800014e7983 */ /* 0x000ea80000300a00 */
[----:B------:R1:W-:Y:S01]  /*4f9d0*/  STL.64 [R1+0xab8], R234 ;  /* 0x000ab8ea01007387 */ /* 0x0003e20000100a00 */
[----:B---3--:R-:W-:-:S05]  /*4f9e0*/  IMAD.WIDE R62, R5, 0x4, R62 ;  /* 0x00000004053e7825 */ /* 0x008fca00078e023e */
[----:B------:R-:W-:Y:S04]  /*4f9f0*/  STL.64 [R1+0xab0], R62 ;  /* 0x000ab03e01007387 */ /* 0x000fe80000100a00 */
[----:B------:R-:W-:Y:S01]  /*4fa00*/  LDGSTS.E [R16+-0x5cf00], desc[UR60][R62.64], P1 ;  /* 0xa31000003e107fae */ /* 0x000fe2000892187c */
[----:B------:R-:W-:-:S04]  /*4fa10*/  IMAD.WIDE R46, R5, 0x4, R46 ;  /* 0x00000004052e7825 */ /* 0x000fc800078e022e */
[C---:B----4-:R-:W-:Y:S01]  /*4fa20*/  IMAD.WIDE R60, R5.reuse, 0x4, R60 ;  /* 0x00000004053c7825 */ /* 0x050fe200078e023c */
[----:B------:R3:W-:Y:S04]  /*4fa30*/  STL.64 [R1+0xaa8], R46 ;  /* 0x000aa82e01007387 */ /* 0x0007e80000100a00 */
[----:B------:R4:W-:Y:S04]  /*4fa40*/  STL.64 [R1+0xaa0], R60 ;  /* 0x000aa03c01007387 */ /* 0x0009e80000100a00 */
[----:B-1----:R-:W2:Y:S04]  /*4fa50*/  LDL.LU.64 R234, [R1+0x88] ;  /* 0x0000880001ea7983 */ /* 0x002ea80000300a00 */
[----:B------:R-:W-:Y:S01]  /*4fa60*/  LDGSTS.E [R15+-0x5cb00], desc[UR60][R46.64], P1 ;  /* 0xa35000002e0f7fae */ /* 0x000fe2000892187c */
[----:B------:R-:W-:-:S03]  /*4fa70*/  IMAD.WIDE R76, R5, 0x4, R76 ;  /* 0x00000004054c7825 */ /* 0x000fc600078e024c */
[----:B------:R-:W-:Y:S04]  /*4fa80*/  LDGSTS.E [R14+-0x5c700], desc[UR60][R60.64], P1 ;  /* 0xa39000003c0e7fae */ /* 0x000fe8000892187c */
[----:B------:R-:W-:Y:S04]  /*4fa90*/  LDGSTS.E [R17+-0x5c300], desc[UR60][R76.64], P1 ;  /* 0xa3d000004c117fae */ /* 0x000fe8000892187c */
[----:B---3--:R-:W3:Y:S04]  /*4faa0*/  LDL.LU.64 R46, [R1+0x48] ;  /* 0x00004800012e7983 */ /* 0x008ee80000300a00 */
[----:B------:R-:W3:Y:S01]  /*4fab0*/  LDL.LU.64 R62, [R1+0x8] ;  /* 0x00000800013e7983 */ /* 0x000ee20000300a00 */
[----:B------:R-:W-:-:S04]  /*4fac0*/  IMAD.WIDE R80, R5, 0x4, R80 ;  /* 0x0000000405507825 */ /* 0x000fc800078e0250 */
[C---:B------:R-:W-:Y:S01]  /*4fad0*/  IMAD.WIDE R64, R5.reuse, 0x4, R64 ;  /* 0x0000000405407825 */ /* 0x040fe200078e0240 */
[----:B----4-:R-:W4:Y:S04]  /*4fae0*/  LDL.LU.64 R60, [R1+0x2658] ;  /* 0x00265800013c7983 */ /* 0x010f280000300a00 */
[----:B------:R1:W-:Y:S04]  /*4faf0*/  STL.64 [R1+0xa98], R76 ;  /* 0x000a984c01007387 */ /* 0x0003e80000100a00 */
[----:B------:R-:W-:Y:S04]  /*4fb00*/  STL.64 [R1+0xa90], R80 ;  /* 0x000a905001007387 */ /* 0x000fe80000100a00 */
[----:B------:R-:W-:Y:S04]  /*4fb10*/  LDGSTS.E [R16+-0x5bf00], desc[UR60][R80.64], P1 ;  /* 0xa410000050107fae */ /* 0x000fe8000892187c */
[----:B------:R2:W-:Y:S04]  /*4fb20*/  LDGSTS.E [R15+-0x5bb00], desc[UR60][R64.64], P1 ;  /* 0xa4500000400f7fae */ /* 0x0005e8000892187c */
[----:B-1----:R-:W4:Y:S01]  /*4fb30*/  LDL.LU.64 R76, [R1+0x2650] ;  /* 0x00265000014c7983 */ /* 0x002f220000300a00 */
[----:B------:R-:W-:-:S03]  /*4fb40*/  IMAD.WIDE R30, R5, 0x4, R30 ;  /* 0x00000004051e7825 */ /* 0x000fc600078e021e */
[----:B------:R2:W-:Y:S04]  /*4fb50*/  STL.64 [R1+0xa88], R64 ;  /* 0x000a884001007387 */ /* 0x0005e80000100a00 */
[----:B------:R1:W-:Y:S04]  /*4fb60*/  STL.64 [R1+0xa80], R30 ;  /* 0x000a801e01007387 */ /* 0x0003e80000100a00 */
[----:B------:R1:W-:Y:S01]  /*4fb70*/  LDGSTS.E [R14+-0x5b700], desc[UR60][R30.64], P1 ;  /* 0xa49000001e0e7fae */ /* 0x0003e2000892187c */
[----:B------:R-:W-:-:S04]  /*4fb80*/  IMAD.WIDE R18, R5, 0x4, R18 ;  /* 0x0000000405127825 */ /* 0x000fc800078e0212 */
[----:B------:R-:W-:-:S04]  /*4fb90*/  IMAD.WIDE R34, R5, 0x4, R34 ;  /* 0x0000000405227825 */ /* 0x000fc800078e0222 */
[----:B------:R-:W-:-:S04]  /*4fba0*/  IMAD.WIDE R50, R5, 0x4, R50 ;  /* 0x0000000405327825 */ /* 0x000fc800078e0232 */
[----:B--2---:R-:W-:-:S05]  /*4fbb0*/  IMAD.WIDE R64, R5, 0x4, R48 ;  /* 0x0000000405407825 */ /* 0x004fca00078e0230 */
[----:B------:R-:W-:Y:S04]  /*4fbc0*/  STL.64 [R1+0xa78], R64 ;  /* 0x000a784001007387 */ /* 0x000fe80000100a00 */
[----:B------:R-:W-:Y:S01]  /*4fbd0*/  LDGSTS.E [R17+-0x5b300], desc[UR60][R64.64], P1 ;  /* 0xa4d0000040117fae */ /* 0x000fe2000892187c */
[----:B------:R-:W-:-:S04]  /*4fbe0*/  IMAD.WIDE R48, R5, 0x4, R32 ;  /* 0x0000000405307825 */ /* 0x000fc800078e0220 */
[----:B------:R-:W-:-:S04]  /*4fbf0*/  IMAD.WIDE R32, R5, 0x4, R232 ;  /* 0x0000000405207825 */ /* 0x000fc800078e02e8 */
[C---:B-1----:R-:W-:Y:S01]  /*4fc00*/  IMAD.WIDE R30, R5.reuse, 0x4, R78 ;  /* 0x00000004051e7825 */ /* 0x042fe200078e024e */
[----:B------:R-:W-:Y:S04]  /*4fc10*/  STL.64 [R1+0xa70], R48 ;  /* 0x000a703001007387 */ /* 0x000fe80000100a00 */
[----:B------:R-:W-:Y:S04]  /*4fc20*/  LDGSTS.E [R16+-0x5af00], desc[UR60][R48.64], P1 ;  /* 0xa510000030107fae */ /* 0x000fe8000892187c */
[----:B------:R-:W-:Y:S04]  /*4fc30*/  STL.64 [R1+0xa68], R32 ;  /* 0x000a682001007387 */ /* 0x000fe80000100a00 */
[----:B------:R1:W-:Y:S04]  /*4fc40*/  STL.64 [R1+0xa60], R30 ;  /* 0x000a601e01007387 */ /* 0x0003e80000100a00 */
[----:B------:R-:W-:Y:S04]  /*4fc50*/  LDGSTS.E [R15+-0x5ab00], desc[UR60][R32.64], P1 ;  /* 0xa5500000200f7fae */ /* 0x000fe8000892187c */
[----:B------:R-:W2:Y:S04]  /*4fc60*/  LDL.LU.64 R78, [R1+0x18a0] ;  /* 0x0018a000014e7983 */ /* 0x000ea80000300a00 */
[----:B------:R1:W-:Y:S02]  /*4fc70*/  LDGSTS.E [R14+-0x5a700], desc[UR60][R30.64], P1 ;  /* 0xa59000001e0e7fae */ /* 0x0003e4000892187c */
[----:B-1----:R-:W-:-:S04]  /*4fc80*/  IMAD.WIDE R30, R5, 0x4, R230 ;  /* 0x00000004051e7825 */ /* 0x002fc800078e02e6 */
[----:B------:R-:W-:-:S05]  /*4fc90*/  IMAD.WIDE R48, R5, 0x4, R234 ;  /* 0x0000000405307825 */ /* 0x000fca00078e02ea */
[----:B------:R1:W-:Y:S04]  /*4fca0*/  STL.64 [R1+0xa58], R48 ;  /* 0x000a583001007387 */ /* 0x0003e80000100a00 */
[----:B------:R-:W4:Y:S04]  /*4fcb0*/  LDL.LU.64 R64, [R1+0x1898] ;  /* 0x0018980001407983 */ /* 0x000f280000300a00 */
[----:B------:R1:W-:Y:S01]  /*4fcc0*/  LDGSTS.E [R17+-0x5a300], desc[UR60][R48.64], P1 ;  /* 0xa5d0000030117fae */ /* 0x0003e2000892187c */
[----:B---3--:R-:W-:-:S04]  /*4fcd0*/  IMAD.WIDE R46, R5, 0x4, R46 ;  /* 0x00000004052e7825 */ /* 0x008fc800078e022e */
[C---:B------:R-:W-:Y:S01]  /*4fce0*/  IMAD.WIDE R32, R5.reuse, 0x4, R62 ;  /* 0x0000000405207825 */ /* 0x040fe200078e023e */
[----:B------:R3:W-:Y:S04]  /*4fcf0*/  STL.64 [R1+0xa50], R46 ;  /* 0x000a502e01007387 */ /* 0x0007e80000100a00 */
[----:B------:R3:W-:Y:S04]  /*4fd00*/  STL.64 [R1+0xa48], R32 ;  /* 0x000a482001007387 */ /* 0x0007e80000100a00 */
[----:B------:R-:W4:Y:S04]  /*4fd10*/  LDL.LU.64 R234, [R1+0x1890] ;  /* 0x0018900001ea7983 */ /* 0x000f280000300a00 */
[----:B------:R-:W-:Y:S04]  /*4fd20*/  LDGSTS.E [R16+-0x59f00], desc[UR60][R46.64], P1 ;  /* 0xa61000002e107fae */ /* 0x000fe8000892187c */
[----:B------:R3:W-:Y:S04]  /*4fd30*/  STL.64 [R1+0xa40], R30 ;  /* 0x000a401e01007387 */ /* 0x0007e80000100a00 */
[----:B------:R-:W-:Y:S04]  /*4fd40*/  LDGSTS.E [R15+-0x59b00], desc[UR60][R32.64], P1 ;  /* 0xa6500000200f7fae */ /* 0x000fe8000892187c */
[----:B------:R-:W-:Y:S01]  /*4fd50*/  LDGSTS.E [R14+-0x59700], desc[UR60][R30.64], P1 ;  /* 0xa69000001e0e7fae */ /* 0x000fe2000892187c */
[----:B-1----:R-:W-:-:S03]  /*4fd60*/  IMAD.WIDE R48, R5, 0x4, R66 ;  /* 0x0000000405307825 */ /* 0x002fc600078e0242 */
[----:B------:R-:W-:Y:S04]  /*4fd70*/  LDGSTS.E [R17+-0x59300], desc[UR60][R18.64], P1 ;  /* 0xa6d0000012117fae */ /* 0x000fe8000892187c */
[----:B------:R1:W-:Y:S04]  /*4fd80*/  LDGSTS.E [R16+-0x58f00], desc[UR60][R34.64], P1 ;  /* 0xa710000022107fae */ /* 0x0003e8000892187c */
[----:B------:R1:W-:Y:S04]  /*4fd90*/  LDGSTS.E [R15+-0x58b00], desc[UR60][R50.64], P1 ;  /* 0xa7500000320f7fae */ /* 0x0003e8000892187c */
[----:B------:R1:W-:Y:S04]  /*4fda0*/  LDGSTS.E [R14+-0x58700], desc[UR60][R48.64], P1 ;  /* 0xa7900000300e7fae */ /* 0x0003e8000892187c */
[----:B---3--:R-:W3:Y:S04]  /*4fdb0*/  LDL.LU.64 R46, [R1+0x1888] ;  /* 0x00188800012e7983 */ /* 0x008ee80000300a00 */
[----:B------:R-:W3:Y:S04]  /*4fdc0*/  LDL.LU.64 R32, [R1+0x1880] ;  /* 0x0018800001207983 */ /* 0x000ee80000300a00 */
[----:B------:R-:W3:Y:S04]  /*4fdd0*/  LDL.LU.64 R30, [R1+0x1878] ;  /* 0x00187800011e7983 */ /* 0x000ee80000300a00 */
[----:B------:R-:W-:Y:S04]  /*4fde0*/  STL.64 [R1+0xa38], R18 ;  /* 0x000a381201007387 */ /* 0x000fe80000100a00 */
[----:B------:R-:W-:Y:S04]  /*4fdf0*/  STL.64 [R1+0xa30], R34 ;  /* 0x000a302201007387 */ /* 0x000fe80000100a00 */
[----:B------:R1:W-:Y:S04]  /*4fe00*/  STL.64 [R1+0x9f0], R50 ;  /* 0x0009f03201007387 */ /* 0x0003e80000100a00 */
[----:B------:R-:W3:Y:S04]  /*4fe10*/  LDL.LU.64 R62, [R1+0x1870] ;  /* 0x00187000013e7983 */ /* 0x000ee80000300a00 */
[----:B------:R2:W-:Y:S04]  /*4fe20*/  STL.64 [R1+0x998], R48 ;  /* 0x0009983001007387 */ /* 0x0005e80000100a00 */
[----:B------:R-:W3:Y:S01]  /*4fe30*/  LDL.LU.64 R232, [R1+0x1868] ;  /* 0x0018680001e87983 */ /* 0x000ee20000300a00 */
[----:B-1----:R-:W-:-:S02]  /*4fe40*/  VIADD R16, R248, 0x100000 ;  /* 0x00100000f8107836 */ /* 0x002fc40000000000 */
[----:B------:R-:W-:-:S04]  /*4fe50*/  IMAD.WIDE R50, R5, 0x4, R82 ;  /* 0x0000000405327825 */ /* 0x000fc800078e0252 */
[C---:B------:R-:W-:Y:S01]  /*4fe60*/  VIADD R15, R248.reuse, 0x100000 ;  /* 0x00100000f80f7836 */ /* 0x040fe20000000000 */
[----:B------:R-:W-:Y:S01]  /*4fe70*/  LDGSTS.E [R17+-0x58300], desc[UR60][R50.64], P1 ;  /* 0xa7d0000032117fae */ /* 0x000fe2000892187c */
[----:B------:R-:W-:Y:S01]  /*4fe80*/  IADD3 R14, R248, 0x100000, RZ ;  /* 0x00100000f80e7810 */ /* 0x000fe20007ffe0ff */
[C---:B--2---:R-:W-:Y:S02]  /*4fe90*/  IMAD.WIDE R48, R5.reuse, 0x4, R78 ;  /* 0x0000000405307825 */ /* 0x044fe400078e024e */
[----:B------:R-:W2:Y:S04]  /*4fea0*/  LDL.LU.64 R78, [R1+0x1860] ;  /* 0x00186000014e7983 */ /* 0x000ea80000300a00 */
[----:B------:R-:W-:Y:S04]  /*4feb0*/  STL.64 [R1+0x2f8], R50 ;  /* 0x0002f83201007387 */ /* 0x000fe80000100a00 */
[----:B------:R3:W-:Y:S01]  /*4fec0*/  LDGSTS.E [R16+-0x7fe80], desc[UR60][R48.64], P1 ;  /* 0x8018000030107fae */ /* 0x0007e2000892187c */
[----:B----4-:R-:W-:-:S03]  /*4fed0*/  IMAD.WIDE R34, R5, 0x4, R64 ;  /* 0x0000000405227825 */ /* 0x010fc600078e0240 */
[----:B------:R-:W4:Y:S04]  /*4fee0*/  LDL.LU.64 R64, [R1+0x1858] ;  /* 0x0018580001407983 */ /* 0x000f280000300a00 */
[----:B------:R3:W-:Y:S04]  /*4fef0*/  STL.64 [R1+0xaf8], R48 ;  /* 0x000af83001007387 */ /* 0x0007e80000100a00 */
[----:B------:R1:W-:Y:S04]  /*4ff00*/  STL.64 [R1+0xb00], R34 ;  /* 0x000b002201007387 */ /* 0x0003e80000100a00 */
[----:B------:R1:W-:Y:S01]  /*4ff10*/  LDGSTS.E [R15+-0x7fa80], desc[UR60][R34.64], P1 ;  /* 0x80580000220f7fae */ /* 0x0003e2000892187c */
[----:B------:R-:W-:-:S03]  /*4ff20*/  IMAD.WIDE R18, R5, 0x4, R234 ;  /* 0x0000000405127825 */ /* 0x000fc600078e02ea */
[----:B------:R-:W4:Y:S04]  /*4ff30*/  LDL.LU.64 R234, [R1+0x1850] ;  /* 0x0018500001ea7983 */ /* 0x000f280000300a00 */
[----:B------:R1:W-:Y:S04]  /*4ff40*/  STL.64 [R1+0xb08], R18 ;  /* 0x000b081201007387 */ /* 0x0003e80000100a00 */
[----:B------:R1:W-:Y:S01]  /*4ff50*/  LDGSTS.E [R14+-0x7f680], desc[UR60][R18.64], P1 ;  /* 0x80980000120e7fae */ /* 0x0003e2000892187c */
[----:B---3--:R-:W-:-:S03]  /*4ff60*/  IMAD.WIDE R48, R5, 0x4, R46 ;  /* 0x0000000405307825 */ /* 0x008fc600078e022e */
[----:B------:R-:W3:Y:S01]  /*4ff70*/  LDL.LU.64 R46, [R1+0x1848] ;  /* 0x00184800012e7983 */ /* 0x000ee20000300a00 */
[----:B-1----:R-:W-:-:S03]  /*4ff80*/  IMAD.WIDE R34, R5, 0x4, R32 ;  /* 0x0000000405227825 */ /* 0x002fc600078e0220 */
[----:B------:R-:W3:Y:S04]  /*4ff90*/  LDL.LU.64 R32, [R1+0x1840] ;  /* 0x0018400001207983 */ /* 0x000ee80000300a00 */
[----:B------:R1:W-:Y:S04]  /*4ffa0*/  STL.64 [R1+0xb10], R48 ;  /* 0x000b103001007387 */ /* 0x0003e80000100a00 */
[----:B------:R2:W-:Y:S01]  /*4ffb0*/  STL.64 [R1+0xb18], R34 ;  /* 0x000b182201007387 */ /* 0x0005e20000100a00 */
[----:B------:R-:W-:-:S03]  /*4ffc0*/  IMAD.WIDE R18, R5, 0x4, R62 ;  /* 0x0000000405127825 */ /* 0x000fc600078e023e */
[----:B------:R-:W3:Y:S01]  /*4ffd0*/  LDL.LU.64 R62, [R1+0x1838] ;  /* 0x00183800013e7983 */ /* 0x000ee20000300a00 */
[----:B------:R-:W-:Y:S02]  /*4ffe0*/  VIADD R17, R248, 0x100000 ;  /* 0x00100000f8117836 */ /* 0x000fe40000000000 */
[----:B------:R-:W-:-:S03]  /*4fff0*/  IMAD.WIDE R30, R5, 0x4, R30 ;  /* 0x00000004051e7825 */ /* 0x000fc600078e021e */
[----:B------:R1:W-:Y:S04]  /*50000*/  LDGSTS.E [R17+-0x7f280], desc[UR60][R48.64], P1 ;  /* 0x80d8000030117fae */ /* 0x0003e8000892187c */
[----:B------:R4:W-:Y:S04]  /*50010*/  STL.64 [R1+0xb20], R30 ;  /* 0x000b201e01007387 */ /* 0x0009e80000100a00 */
[----:B------:R2:W-:Y:S04]  /*50020*/  LDGSTS.E [R16+-0x7ee80], desc[UR60][R34.64], P1 ;  /* 0x8118000022107fae */ /* 0x0005e8000892187c */
[----:B------:R4:W-:Y:S04]  /*50030*/  STL.64 [R1+0xb28], R18 ;  /* 0x000b281201007387 */ /* 0x0009e80000100a00 */
[----:B------:R4:W-:Y:S04]  /*50040*/  LDGSTS.E [R15+-0x7ea80], desc[UR60][R30.64], P1 ;  /* 0x815800001e0f7fae */ /* 0x0009e8000892187c */
[----:B------:R-:W3:Y:S04]  /*50050*/  LDL.LU.64 R230, [R1+0x1830] ;  /* 0x0018300001e67983 */ /* 0x000ee80000300a00 */
[----:B------:R4:W-:Y:S01]  /*50060*/  LDGSTS.E [R14+-0x7e680], desc[UR60][R18.64], P1 ;  /* 0x81980000120e7fae */ /* 0x0009e2000892187c */
[----:B-1----:R-:W-:-:S03]  /*50070*/  IMAD.WIDE R48, R5, 0x4, R232 ;  /* 0x0000000405307825 */ /* 0x002fc600078e02e8 */
[----:B------:R-:W3:Y:S04]  /*50080*/  LDL.LU.64 R232, [R1+0x1828] ;  /* 0x0018280001e87983 */ /* 0x000ee80000300a00 */
[----:B------:R-:W-:Y:S01]  /*50090*/  LDGSTS.E [R17+-0x7e280], desc[UR60][R48.64], P1 ;  /* 0x81d8000030117fae */ /* 0x000fe2000892187c */
[----:B--2---:R-:W-:-:S03]  /*500a0*/  IMAD.WIDE R34, R5, 0x4, R78 ;  /* 0x0000000405227825 */ /* 0x004fc600078e024e */
[----:B------:R-:W2:Y:S04]  /*500b0*/  LDL.LU.64 R78, [R1+0x1820] ;  /* 0x00182000014e7983 */ /* 0x000ea80000300a00 */
[----:B------:R-:W-:Y:S04]  /*500c0*/  STL.64 [R1+0xb30], R48 ;  /* 0x000b303001007387 */ /* 0x000fe80000100a00 */
[----:B------:R3:W-:Y:S04]  /*500d0*/  STL.64 [R1+0xb38], R34 ;  /* 0x000b382201007387 */ /* 0x0007e80000100a00 */
[----:B------:R3:W-:Y:S01]  /*500e0*/  LDGSTS.E [R16+-0x7de80], desc[UR60][R34.64], P1 ;  /* 0x8218000022107fae */ /* 0x0007e2000892187c */
[----:B----4-:R-:W-:-:S05]  /*500f0*/  IMAD.WIDE R30, R5, 0x4, R64 ;  /* 0x00000004051e7825 */ /* 0x010fca00078e0240 */
[----:B------:R1:W-:Y:S01]  /*50100*/  LDGSTS.E [R15+-0x7da80], desc[UR60][R30.64], P1 ;  /* 0x825800001e0f7fae */ /* 0x0003e2000892187c */
[----:B------:R-:W-:-:S03]  /*50110*/  IMAD.WIDE R18, R5, 0x4, R234 ;  /* 0x0000000405127825 */ /* 0x000fc600078e02ea */
[----:B------:R-:W4:Y:S04]  /*50120*/  LDL.LU.64 R234, [R1+0x1818] ;  /* 0x0018180001ea7983 */ /* 0x000f280000300a00 */
[----:B------:R1:W-:Y:S04]  /*50130*/  STL.64 [R1+0xb40], R30 ;  /* 0x000b401e01007387 */ /* 0x0003e80000100a00 */
[----:B------:R1:W-:Y:S04]  /*50140*/  STL.64 [R1+0xb48], R18 ;  /* 0x000b481201007387 */ /* 0x0003e80000100a00 */
[----:B------:R-:W4:Y:S04]  /*50150*/  LDL.LU.64 R80, [R1+0x1810] ;  /* 0x0018100001507983 */ /* 0x000f280000300a00 */
[----:B------:R1:W-:Y:S01]  /*50160*/  LDGSTS.E [R14+-0x7d680], desc[UR60][R18.64], P1 ;  /* 0x82980000120e7fae */ /* 0x0003e2000892187c */
[----:B---3--:R-:W-:-:S03]  /*50170*/  IMAD.WIDE R34, R5, 0x4, R46 ;  /* 0x0000000405227825 */ /* 0x008fc600078e022e */
[----:B------:R-:W3:Y:S04]  /*50180*/  LDL.LU.64 R46, [R1+0x1808] ;  /* 0x00180800012e7983 */ /* 0x000ee80000300a00 */
[----:B------:R-:W3:Y:S01]  /*50190*/  LDL.LU.64 R64, [R1+0x1800] ;  /* 0x0018000001407983 */ /* 0x000ee20000300a00 */
[----:B------:R-:W-:-:S03]  /*501a0*/  IMAD.WIDE R32, R5, 0x4, R32 ;  /* 0x0000000405207825 */ /* 0x000fc600078e0220 */
[----:B------:R-:W-:Y:S04]  /*501b0*/  STL.64 [R1+0xb50], R34 ;  /* 0x000b502201007387 */ /* 0x000fe80000100a00 */
[----:B------:R-:W3:Y:S04]  /*501c0*/  LDL.LU.64 R48, [R1+0x17f8] ;  /* 0x0017f80001307983 */ /* 0x000ee80000300a00 */
[----:B------:R1:W-:Y:S02]  /*501d0*/  STL.64 [R1+0xb58], R32 ;  /* 0x000b582001007387 */ /* 0x0003e40000100a00 */
[----:B-1----:R-:W-:-:S02]  /*501e0*/  IMAD.WIDE R30, R5, 0x4, R62 ;  /* 0x00000004051e7825 */ /* 0x002fc400078e023e */
[----:B------:R2:W-:Y:S04]  /*501f0*/  LDGSTS.E [R17+-0x7d280], desc[UR60][R34.64], P1 ;  /* 0x82d8000022117fae */ /* 0x0005e8000892187c */
[----:B------:R-:W3:Y:S04]  /*50200*/  LDL.LU.64 R62, [R1+0x17f0] ;  /* 0x0017f000013e7983 */ /* 0x000ee80000300a00 */
[----:B------:R4:W-:Y:S04]  /*50210*/  STL.64 [R1+0xb60], R30 ;  /* 0x000b601e01007387 */ /* 0x0009e80000100a00 */
[----:B------:R-:W-:Y:S04]  /*50220*/  LDGSTS.E [R16+-0x7ce80], desc[UR60][R32.64], P1 ;  /* 0x8318000020107fae */ /* 0x000fe8000892187c */
[----:B------:R4:W-:Y:S01]  /*50230*/  LDGSTS.E [R15+-0x7ca80], desc[UR60][R30.64], P1 ;  /* 0x835800001e0f7fae */ /* 0x0009e2000892187c */
[----:B------:R-:W-:-:S05]  /*50240*/  IMAD.WIDE R18, R5, 0x4, R230 ;  /* 0x0000000405127825 */ /* 0x000fca00078e02e6 */
[----:B------:R1:W-:Y:S04]  /*50250*/  STL.64 [R1+0xb68], R18 ;  /* 0x000b681201007387 */ /* 0x0003e80000100a00 */
[----:B------:R-:W3:Y:S01]  /*50260*/  LDL.LU.64 R32, [R1+0x17e8] ;  /* 0x0017e80001207983 */ /* 0x000ee20000300a00 */
[----:B------:R-:W-:-:S03]  /*50270*/  IMAD.WIDE R50, R5, 0x4, R232 ;  /* 0x0000000405327825 */ /* 0x000fc600078e02e8 */
[----:B------:R1:W-:Y:S04]  /*50280*/  LDGSTS.E [R14+-0x7c680], desc[UR60][R18.64], P1 ;  /* 0x83980000120e7fae */ /* 0x0003e8000892187c */
[----:B------:R-:W3:Y:S04]  /*50290*/  LDL.LU.64 R232, [R1+0x17e0] ;  /* 0x0017e00001e87983 */ /* 0x000ee80000300a00 */
[----:B------:R3:W-:Y:S04]  /*502a0*/  STL.64 [R1+0xb70], R50 ;  /* 0x000b703201007387 */ /* 0x0007e80000100a00 */
[----:B------:R3:W-:Y:S01]  /*502b0*/  LDGSTS.E [R17+-0x7c280], desc[UR60][R50.64], P1 ;  /* 0x83d8000032117fae */ /* 0x0007e2000892187c */
[----:B--2---:R-:W-:-:S03]  /*502c0*/  IMAD.WIDE R34, R5, 0x4, R78 ;  /* 0x0000000405227825 */ /* 0x004fc600078e024e */
[----:B------:R-:W2:Y:S04]  /*502d0*/  LDL.LU.64 R78, [R1+0x17d8] ;  /* 0x0017d800014e7983 */ /* 0x000ea80000300a00 */
[----:B------:R3:W-:Y:S04]  /*502e0*/  STL.64 [R1+0xb78], R34 ;  /* 0x000b782201007387 */ /* 0x0007e80000100a00 */
[----:B------:R3:W-:Y:S01]  /*502f0*/  LDGSTS.E [R16+-0x7be80], desc[UR60][R34.64], P1 ;  /* 0x8418000022107fae */ /* 0x0007e2000892187c */
[----:B----4-:R-:W-:-:S04]  /*50300*/  IMAD.WIDE R30, R5, 0x4, R234 ;  /* 0x00000004051e7825 */ /* 0x010fc800078e02ea */
[C---:B-1----:R-:W-:Y:S01]  /*50310*/  IMAD.WIDE R18, R5.reuse, 0x4, R80 ;  /* 0x0000000405127825 */ /* 0x042fe200078e0250 */
[----:B------:R-:W4:Y:S04]  /*50320*/  LDL.LU.64 R234, [R1+0x17d0] ;  /* 0x0017d00001ea7983 */ /* 0x000f280000300a00 */
[----:B------:R1:W-:Y:S04]  /*50330*/  STL.64 [R1+0xb80], R30 ;  /* 0x000b801e01007387 */ /* 0x0003e80000100a00 */
[----:B------:R1:W-:Y:S04]  /*50340*/  LDGSTS.E [R15+-0x7ba80], desc[UR60][R30.64], P1 ;  /* 0x845800001e0f7fae */ /* 0x0003e8000892187c */
[----:B------:R1:W-:Y:S04]  /*50350*/  STL.64 [R1+0xb88], R18 ;  /* 0x000b881201007387 */ /* 0x0003e80000100a00 */
[----:B------:R1:W-:Y:S01]  /*50360*/  LDGSTS.E [R14+-0x7b680], desc[UR60][R18.64], P1 ;  /* 0x84980000120e7fae */ /* 0x0003e2000892187c */
[----:B---3--:R-:W-:-:S04]  /*50370*/  IMAD.WIDE R50, R5, 0x4, R46 ;  /* 0x0000000405327825 */ /* 0x008fc800078e022e */
[C---:B------:R-:W-:Y:S01]  /*50380*/  IMAD.WIDE R34, R5.reuse, 0x4, R64 ;  /* 0x0000000405227825 */ /* 0x040fe200078e0240 */
[----:B------:R-:W3:Y:S04]  /*50390*/  LDL.LU.64 R46, [R1+0x17c8] ;  /* 0x0017c800012e7983 */ /* 0x000ee80000300a00 */
[----:B------:R1:W-:Y:S02]  /*503a0*/  STL.64 [R1+0xb90], R50 ;  /* 0x000b903201007387 */ /* 0x0003e40000100a00 */
[C---:B-1----:R-:W-:Y:S02]  /*503b0*/  IMAD.WIDE R30, R5.reuse, 0x4, R48 ;  /* 0x00000004051e7825 */ /* 0x042fe400078e0230 */
[----:B------:R1:W-:Y:S04]  /*503c0*/  LDGSTS.E [R17+-0x7b280], desc[UR60][R50.64], P1 ;  /* 0x84d8000032117fae */ /* 0x0003e8000892187c */
[----:B------:R2:W-:Y:S04]  /*503d0*/  STL.64 [R1+0xb98], R34 ;  /* 0x000b982201007387 */ /* 0x0005e80000100a00 */
[----:B------:R-:W3:Y:S01]  /*503e0*/  LDL.LU.64 R48, [R1+0x17c0] ;  /* 0x0017c00001307983 */ /* 0x000ee20000300a00 */
[----:B------:R-:W-:-:S03]  /*503f0*/  IMAD.WIDE R18, R5, 0x4, R62 ;  /* 0x0000000405127825 */ /* 0x000fc600078e023e */
[----:B------:R2:W-:Y:S04]  /*50400*/  STL.64 [R1+0xba0], R30 ;  /* 0x000ba01e01007387 */ /* 0x0005e80000100a00 */
[----:B------:R-:W3:Y:S04]  /*50410*/  LDL.LU.64 R64, [R1+0x17b8] ;  /* 0x0017b80001407983 */ /* 0x000ee80000300a00 */
[----:B------:R4:W-:Y:S04]  /*50420*/  STL.64 [R1+0xba8], R18 ;  /* 0x000ba81201007387 */ /* 0x0009e80000100a00 */
[----:B------:R-:W3:Y:S04]  /*50430*/  LDL.LU.64 R62, [R1+0x17b0] ;  /* 0x0017b000013e7983 */ /* 0x000ee80000300a00 */
[----:B------:R2:W-:Y:S04]  /*50440*/  LDGSTS.E [R16+-0x7ae80], desc[UR60][R34.64], P1 ;  /* 0x8518000022107fae */ /* 0x0005e8000892187c */
[----:B------:R-:W-:Y:S04]  /*50450*/  LDGSTS.E [R15+-0x7aa80], desc[UR60][R30.64], P1 ;  /* 0x855800001e0f7fae */ /* 0x000fe8000892187c */
[----:B------:R4:W-:Y:S01]  /*50460*/  LDGSTS.E [R14+-0x7a680], desc[UR60][R18.64], P1 ;  /* 0x85980000120e7fae */ /* 0x0009e2000892187c */
[----:B------:R-:W-:-:S04]  /*50470*/  IMAD.WIDE R66, R5, 0x4, R32 ;  /* 0x0000000405427825 */ /* 0x000fc800078e0220 */
[C---:B-1----:R-:W-:Y:S01]  /*50480*/  IMAD.WIDE R50, R5.reuse, 0x4, R232 ;  /* 0x0000000405327825 */ /* 0x042fe200078e02e8 */
[----:B------:R-:W3:Y:S04]  /*50490*/  LDL.LU.64 R32, [R1+0x17a8] ;  /* 0x0017a80001207983 */ /* 0x000ee80000300a00 */
[----:B------:R-:W-:Y:S04]  /*504a0*/  STL.64 [R1+0xbb0], R66 ;  /* 0x000bb04201007387 */ /* 0x000fe80000100a00 */
[----:B------:R-:W-:Y:S04]  /*504b0*/  LDGSTS.E [R17+-0x7a280], desc[UR60][R66.64], P1 ;  /* 0x85d8000042117fae */ /* 0x000fe8000892187c */
[----:B------:R3:W-:Y:S04]  /*504c0*/  STL.64 [R1+0xbb8], R50 ;  /* 0x000bb83201007387 */ /* 0x0007e80000100a00 */
[----:B------:R-:W3:Y:S04]  /*504d0*/  LDL.LU.64 R80, [R1+0x17a0] ;  /* 0x0017a00001507983 */ /* 0x000ee80000300a00 */
[----:B------:R3:W-:Y:S01]  /*504e0*/  LDGSTS.E [R16+-0x79e80], desc[UR60][R50.64], P1 ;  /* 0x8618000032107fae */ /* 0x0007e2000892187c */
[----:B--2---:R-:W-:-:S05]  /*504f0*/  IMAD.WIDE R34, R5, 0x4, R78 ;  /* 0x0000000405227825 */ /* 0x004fca00078e024e */
[----:B------:R1:W-:Y:S04]  /*50500*/  STL.64 [R1+0xbc0], R34 ;  /* 0x000bc02201007387 */ /* 0x0003e80000100a00 */
[----:B------:R-:W2:Y:S04]  /*50510*/  LDL.LU.64 R30, [R1+0x1798] ;  /* 0x00179800011e7983 */ /* 0x000ea80000300a00 */
[----:B------:R1:W-:Y:S01]  /*50520*/  LDGSTS.E [R15+-0x79a80], desc[UR60][R34.64], P1 ;  /* 0x86580000220f7fae */ /* 0x0003e2000892187c */
[----:B----4-:R-:W-:-:S05]  /*50530*/  IMAD.WIDE R18, R5, 0x4, R234 ;  /* 0x0000000405127825 */ /* 0x010fca00078e02ea */
[----:B------:R4:W-:Y:S04]  /*50540*/  STL.64 [R1+0xbc8], R18 ;  /* 0x000bc81201007387 */ /* 0x0009e80000100a00 */
[----:B------:R-:W2:Y:S04]  /*50550*/  LDL.LU.64 R232, [R1+0x1790] ;  /* 0x0017900001e87983 */ /* 0x000ea80000300a00 */
[----:B------:R-:W2:Y:S04]  /*50560*/  LDL.LU.64 R78, [R1+0x1788] ;  /* 0x00178800014e7983 */ /* 0x000ea80000300a00 */
[----:B------:R-:W2:Y:S01]  /*50570*/  LDL.LU.64 R234, [R1+0x1780] ;  /* 0x0017800001ea7983 */ /* 0x000ea20000300a00 */
[----:B---3--:R-:W-:-:S03]  /*50580*/  IMAD.WIDE R50, R5, 0x4, R46 ;  /* 0x0000000405327825 */ /* 0x008fc600078e022e */
[----:B------:R4:W-:Y:S04]  /*50590*/  LDGSTS.E [R14+-0x79680], desc[UR60][R18.64], P1 ;  /* 0x86980000120e7fae */ /* 0x0009e8000892187c */
[----:B------:R-:W3:Y:S04]  /*505a0*/  LDL.LU.64 R46, [R1+0x1778] ;  /* 0x00177800012e7983 */ /* 0x000ee80000300a00 */
[----:B------:R4:W-:Y:S04]  /*505b0*/  STL.64 [R1+0xbd0], R50 ;  /* 0x000bd03201007387 */ /* 0x0009e80000100a00 */
[----:B------:R4:W-:Y:S01]  /*505c0*/  LDGSTS.E [R17+-0x79280], desc[UR60][R50.64], P1 ;  /* 0x86d8000032117fae */ /* 0x0009e2000892187c */
[----:B------:R-:W-:-:S04]  /*505d0*/  IMAD.WIDE R48, R5, 0x4, R48 ;  /* 0x0000000405307825 */ /* 0x000fc800078e0230 */
[C---:B-1----:R-:W-:Y:S01]  /*505e0*/  IMAD.WIDE R34, R5.reuse, 0x4, R64 ;  /* 0x0000000405227825 */ /* 0x042fe200078e0240 */
[----:B------:R1:W-:Y:S03]  /*505f0*/  STL.64 [R1+0xbd8], R48 ;  /* 0x000bd83001007387 */ /* 0x0003e60000100a00 */
[C---:B----4-:R-:W-:Y:S01]  /*50600*/  IMAD.WIDE R18, R5.reuse, 0x4, R62 ;  /* 0x0000000405127825 */ /* 0x050fe200078e023e */
[----:B------:R4:W-:Y:S04]  /*50610*/  STL.64 [R1+0xbe0], R34 ;  /* 0x000be02201007387 */ /* 0x0009e80000100a00 */
[----:B------:R-:W3:Y:S04]  /*50620*/  LDL.LU.64 R62, [R1+0x1090] ;  /* 0x00109000013e7983 */ /* 0x000ee80000300a00 */
[----:B------:R-:W-:Y:S04]  /*50630*/  LDGSTS.E [R16+-0x78e80], desc[UR60][R48.64], P1 ;  /* 0x8718000030107fae */ /* 0x000fe8000892187c */
[----:B------:R4:W-:Y:S04]  /*50640*/  LDGSTS.E [R15+-0x78a80], desc[UR60][R34.64], P1 ;  /* 0x87580000220f7fae */ /* 0x0009e8000892187c */
[----:B------:R2:W-:Y:S04]  /*50650*/  STL.64 [R1+0xbe8], R18 ;  /* 0x000be81201007387 */ /* 0x0005e80000100a00 */
[----:B------:R2:W-:Y:S01]  /*50660*/  LDGSTS.E [R14+-0x78680], desc[UR60][R18.64], P1 ;  /* 0x87980000120e7fae */ /* 0x0005e2000892187c */
[----:B------:R-:W-:-:S03]  /*50670*/  IMAD.WIDE R50, R5, 0x4, R32 ;  /* 0x0000000405327825 */ /* 0x000fc600078e0220 */
[----:B-1----:R-:W3:Y:S04]  /*50680*/  LDL.LU.64 R48, [R1+0x1080] ;  /* 0x0010800001307983 */ /* 0x002ee80000300a00 */
[----:B------:R-:W3:Y:S01]  /*50690*/  LDL.LU.64 R64, [R1+0x1070] ;  /* 0x0010700001407983 */ /* 0x000ee20000300a00 */
[----:B----4-:R-:W-:-:S03]  /*506a0*/  IMAD.WIDE R34, R5, 0x4, R80 ;  /* 0x0000000405227825 */ /* 0x010fc600078e0250 */
[----:B------:R-:W4:Y:S04]  /*506b0*/  LDL.LU.64 R32, [R1+0xaf0] ;  /* 0x000af00001207983 */ /* 0x000f280000300a00 */
[----:B------:R1:W-:Y:S04]  /*506c0*/  STL.64 [R1+0xbf0], R50 ;  /* 0x000bf03201007387 */ /* 0x0003e80000100a00 */
[----:B------:R1:W-:Y:S04]  /*506d0*/  LDGSTS.E [R17+-0x78280], desc[UR60][R50.64], P1 ;  /* 0x87d8000032117fae */ /* 0x0003e8000892187c */
[----:B------:R1:W-:Y:S04]  /*506e0*/  STL.64 [R1+0xbf8], R34 ;  /* 0x000bf82201007387 */ /* 0x0003e80000100a00 */
[----:B------:R1:W-:Y:S01]  /*506f0*/  LDGSTS.E [R16+-0x5fe80], desc[UR60][R34.64], P1 ;  /* 0xa018000022107fae */ /* 0x0003e2000892187c */
[----:B--2---:R-:W-:-:S05]  /*50700*/  IMAD.WIDE R30, R5, 0x4, R30 ;  /* 0x00000004051e7825 */ /* 0x004fca00078e021e */
[----:B------:R3:W-:Y:S04]  /*50710*/  STL.64 [R1+0xc00], R30 ;  /* 0x000c001e01007387 */ /* 0x0007e80000100a00 */
[----:B------:R3:W-:Y:S01]  /*50720*/  LDGSTS.E [R15+-0x5fa80], desc[UR60][R30.64], P1 ;  /* 0xa05800001e0f7fae */ /* 0x0007e2000892187c */
[----:B------:R-:W-:-:S04]  /*50730*/  IMAD.WIDE R18, R5, 0x4, R232 ;  /* 0x0000000405127825 */ /* 0x000fc800078e02e8 */
[----:B-1----:R-:W-:-:S04]  /*50740*/  IMAD.WIDE R50, R5, 0x4, R78 ;  /* 0x0000000405327825 */ /* 0x002fc800078e024e */
[----:B------:R-:W-:-:S04]  /*50750*/  IMAD.WIDE R34, R5, 0x4, R234 ;  /* 0x0000000405227825 */ /* 0x000fc800078e02ea */
[C---:B---3--:R-:W-:Y:S01]  /*50760*/  IMAD.WIDE R30, R5.reuse, 0x4, R46 ;  /* 0x00000004051e7825 */ /* 0x048fe200078e022e */
[----:B------:R1:W-:Y:S04]  /*50770*/  STL.64 [R1+0xc08], R18 ;  /* 0x000c081201007387 */ /* 0x0003e80000100a00 */
[----:B------:R-:W2:Y:S04]  /*50780*/  LDL.LU.64 R232, [R1+0x9e0] ;  /* 0x0009e00001e87983 */ /* 0x000ea80000300a00 */
[----:B------:R1:W-:Y:S04]  /*50790*/  LDGSTS.E [R14+-0x5f680], desc[UR60][R18.64], P1 ;  /* 0xa0980000120e7fae */ /* 0x0003e8000892187c */
[----:B------:R-:W3:Y:S04]  /*507a0*/  LDL.LU.64 R78, [R1+0x980] ;  /* 0x00098000014e7983 */ /* 0x000ee80000300a00 */
[----:B------:R-:W-:Y:S04]  /*507b0*/  STL.64 [R1+0xc10], R50 ;  /* 0x000c103201007387 */ /* 0x000fe80000100a00 */
[----:B------:R-:W3:Y:S04]  /*507c0*/  LDL.LU.64 R46, [R1+0x2f0] ;  /* 0x0002f000012e7983 */ /* 0x000ee80000300a00 */
[----:B------:R1:W-:Y:S04]  /*507d0*/  STL.64 [R1+0xc18], R34 ;  /* 0x000c182201007387 */ /* 0x0003e80000100a00 */
[----:B------:R4:W-:Y:S04]  /*507e0*/  STL.64 [R1+0xcc0], R30 ;  /* 0x000cc01e01007387 */ /* 0x0009e80000100a00 */
[----:B------:R-:W3:Y:S04]  /*507f0*/  LDL.LU.64 R234, [R1+0x2c8] ;  /* 0x0002c80001ea7983 */ /* 0x000ee80000300a00 */
[----:B------:R-:W-:Y:S04]  /*50800*/  LDGSTS.E [R17+-0x5f280], desc[UR60][R50.64], P1 ;  /* 0xa0d8000032117fae */ /* 0x000fe8000892187c */
[----:B------:R4:W-:Y:S04]  /*50810*/  LDGSTS.E [R16+-0x5ee80], desc[UR60][R34.64], P1 ;  /* 0xa118000022107fae */ /* 0x0009e8000892187c */
[----:B------:R-:W-:Y:S01]  /*50820*/  LDGSTS.E [R15+-0x5ea80], desc[UR60][R30.64], P1 ;  /* 0xa15800001e0f7fae */ /* 0x000fe2000892187c */
[----:B-1----:R-:W-:-:S05]  /*50830*/  IMAD.WIDE R18, R5, 0x4, R62 ;  /* 0x0000000405127825 */ /* 0x002fca00078e023e */
[----:B------:R2:W-:Y:S04]  /*50840*/  STL.64 [R1+0xcb8], R18 ;  /* 0x000cb81201007387 */ /* 0x0005e80000100a00 */
[----:B------:R-:W3:Y:S04]  /*50850*/  LDL.LU.64 R62, [R1+0x298] ;  /* 0x00029800013e7983 */ /* 0x000ee80000300a00 */
[----:B------:R-:W3:Y:S04]  /*50860*/  LDL.LU.64 R230, [R1+0x268] ;  /* 0x0002680001e67983 */ /* 0x000ee80000300a00 */
[----:B------:R2:W-:Y:S01]  /*50870*/  LDGSTS.E [R14+-0x5e680], desc[UR60][R18.64], P1 ;  /* 0xa1980000120e7fae */ /* 0x0005e2000892187c */
[----:B------:R-:W-:-:S04]  /*50880*/  IMAD.WIDE R48, R5, 0x4, R48 ;  /* 0x0000000405307825 */ /* 0x000fc800078e0230 */
[----:B----4-:R-:W-:-:S04]  /*50890*/  IMAD.WIDE R34, R5, 0x4, R64 ;  /* 0x0000000405227825 */ /* 0x010fc800078e0240 */
[C---:B------:R-:W-:Y:S01]  /*508a0*/  IMAD.WIDE R32, R5.reuse, 0x4, R32 ;  /* 0x0000000405207825 */ /* 0x040fe200078e0220 */
[----:B------:R1:W-:Y:S04]  /*508b0*/  STL.64 [R1+0xcb0], R48 ;  /* 0x000cb03001007387 */ /* 0x0003e80000100a00 */
[----:B------:R-:W4:Y:S04]  /*508c0*/  LDL.LU.64 R80, [R1+0x238] ;  /* 0x0002380001507983 */ /* 0x000f280000300a00 */
[----:B------:R-:W-:Y:S04]  /*508d0*/  STL.64 [R1+0xca8], R34 ;  /* 0x000ca82201007387 */ /* 0x000fe80000100a00 */
[----:B------:R-:W4:Y:S04]  /*508e0*/  LDL.LU.64 R30, [R1+0x200] ;  /* 0x00020000011e7983 */ /* 0x000f280000300a00 */
[----:B------:R1:W-:Y:S04]  /*508f0*/  STL.64 [R1+0xca0], R32 ;  /* 0x000ca02001007387 */ /* 0x0003e80000100a00 */
[----:B------:R-:W-:Y:S04]  /*50900*/  LDGSTS.E [R17+-0x5e280], desc[UR60][R48.64], P1 ;  /* 0xa1d8000030117fae */ /* 0x000fe8000892187c */
[----:B------:R-:W4:Y:S04]  /*50910*/  LDL.LU.64 R64, [R1+0x1c0] ;  /* 0x0001c00001407983 */ /* 0x000f280000300a00 */
[----:B------:R1:W-:Y:S04]  /*50920*/  LDGSTS.E [R16+-0x5de80], desc[UR60][R34.64], P1 ;  /* 0xa218000022107fae */ /* 0x0003e8000892187c */
[----:B------:R-:W-:Y:S01]  /*50930*/  LDGSTS.E [R15+-0x5da80], desc[UR60][R32.64], P1 ;  /* 0xa2580000200f7fae */ /* 0x000fe2000892187c */
[----:B--2---:R-:W-:-:S04]  /*50940*/  IMAD.WIDE R18, R5, 0x4, R232 ;  /* 0x0000000405127825 */ /* 0x004fc800078e02e8 */
[----:B---3--:R-:W-:-:S04]  /*50950*/  IMAD.WIDE R50, R5, 0x4, R78 ;  /* 0x0000000405327825 */ /* 0x008fc800078e024e */
[C---:B------:R-:W-:Y:S01]  /*50960*/  IMAD.WIDE R46, R5.reuse, 0x4, R46 ;  /* 0x00000004052e7825 */ /* 0x040fe200078e022e */
[----:B------:R2:W-:Y:S04]  /*50970*/  STL.64 [R1+0xc98], R18 ;  /* 0x000c981201007387 */ /* 0x0005e80000100a00 */
[----:B-1----:R-:W3:Y:S04]  /*50980*/  LDL.LU.64 R48, [R1+0x180] ;  /* 0x0001800001307983 */ /* 0x002ee80000300a00 */
[----:B------:R2:W-:Y:S04]  /*50990*/  LDGSTS.E [R14+-0x5d680], desc[UR60][R18.64], P1 ;  /* 0xa2980000120e7fae */ /* 0x0005e8000892187c */
[----:B------:R-:W3:Y:S01]  /*509a0*/  LDL.LU.64 R32, [R1+0x140] ;  /* 0x0001400001207983 */ /* 0x000ee20000300a00 */
[----:B------:R-:W-:-:S03]  /*509b0*/  IMAD.WIDE R34, R5, 0x4, R234 ;  /* 0x0000000405227825 */ /* 0x000fc600078e02ea */
[----:B------:R-:W3:Y:S04]  /*509c0*/  LDL.LU.64 R232, [R1+0x100] ;  /* 0x0001000001e87983 */ /* 0x000ee80000300a00 */
[----:B------:R-:W3:Y:S04]  /*509d0*/  LDL.LU.64 R78, [R1+0xc0] ;  /* 0x0000c000014e7983 */ /* 0x000ee80000300a00 */
[----:B------:R1:W-:Y:S04]  /*509e0*/  STL.64 [R1+0xc90], R50 ;  /* 0x000c903201007387 */ /* 0x0003e80000100a00 */
[----:B------:R1:W-:Y:S04]  /*509f0*/  STL.64 [R1+0xc88], R46 ;  /* 0x000c882e01007387 */ /* 0x0003e80000100a00 */
[----:B------:R4:W-:Y:S04]  /*50a00*/  STL.64 [R1+0xc80], R34 ;  /* 0x000c802201007387 */ /* 0x0009e80000100a00 */
[----:B------:R1:W-:Y:S04]  /*50a10*/  LDGSTS.E [R17+-0x5d280], desc[UR60][R50.64], P1 ;  /* 0xa2d8000032117fae */ /* 0x0003e8000892187c */
[----:B------:R-:W-:Y:S01]  /*50a20*/  LDGSTS.E [R16+-0x5ce80], desc[UR60][R46.64], P1 ;  /* 0xa31800002e107fae */ /* 0x000fe2000892187c */
[----:B--2---:R-:W-:-:S03]  /*50a30*/  IMAD.WIDE R18, R5, 0x4, R62 ;  /* 0x0000000405127825 */ /* 0x004fc600078e023e */
[----:B------:R4:W-:Y:S04]  /*50a40*/  LDGSTS.E [R15+-0x5ca80], desc[UR60][R34.64], P1 ;  /* 0xa3580000220f7fae */ /* 0x0009e8000892187c */
[----:B------:R2:W-:Y:S04]  /*50a50*/  STL.64 [R1+0xc78], R18 ;  /* 0x000c781201007387 */ /* 0x0005e80000100a00 */
[----:B------:R-:W3:Y:S04]  /*50a60*/  LDL.LU.64 R234, [R1+0x80] ;  /* 0x0000800001ea7983 */ /* 0x000ee80000300a00 */
[----:B------:R-:W3:Y:S01]  /*50a70*/  LDL.LU.64 R62, [R1+0x40] ;  /* 0x00004000013e7983 */ /* 0x000ee20000300a00 */
[----:B-1----:R-:W-:-:S03]  /*50a80*/  IMAD.WIDE R50, R5, 0x4, R230 ;  /* 0x0000000405327825 */ /* 0x002fc600078e02e6 */
[----:B------:R2:W-:Y:S04]  /*50a90*/  LDGSTS.E [R14+-0x5c680], desc[UR60][R18.64], P1 ;  /* 0xa3980000120e7fae */ /* 0x0005e8000892187c */
[----:B------:R-:W3:Y:S01]  /*50aa0*/  LDL.LU.64 R46, [R1] ;  /* 0x00000000012e7983 */ /* 0x000ee20000300a00 */
[----:B----4-:R-:W-:-:S04]  /*50ab0*/  IMAD.WIDE R34, R5, 0x4, R80 ;  /* 0x0000000405227825 */ /* 0x010fc800078e0250 */
[C---:B------:R-:W-:Y:S01]  /*50ac0*/  IMAD.WIDE R30, R5.reuse, 0x4, R30 ;  /* 0x00000004051e7825 */ /* 0x040fe200078e021e */
[----:B------:R-:W-:Y:S04]  /*50ad0*/  STL.64 [R1+0xc70], R50 ;  /* 0x000c703201007387 */ /* 0x000fe80000100a00 */
[----:B------:R-:W-:Y:S04]  /*50ae0*/  LDGSTS.E [R17+-0x5c280], desc[UR60][R50.64], P1 ;  /* 0xa3d8000032117fae */ /* 0x000fe8000892187c */
[----:B------:R3:W-:Y:S01]  /*50af0*/  STL.64 [R1+0xc68], R34 ;  /* 0x000c682201007387 */ /* 0x0007e20000100a00 */
[----:B--2---:R-:W-:-:S03]  /*50b00*/  IMAD.WIDE R18, R5, 0x4, R64 ;  /* 0x0000000405127825 */ /* 0x004fc600078e0240 */
[----:B------:R3:W-:Y:S04]  /*50b10*/  LDGSTS.E [R16+-0x5be80], desc[UR60][R34.64], P1 ;  /* 0xa418000022107fae */ /* 0x0007e8000892187c */
[----:B------:R1:W-:Y:S04]  /*50b20*/  STL.64 [R1+0xc60], R30 ;  /* 0x000c601e01007387 */ /* 0x0003e80000100a00 */
[----:B------:R1:W-:Y:S04]  /*50b30*/  LDGSTS.E [R15+-0x5ba80], desc[UR60][R30.64], P1 ;  /* 0xa45800001e0f7fae */ /* 0x0003e8000892187c */
[----:B------:R2:W-:Y:S04]  /*50b40*/  STL.64 [R1+0xc58], R18 ;  /* 0x000c581201007387 */ /* 0x0005e80000100a00 */
[----:B------:R2:W-:Y:S01]  /*50b50*/  LDGSTS.E [R14+-0x5b680], desc[UR60][R18.64], P1 ;  /* 0xa4980000120e7fae */ /* 0x0005e2000892187c */
[----:B------:R-:W-:-:S04]  /*50b60*/  IMAD.WIDE R20, R5, 0x4, R20 ;  /* 0x0000000405147825 */ /* 0x000fc800078e0214 */
[----:B---3--:R-:W-:-:S04]  /*50b70*/  IMAD.WIDE R34, R5, 0x4, R48 ;  /* 0x0000000405227825 */ /* 0x008fc800078e0230 */
[----:B------:R-:W-:-:S04]  /*50b80*/  IMAD.WIDE R32, R5, 0x4, R32 ;  /* 0x0000000405207825 */ /* 0x000fc800078e0220 */
[----:B-1----:R-:W-:-:S04]  /*50b90*/  IMAD.WIDE R30, R5, 0x4, R232 ;  /* 0x00000004051e7825 */ /* 0x002fc800078e02e8 */
[C---:B--2---:R-:W-:Y:S01]  /*50ba0*/  IMAD.WIDE R18, R5.reuse, 0x4, R78 ;  /* 0x0000000405127825 */ /* 0x044fe200078e024e */
[----:B------:R1:W-:Y:S04]  /*50bb0*/  STL.64 [R1+0xc50], R34 ;  /* 0x000c502201007387 */ /* 0x0003e80000100a00 */
[----:B------:R1:W-:Y:S04]  /*50bc0*/  LDGSTS.E [R17+-0x5b280], desc[UR60][R34.64], P1 ;  /* 0xa4d8000022117fae */ /* 0x0003e8000892187c */
[----:B------:R2:W-:Y:S04]  /*50bd0*/  STL.64 [R1+0xc48], R32 ;  /* 0x000c482001007387 */ /* 0x0005e80000100a00 */
[----:B------:R3:W-:Y:S04]  /*50be0*/  STL.64 [R1+0xc40], R30 ;  /* 0x000c401e01007387 */ /* 0x0007e80000100a00 */
[----:B------:R2:W-:Y:S04]  /*50bf0*/  LDGSTS.E [R16+-0x5ae80], desc[UR60][R32.64], P1 ;  /* 0xa518000020107fae */ /* 0x0005e8000892187c */
[----:B------:R4:W-:Y:S04]  /*50c00*/  STL.64 [R1+0xc38], R18 ;  /* 0x000c381201007387 */ /* 0x0009e80000100a00 */
[----:B------:R3:W-:Y:S04]  /*50c10*/  LDGSTS.E [R15+-0x5aa80], desc[UR60][R30.64], P1 ;  /* 0xa55800001e0f7fae */ /* 0x0007e8000892187c */
[----:B------:R-:W4:Y:S04]  /*50c20*/  LDL.LU.64 R78, [R1+0x19f0] ;  /* 0x0019f000014e7983 */ /* 0x000f280000300a00 */
[----:B------:R4:W-:Y:S01]  /*50c30*/  LDGSTS.E [R14+-0x5a680], desc[UR60][R18.64], P1 ;  /* 0xa5980000120e7fae */ /* 0x0009e2000892187c */
[----:B-1----:R-:W-:-:S04]  /*50c40*/  IMAD.WIDE R34, R5, 0x4, R234 ;  /* 0x0000000405227825 */ /* 0x002fc800078e02ea */
[----:B--2---:R-:W-:-:S04]  /*50c50*/  IMAD.WIDE R32, R5, 0x4, R62 ;  /* 0x0000000405207825 */ /* 0x004fc800078e023e */
[C---:B---3--:R-:W-:Y:S01]  /*50c60*/  IMAD.WIDE R30, R5.reuse, 0x4, R46 ;  /* 0x00000004051e7825 */ /* 0x048fe200078e022e */
[----:B------:R1:W-:Y:S04]  /*50c70*/  STL.64 [R1+0xc30], R34 ;  /* 0x000c302201007387 */ /* 0x0003e80000100a00 */
[----:B------:R-:W2:Y:S04]  /*50c80*/  LDL.LU.64 R48, [R1+0x19e8] ;  /* 0x0019e80001307983 */ /* 0x000ea80000300a00 */
[----:B------:R-:W-:Y:S01]  /*50c90*/  STL.64 [R1+0xc28], R32 ;  /* 0x000c282001007387 */ /* 0x000fe20000100a00 */
[----:B----4-:R-:W-:-:S03]  /*50ca0*/  IMAD.WIDE R18, R5, 0x4, R228 ;  /* 0x0000000405127825 */ /* 0x010fc600078e02e4 */
[----:B------:R3:W-:Y:S04]  /*50cb0*/  STL.64 [R1+0xc20], R30 ;  /* 0x000c201e01007387 */ /* 0x0007e80000100a00 */
[----:B------:R-:W4:Y:S04]  /*50cc0*/  LDL.LU.64 R234, [R1+0x19e0] ;  /* 0x0019e00001ea7983 */ /* 0x000f280000300a00 */
[----:B------:R1:W-:Y:S04]  /*50cd0*/  LDGSTS.E [R17+-0x5a280], desc[UR60][R34.64], P1 ;  /* 0xa5d8000022117fae */ /* 0x0003e8000892187c */
[----:B------:R-:W-:Y:S04]  /*50ce0*/  LDGSTS.E [R16+-0x59e80], desc[UR60][R32.64], P1 ;  /* 0xa618000020107fae */ /* 0x000fe8000892187c */
[----:B------:R3:W-:Y:S04]  /*50cf0*/  STL.64 [R1+0xaf0], R18 ;  /* 0x000af01201007387 */ /* 0x0007e80000100a00 */
[----:B------:R3:W-:Y:S04]  /*50d00*/  LDGSTS.E [R15+-0x59a80], desc[UR60][R30.64], P1 ;  /* 0xa65800001e0f7fae */ /* 0x0007e8000892187c */
[----:B------:R-:W4:Y:S04]  /*50d10*/  LDL.LU.64 R62, [R1+0x19d8] ;  /* 0x0019d800013e7983 */ /* 0x000f280000300a00 */
[----:B------:R3:W-:Y:S04]  /*50d20*/  LDGSTS.E [R14+-0x59680], desc[UR60][R18.64], P1 ;  /* 0xa6980000120e7fae */ /* 0x0007e8000892187c */
[----:B------:R-:W-:Y:S01]  /*50d30*/  LDGSTS.E [R17+-0x59280], desc[UR60][R20.64], P1 ;  /* 0xa6d8000014117fae */ /* 0x000fe2000892187c */
[----:B-1----:R-:W-:-:S04]  /*50d40*/  IMAD.WIDE R34, R5, 0x4, R36 ;  /* 0x0000000405227825 */ /* 0x002fc800078e0224 */
[C---:B---3--:R-:W-:Y:S01]  /*50d50*/  IMAD.WIDE R30, R5.reuse, 0x4, R52 ;  /* 0x00000004051e7825 */ /* 0x048fe200078e0234 */
[----:B------:R-:W3:Y:S04]  /*50d60*/  LDL.LU.64 R32, [R1+0x19d0] ;  /* 0x0019d00001207983 */ /* 0x000ee80000300a00 */
[----:B------:R-:W3:Y:S04]  /*50d70*/  LDL.LU.64 R64, [R1+0x19c8] ;  /* 0x0019c80001407983 */ /* 0x000ee80000300a00 */
[----:B------:R-:W-:Y:S04]  /*50d80*/  STL.64 [R1+0x9e0], R20 ;  /* 0x0009e01401007387 */ /* 0x000fe80000100a00 */
[----:B------:R1:W-:Y:S04]  /*50d90*/  STL.64 [R1+0x980], R34 ;  /* 0x0009802201007387 */ /* 0x0003e80000100a00 */
[----:B------:R1:W-:Y:S04]  /*50da0*/  STL.64 [R1+0x2c8], R30 ;  /* 0x0002c81e01007387 */ /* 0x0003e80000100a00 */
[----:B------:R-:W3:Y:S01]  /*50db0*/  LDL.LU.64 R46, [R1+0x19c0] ;  /* 0x0019c000012e7983 */ /* 0x000ee20000300a00 */
[----:B------:R-:W-:-:S03]  /*50dc0*/  IMAD.WIDE R18, R5, 0x4, R68 ;  /* 0x0000000405127825 */ /* 0x000fc600078e0244 */
[----:B------:R1:W-:Y:S04]  /*50dd0*/  LDGSTS.E [R16+-0x58e80], desc[UR60][R34.64], P1 ;  /* 0xa718000022107fae */ /* 0x0003e8000892187c */
[----:B------:R1:W-:Y:S04]  /*50de0*/  LDGSTS.E [R15+-0x58a80], desc[UR60][R30.64], P1 ;  /* 0xa75800001e0f7fae */ /* 0x0003e8000892187c */
[----:B------:R4:W-:Y:S04]  /*50df0*/  STL.64 [R1+0x298], R18 ;  /* 0x0002981201007387 */ /* 0x0009e80000100a00 */
[----:B------:R-:W3:Y:S04]  /*50e00*/  LDL.LU.64 R232, [R1+0x19b8] ;  /* 0x0019b80001e87983 */ /* 0x000ee80000300a00 */
[----:B------:R1:W-:Y:S02]  /*50e10*/  LDGSTS.E [R14+-0x58680], desc[UR60][R18.64], P1 ;  /* 0xa7980000120e7fae */ /* 0x0003e4000892187c */
[----:B-1----:R-:W-:-:S04]  /*50e20*/  IMAD.WIDE R34, R5, 0x4, R84 ;  /* 0x0000000405227825 */ /* 0x002fc800078e0254 */
[C---:B------:R-:W-:Y:S01]  /*50e30*/  VIADD R16, R249.reuse, 0x100000 ;  /* 0x00100000f9107836 */ /* 0x040fe20000000000 */
[C---:B------:R-:W-:Y:S01]  /*50e40*/  IADD3 R15, R249.reuse, 0x100000, RZ ;  /* 0x00100000f90f7810 */ /* 0x040fe20007ffe0ff */
[----:B------:R1:W-:Y:S01]  /*50e50*/  LDGSTS.E [R17+-0x58280], desc[UR60][R34.64], P1 ;  /* 0xa7d8000022117fae */ /* 0x0003e2000892187c */
[----:B------:R-:W-:Y:S02]  /*50e60*/  VIADD R14, R249, 0x100000 ;  /* 0x00100000f90e7836 */ /* 0x000fe40000000000 */
[C---:B------:R-:W-:Y:S02]  /*50e70*/  IMAD.WIDE R30, R5.reuse, 0x4, R78 ;  /* 0x00000004051e7825 */ /* 0x040fe400078e024e */
[----:B------:R-:W3:Y:S04]  /*50e80*/  LDL.LU.64 R78, [R1+0x19b0] ;  /* 0x0019b000014e7983 */ /* 0x000ee80000300a00 */
[----:B------:R1:W-:Y:S04]  /*50e90*/  STL.64 [R1+0x268], R34 ;  /* 0x0002682201007387 */ /* 0x0003e80000100a00 */
[----:B------:R3:W-:Y:S01]  /*50ea0*/  LDGSTS.E [R16+-0x7fe00], desc[UR60][R30.64], P1 ;  /* 0x802000001e107fae */ /* 0x0007e2000892187c */
[----:B--2---:R-:W-:-:S03]  /*50eb0*/  IMAD.WIDE R20, R5, 0x4, R48 ;  /* 0x0000000405147825 */ /* 0x004fc600078e0230 */
[----:B------:R-:W2:Y:S04]  /*50ec0*/  LDL.LU.64 R48, [R1+0x19a8] ;  /* 0x0019a80001307983 */ /* 0x000ea80000300a00 */
[----:B------:R3:W-:Y:S01]  /*50ed0*/  STL.64 [R1+0xcc8], R30 ;  /* 0x000cc81e01007387 */ /* 0x0007e20000100a00 */
[----:B----4-:R-:W-:-:S03]  /*50ee0*/  IMAD.WIDE R18, R5, 0x4, R234 ;  /* 0x0000000405127825 */ /* 0x010fc600078e02ea */
[----:B------:R-:W-:Y:S04]  /*50ef0*/  STL.64 [R1+0xcd0], R20 ;  /* 0x000cd01401007387 */ /* 0x000fe80000100a00 */
[----:B------:R-:W4:Y:S04]  /*50f00*/  LDL.LU.64 R234, [R1+0x19a0] ;  /* 0x0019a00001ea7983 */ /* 0x000f280000300a00 */
[----:B------:R3:W-:Y:S01]  /*50f10*/  STL.64 [R1+0xcd8], R18 ;  /* 0x000cd81201007387 */ /* 0x0007e20000100a00 */
[----:B-1----:R-:W-:-:S03]  /*50f20*/  IMAD.WIDE R34, R5, 0x4, R62 ;  /* 0x0000000405227825 */ /* 0x002fc600078e023e */
[----:B------:R-:W-:Y:S04]  /*50f30*/  LDGSTS.E [R15+-0x7fa00], desc[UR60][R20.64], P1 ;  /* 0x80600000140f7fae */ /* 0x000fe8000892187c */
[----:B------:R-:W4:Y:S04]  /*50f40*/  LDL.LU.64 R62, [R1+0x1998] ;  /* 0x00199800013e7983 */ /* 0x000f280000300a00 */
[----:B------:R1:W-:Y:S01]  /*50f50*/  LDGSTS.E [R14+-0x7f600], desc[UR60][R18.64], P1 ;  /* 0x80a00000120e7fae */ /* 0x0003e2000892187c */
[----:B---3--:R-:W-:-:S03]  /*50f60*/  IMAD.WIDE R30, R5, 0x4, R32 ;  /* 0x00000004051e7825 */ /* 0x008fc600078e0220 */
[----:B------:R-:W3:Y:S04]  /*50f70*/  LDL.LU.64 R32, [R1+0x1990] ;  /* 0x0019900001207983 */ /* 0x000ee80000300a00 */
[----:B------:R1:W-:Y:S04]  /*50f80*/  STL.64 [R1+0xce0], R34 ;  /* 0x000ce02201007387 */ /* 0x0003e80000100a00 */
[----:B------:R1:W-:Y:S02]  /*50f90*/  STL.64 [R1+0xce8], R30 ;  /* 0x000ce81e01007387 */ /* 0x0003e40000100a00 */
[----:B-1----:R-:W-:-:S02]  /*50fa0*/  IMAD.WIDE R18, R5, 0x4, R46 ;  /* 0x0000000405127825 */ /* 0x002fc400078e022e */
[----:B------:R-:W3:Y:S02]  /*50fb0*/  LDL.LU.64 R46, [R1+0x1988] ;  /* 0x00198800012e7983 */ /* 0x000ee40000300a00 */
[----:B------:R-:W-:-:S04]  /*50fc0*/  IMAD.WIDE R20, R5, 0x4, R64 ;  /* 0x0000000405147825 */ /* 0x000fc800078e0240 */
[----:B------:R-:W-:Y:S01]  /*50fd0*/  VIADD R17, R249, 0x100000 ;  /* 0x00100000f9117836 */ /* 0x000fe20000000000 */
[----:B------:R2:W-:Y:S04]  /*50fe0*/  STL.64 [R1+0xcf0], R20 ;  /* 0x000cf01401007387 */ /* 0x0005e80000100a00 */
[----:B------:R4:W-:Y:S04]  /*50ff0*/  STL.64 [R1+0xcf8], R18 ;  /* 0x000cf81201007387 */ /* 0x0009e80000100a00 */
[----:B------:R1:W-:Y:S04]  /*51000*/  LDGSTS.E [R17+-0x7f200], desc[UR60][R34.64], P1 ;  /* 0x80e0000022117fae */ /* 0x0003e8000892187c */
[----:B------:R-:W3:Y:S04]  /*51010*/  LDL.LU.64 R64, [R1+0x1980] ;  /* 0x0019800001407983 */ /* 0x000ee80000300a00 */
[----:B------:R1:W-:Y:S04]  /*51020*/  LDGSTS.E [R16+-0x7ee00], desc[UR60][R30.64], P1 ;  /* 0x812000001e107fae */ /* 0x0003e8000892187c */
[----:B------:R2:W-:Y:S04]  /*51030*/  LDGSTS.E [R15+-0x7ea00], desc[UR60][R20.64], P1 ;  /* 0x81600000140f7fae */ /* 0x0005e8000892187c */
[----:B------:R4:W-:Y:S01]  /*51040*/  LDGSTS.E [R14+-0x7e600], desc[UR60][R18.64], P1 ;  /* 0x81a00000120e7fae */ /* 0x0009e2000892187c */
[----:B-1----:R-:W-:-:S03]  /*51050*/  IMAD.WIDE R34, R5, 0x4, R232 ;  /* 0x0000000405227825 */ /* 0x002fc600078e02e8 */
[----:B------:R-:W3:Y:S04]  /*51060*/  LDL.LU.64 R232, [R1+0x1978] ;  /* 0x0019780001e87983 */ /* 0x000ee80000300a00 */
[----:B------:R1:W-:Y:S01]  /*51070*/  LDGSTS.E [R17+-0x7e200], desc[UR60][R34.64], P1 ;  /* 0x81e0000022117fae */ /* 0x0003e2000892187c */
[----:B------:R-:W-:-:S03]  /*51080*/  IMAD.WIDE R30, R5, 0x4, R78 ;  /* 0x00000004051e7825 */ /* 0x000fc600078e024e */
[----:B------:R-:W3:Y:S04]  /*51090*/  LDL.LU.64 R78, [R1+0x1970] ;  /* 0x00197000014e7983 */ /* 0x000ee80000300a00 */
[----:B------:R1:W-:Y:S04]  /*510a0*/  STL.64 [R1+0xd00], R34 ;  /* 0x000d002201007387 */ /* 0x0003e80000100a00 */
[----:B------:R3:W-:Y:S04]  /*510b0*/  STL.64 [R1+0xd08], R30 ;  /* 0x000d081e01007387 */ /* 0x0007e80000100a00 */
[----:B------:R3:W-:Y:S01]  /*510c0*/  LDGSTS.E [R16+-0x7de00], desc[UR60][R30.64], P1 ;  /* 0x822000001e107fae */ /* 0x0007e2000892187c */
[----:B--2---:R-:W-:-:S04]  /*510d0*/  IMAD.WIDE R20, R5, 0x4, R48 ;  /* 0x0000000405147825 */ /* 0x004fc800078e0230 */
[C---:B----4-:R-:W-:Y:S01]  /*510e0*/  IMAD.WIDE R18, R5.reuse, 0x4, R234 ;  /* 0x0000000405127825 */ /* 0x050fe200078e02ea */
[----:B------:R2:W-:Y:S04]  /*510f0*/  LDGSTS.E [R15+-0x7da00], desc[UR60][R20.64], P1 ;  /* 0x82600000140f7fae */ /* 0x0005e8000892187c */
[----:B------:R-:W4:Y:S04]  /*51100*/  LDL.LU.64 R234, [R1+0x1968] ;  /* 0x0019680001ea7983 */ /* 0x000f280000300a00 */
[----:B------:R2:W-:Y:S04]  /*51110*/  STL.64 [R1+0xd10], R20 ;  /* 0x000d101401007387 */ /* 0x0005e80000100a00 */
[----:B------:R2:W-:Y:S04]  /*51120*/  STL.64 [R1+0xd18], R18 ;  /* 0x000d181201007387 */ /* 0x0005e80000100a00 */
[----:B------:R-:W4:Y:S01]  /*51130*/  LDL.LU.64 R80, [R1+0x1960] ;  /* 0x0019600001507983 */ /* 0x000f220000300a00 */
[----:B-1----:R-:W-:-:S03]  /*51140*/  IMAD.WIDE R34, R5, 0x4, R62 ;  /* 0x0000000405227825 */ /* 0x002fc600078e023e */
[----:B------:R1:W-:Y:S04]  /*51150*/  LDGSTS.E [R14+-0x7d600], desc[UR60][R18.64], P1 ;  /* 0x82a00000120e7fae */ /* 0x0003e8000892187c */
[----:B------:R-:W4:Y:S04]  /*51160*/  LDL.LU.64 R62, [R1+0x1958] ;  /* 0x00195800013e7983 */ /* 0x000f280000300a00 */
[----:B------:R-:W4:Y:S04]  /*51170*/  LDL.LU.64 R48, [R1+0x1950] ;  /* 0x0019500001307983 */ /* 0x000f280000300a00 */
[----:B------:R1:W-:Y:S04]  /*51180*/  STL.64 [R1+0xd20], R34 ;  /* 0x000d202201007387 */ /* 0x0003e80000100a00 */
[----:B------:R1:W-:Y:S01]  /*51190*/  LDGSTS.E [R17+-0x7d200], desc[UR60][R34.64], P1 ;  /* 0x82e0000022117fae */ /* 0x0003e2000892187c */
[----:B---3--:R-:W-:-:S03]  /*511a0*/  IMAD.WIDE R30, R5, 0x4, R32 ;  /* 0x00000004051e7825 */ /* 0x008fc600078e0220 */
[----:B------:R-:W3:Y:S04]  /*511b0*/  LDL.LU.64 R32, [R1+0x1948] ;  /* 0x0019480001207983 */ /* 0x000ee80000300a00 */
[----:B------:R1:W-:Y:S01]  /*511c0*/  STL.64 [R1+0xd28], R30 ;  /* 0x000d281e01007387 */ /* 0x0003e20000100a00 */
[----:B--2---:R-:W-:-:S03]  /*511d0*/  IMAD.WIDE R20, R5, 0x4, R46 ;  /* 0x0000000405147825 */ /* 0x004fc600078e022e */
[----:B------:R2:W-:Y:S04]  /*511e0*/  LDGSTS.E [R16+-0x7ce00], desc[UR60][R30.64], P1 ;  /* 0x832000001e107fae */ /* 0x0005e8000892187c */
[----:B------:R-:W3:Y:S04]  /*511f0*/  LDL.LU.64 R46, [R1+0x1940] ;  /* 0x00194000012e7983 */ /* 0x000ee80000300a00 */
[----:B------:R4:W-:Y:S04]  /*51200*/  STL.64 [R1+0xd30], R20 ;  /* 0x000d301401007387 */ /* 0x0009e80000100a00 */
[----:B------:R4:W-:Y:S01]  /*51210*/  LDGSTS.E [R15+-0x7ca00], desc[UR60][R20.64], P1 ;  /* 0x83600000140f7fae */ /* 0x0009e2000892187c */
[----:B-1----:R-:W-:-:S05]  /*51220*/  IMAD.WIDE R18, R5, 0x4, R64 ;  /* 0x0000000405127825 */ /* 0x002fca00078e0240 */
[----:B------:R1:W-:Y:S04]  /*51230*/  STL.64 [R1+0xd38], R18 ;  /* 0x000d381201007387 */ /* 0x0003e80000100a00 */
[----:B------:R1:W-:Y:S01]  /*51240*/  LDGSTS.E [R14+-0x7c600], desc[UR60][R18.64], P1 ;  /* 0x83a00000120e7fae */ /* 0x0003e2000892187c */
[----:B------:R-:W-:-:S03]  /*51250*/  IMAD.WIDE R34, R5, 0x4, R232 ;  /* 0x0000000405227825 */ /* 0x000fc600078e02e8 */
        /* <DEDUP_REMOVED lines=11> */
[----:B------:R3:W-:Y:S01]  /*51310*/  STL.64 [R1+0xd50], R20 ;  /* 0x000d501401007387 */ /* 0x0007e20000100a00 */
[----:B------:R-:W-:-:S04]  /*51320*/  IMAD.WIDE R34, R5, 0x4, R62 ;  /* 0x0000000405227825 */ /* 0x000fc800078e023e */
[C---:B------:R-:W-:Y:S01]  /*51330*/  IMAD.WIDE R30, R5.reuse, 0x4, R48 ;  /* 0x00000004051e7825 */ /* 0x040fe200078e0230 */
[----:B------:R3:W-:Y:S04]  /*51340*/  LDGSTS.E [R15+-0x7ba00], desc[UR60][R20.64], P1 ;  /* 0x84600000140f7fae */ /* 0x0007e8000892187c */
[----:B------:R1:W-:Y:S04]  /*51350*/  STL.64 [R1+0xd58], R18 ;  /* 0x000d581201007387 */ /* 0x0003e80000100a00 */
[----:B------:R-:W4:Y:S04]  /*51360*/  LDL.LU.64 R62, [R1+0x1918] ;  /* 0x00191800013e7983 */ /* 0x000f280000300a00 */
[----:B------:R1:W-:Y:S04]  /*51370*/  LDGSTS.E [R14+-0x7b600], desc[UR60][R18.64], P1 ;  /* 0x84a00000120e7fae */ /* 0x0003e8000892187c */
[----:B------:R1:W-:Y:S04]  /*51380*/  STL.64 [R1+0xd60], R34 ;  /* 0x000d602201007387 */ /* 0x0003e80000100a00 */
[----:B------:R1:W-:Y:S04]  /*51390*/  STL.64 [R1+0xd68], R30 ;  /* 0x000d681e01007387 */ /* 0x0003e80000100a00 */
[----:B------:R1:W-:Y:S04]  /*513a0*/  LDGSTS.E [R17+-0x7b200], desc[UR60][R34.64], P1 ;  /* 0x84e0000022117fae */ /* 0x0003e8000892187c */
[----:B------:R-:W-:Y:S01]  /*513b0*/  LDGSTS.E [R16+-0x7ae00], desc[UR60][R30.64], P1 ;  /* 0x852000001e107fae */ /* 0x000fe2000892187c */
[----:B---3--:R-:W-:-:S04]  /*513c0*/  IMAD.WIDE R20, R5, 0x4, R32 ;  /* 0x0000000405147825 */ /* 0x008fc800078e0220 */
[C---:B-1----:R-:W-:Y:S01]  /*513d0*/  IMAD.WIDE R18, R5.reuse, 0x4, R46 ;  /* 0x0000000405127825 */ /* 0x042fe200078e022e */
[----:B------:R-:W3:Y:S04]  /*513e0*/  LDL.LU.64 R32, [R1+0x1910] ;  /* 0x0019100001207983 */ /* 0x000ee80000300a00 */
[----:B------:R2:W-:Y:S04]  /*513f0*/  STL.64 [R1+0xd70], R20 ;  /* 0x000d701401007387 */ /* 0x0005e80000100a00 */
[----:B------:R-:W3:Y:S04]  /*51400*/  LDL.LU.64 R48, [R1+0x1908] ;  /* 0x0019080001307983 */ /* 0x000ee80000300a00 */
[----:B------:R2:W-:Y:S04]  /*51410*/  LDGSTS.E [R15+-0x7aa00], desc[UR60][R20.64], P1 ;  /* 0x85600000140f7fae */ /* 0x0005e8000892187c */
[----:B------:R4:W-:Y:S04]  /*51420*/  STL.64 [R1+0xd78], R18 ;  /* 0x000d781201007387 */ /* 0x0009e80000100a00 */
[----:B------:R-:W3:Y:S04]  /*51430*/  LDL.LU.64 R46, [R1+0x1900] ;  /* 0x00190000012e7983 */ /* 0x000ee80000300a00 */
[----:B------:R4:W-:Y:S01]  /*51440*/  LDGSTS.E [R14+-0x7a600], desc[UR60][R18.64], P1 ;  /* 0x85a00000120e7fae */ /* 0x0009e2000892187c */
[----:B------:R-:W-:-:S04]  /*51450*/  IMAD.WIDE R36, R5, 0x4, R232 ;  /* 0x0000000405247825 */ /* 0x000fc800078e02e8 */
[C---:B------:R-:W-:Y:S01]  /*51460*/  IMAD.WIDE R34, R5.reuse, 0x4, R64 ;  /* 0x0000000405227825 */ /* 0x040fe200078e0240 */
[----:B------:R-:W3:Y:S04]  /*51470*/  LDL.LU.64 R232, [R1+0x18f8] ;  /* 0x0018f80001e87983 */ /* 0x000ee80000300a00 */
[----:B------:R-:W-:Y:S04]  /*51480*/  STL.64 [R1+0xd80], R36 ;  /* 0x000d802401007387 */ /* 0x000fe80000100a00 */
[----:B------:R-:W-:Y:S04]  /*51490*/  LDGSTS.E [R17+-0x7a200], desc[UR60][R36.64], P1 ;  /* 0x85e0000024117fae */ /* 0x000fe8000892187c */
[----:B------:R1:W-:Y:S04]  /*514a0*/  STL.64 [R1+0xd88], R34 ;  /* 0x000d882201007387 */ /* 0x0003e80000100a00 */
[----:B------:R-:W3:Y:S04]  /*514b0*/  LDL.LU.64 R30, [R1+0x18f0] ;  /* 0x0018f000011e7983 */ /* 0x000ee80000300a00 */
[----:B------:R1:W-:Y:S01]  /*514c0*/  LDGSTS.E [R16+-0x79e00], desc[UR60][R34.64], P1 ;  /* 0x8620000022107fae */ /* 0x0003e2000892187c */
[----:B--2---:R-:W-:-:S05]  /*514d0*/  IMAD.WIDE R20, R5, 0x4, R78 ;  /* 0x0000000405147825 */ /* 0x004fca00078e024e */
[----:B------:R-:W-:Y:S04]  /*514e0*/  STL.64 [R1+0xd90], R20 ;  /* 0x000d901401007387 */ /* 0x000fe80000100a00 */
[----:B------:R-:W2:Y:S04]  /*514f0*/  LDL.LU.64 R80, [R1+0x18e8] ;  /* 0x0018e80001507983 */ /* 0x000ea80000300a00 */
[----:B------:R-:W-:Y:S01]  /*51500*/  LDGSTS.E [R15+-0x79a00], desc[UR60][R20.64], P1 ;  /* 0x86600000140f7fae */ /* 0x000fe2000892187c */
[----:B----4-:R-:W-:-:S05]  /*51510*/  IMAD.WIDE R18, R5, 0x4, R234 ;  /* 0x0000000405127825 */ /* 0x010fca00078e02ea */
[----:B------:R4:W-:Y:S04]  /*51520*/  STL.64 [R1+0xd98], R18 ;  /* 0x000d981201007387 */ /* 0x0009e80000100a00 */
[----:B------:R-:W2:Y:S01]  /*51530*/  LDL.LU.64 R78, [R1+0x18e0] ;  /* 0x0018e000014e7983 */ /* 0x000ea20000300a00 */
[----:B-1----:R-:W-:-:S03]  /*51540*/  IMAD.WIDE R34, R5, 0x4, R62 ;  /* 0x0000000405227825 */ /* 0x002fc600078e023e */
[----:B------:R-:W2:Y:S04]  /*51550*/  LDL.LU.64 R64, [R1+0x18d8] ;  /* 0x0018d80001407983 */ /* 0x000ea80000300a00 */
[----:B------:R-:W2:Y:S04]  /*51560*/  LDL.LU.64 R234, [R1+0x18d0] ;  /* 0x0018d00001ea7983 */ /* 0x000ea80000300a00 */
[----:B------:R-:W2:Y:S04]  /*51570*/  LDL.LU.64 R62, [R1+0x18c8] ;  /* 0x0018c800013e7983 */ /* 0x000ea80000300a00 */
[----:B------:R4:W-:Y:S04]  /*51580*/  LDGSTS.E [R14+-0x79600], desc[UR60][R18.64], P1 ;  /* 0x86a00000120e7fae */ /* 0x0009e8000892187c */
[----:B------:R-:W-:Y:S04]  /*51590*/  STL.64 [R1+0xda0], R34 ;  /* 0x000da02201007387 */ /* 0x000fe80000100a00 */
[----:B------:R1:W-:Y:S01]  /*515a0*/  LDGSTS.E [R17+-0x79200], desc[UR60][R34.64], P1 ;  /* 0x86e0000022117fae */ /* 0x0003e2000892187c */
[----:B---3--:R-:W-:-:S04]  /*515b0*/  IMAD.WIDE R32, R5, 0x4, R32 ;  /* 0x0000000405207825 */ /* 0x008fc800078e0220 */
[C---:B----4-:R-:W-:Y:S01]  /*515c0*/  IMAD.WIDE R18, R5.reuse, 0x4, R46 ;  /* 0x0000000405127825 */ /* 0x050fe200078e022e */
[----:B------:R3:W-:Y:S04]  /*515d0*/  STL.64 [R1+0xda8], R32 ;  /* 0x000da82001007387 */ /* 0x0007e80000100a00 */
[----:B------:R-:W4:Y:S01]  /*515e0*/  LDL.LU.64 R46, [R1+0x1088] ;  /* 0x00108800012e7983 */ /* 0x000f220000300a00 */
[----:B------:R-:W-:-:S03]  /*515f0*/  IMAD.WIDE R20, R5, 0x4, R48 ;  /* 0x0000000405147825 */ /* 0x000fc600078e0230 */
[----:B------:R-:W-:Y:S04]  /*51600*/  LDGSTS.E [R16+-0x78e00], desc[UR60][R32.64], P1 ;  /* 0x8720000020107fae */ /* 0x000fe8000892187c */
[----:B------:R2:W-:Y:S04]  /*51610*/  STL.64 [R1+0xdb0], R20 ;  /* 0x000db01401007387 */ /* 0x0005e80000100a00 */
[----:B------:R2:W-:Y:S04]  /*51620*/  STL.64 [R1+0xdb8], R18 ;  /* 0x000db81201007387 */ /* 0x0005e80000100a00 */
[----:B------:R2:W-:Y:S04]  /*51630*/  LDGSTS.E [R15+-0x78a00], desc[UR60][R20.64], P1 ;  /* 0x87600000140f7fae */ /* 0x0005e8000892187c */
[----:B------:R2:W-:Y:S04]  /*51640*/  LDGSTS.E [R14+-0x78600], desc[UR60][R18.64], P1 ;  /* 0x87a00000120e7fae */ /* 0x0005e8000892187c */
[----:B------:R-:W4:Y:S04]  /*51650*/  LDL.LU.64 R48, [R1+0x1078] ;  /* 0x0010780001307983 */ /* 0x000f280000300a00 */
[----:B---3--:R-:W3:Y:S01]  /*51660*/  LDL.LU.64 R32, [R1+0x1068] ;  /* 0x0010680001207983 */ /* 0x008ee20000300a00 */
[----:B-1----:R-:W-:-:S03]  /*51670*/  IMAD.WIDE R34, R5, 0x4, R232 ;  /* 0x0000000405227825 */ /* 0x002fc600078e02e8 */
[----:B------:R-:W3:Y:S01]  /*51680*/  LDL.LU.64 R232, [R1+0xa28] ;  /* 0x000a280001e87983 */ /* 0x000ee20000300a00 */
[----:B------:R-:W-:-:S03]  /*51690*/  IMAD.WIDE R30, R5, 0x4, R30 ;  /* 0x00000004051e7825 */ /* 0x000fc600078e021e */
        /* <DEDUP_REMOVED lines=10> */
[C---:B--2---:R-:W-:Y:S01]  /*51740*/  IMAD.WIDE R20, R5.reuse, 0x4, R62 ;  /* 0x0000000405147825 */ /* 0x044fe200078e023e */
[----:B------:R4:W-:Y:S04]  /*51750*/  STL.64 [R1+0xdd8], R18 ;  /* 0x000dd81201007387 */ /* 0x0009e80000100a00 */
[----:B------:R-:W2:Y:S04]  /*51760*/  LDL.LU.64 R78, [R1+0x9d0] ;  /* 0x0009d000014e7983 */ /* 0x000ea80000300a00 */
[----:B------:R4:W-:Y:S04]  /*51770*/  LDGSTS.E [R14+-0x5f600], desc[UR60][R18.64], P1 ;  /* 0xa0a00000120e7fae */ /* 0x0009e8000892187c */
[----:B------:R-:W2:Y:S04]  /*51780*/  LDL.LU.64 R234, [R1+0x970] ;  /* 0x0009700001ea7983 */ /* 0x000ea80000300a00 */
[----:B------:R1:W-:Y:S04]  /*51790*/  STL.64 [R1+0xde0], R34 ;  /* 0x000de02201007387 */ /* 0x0003e80000100a00 */
[----:B------:R3:W-:Y:S04]  /*517a0*/  STL.64 [R1+0xde8], R30 ;  /* 0x000de81e01007387 */ /* 0x0007e80000100a00 */
[----:B------:R3:W-:Y:S04]  /*517b0*/  STL.64 [R1+0xea8], R20 ;  /* 0x000ea81401007387 */ /* 0x0007e80000100a00 */
[----:B------:R-:W2:Y:S04]  /*517c0*/  LDL.LU.64 R230, [R1+0x2e8] ;  /* 0x0002e80001e67983 */ /* 0x000ea80000300a00 */
[----:B------:R-:W2:Y:S04]  /*517d0*/  LDL.LU.64 R62, [R1+0x2c0] ;  /* 0x0002c000013e7983 */ /* 0x000ea80000300a00 */
[----:B------:R1:W-:Y:S04]  /*517e0*/  LDGSTS.E [R17+-0x5f200], desc[UR60][R34.64], P1 ;  /* 0xa0e0000022117fae */ /* 0x0003e8000892187c */
[----:B------:R-:W-:Y:S04]  /*517f0*/  LDGSTS.E [R16+-0x5ee00], desc[UR60][R30.64], P1 ;  /* 0xa12000001e107fae */ /* 0x000fe8000892187c */
[----:B------:R3:W-:Y:S01]  /*51800*/  LDGSTS.E [R15+-0x5ea00], desc[UR60][R20.64], P1 ;  /* 0xa1600000140f7fae */ /* 0x0007e2000892187c */
[----:B----4-:R-:W-:-:S05]  /*51810*/  IMAD.WIDE R18, R5, 0x4, R46 ;  /* 0x0000000405127825 */ /* 0x010fca00078e022e */
[----:B------:R2:W-:Y:S04]  /*51820*/  STL.64 [R1+0xea0], R18 ;  /* 0x000ea01201007387 */ /* 0x0005e80000100a00 */
[----:B------:R-:W4:Y:S04]  /*51830*/  LDL.LU.64 R46, [R1+0x290] ;  /* 0x00029000012e7983 */ /* 0x000f280000300a00 */
[----:B------:R-:W4:Y:S04]  /*51840*/  LDL.LU.64 R80, [R1+0x260] ;  /* 0x0002600001507983 */ /* 0x000f280000300a00 */
[----:B------:R2:W-:Y:S01]  /*51850*/  LDGSTS.E [R14+-0x5e600], desc[UR60][R18.64], P1 ;  /* 0xa1a00000120e7fae */ /* 0x0005e2000892187c */
[----:B-1----:R-:W-:-:S04]  /*51860*/  IMAD.WIDE R34, R5, 0x4, R48 ;  /* 0x0000000405227825 */ /* 0x002fc800078e0230 */
[C---:B---3--:R-:W-:Y:S01]  /*51870*/  IMAD.WIDE R32, R5.reuse, 0x4, R32 ;  /* 0x0000000405207825 */ /* 0x048fe200078e0220 */
[----:B------:R-:W-:Y:S04]  /*51880*/  STL.64 [R1+0xe98], R34 ;  /* 0x000e982201007387 */ /* 0x000fe80000100a00 */
[----:B------:R-:W3:Y:S01]  /*51890*/  LDL.LU.64 R30, [R1+0x230] ;  /* 0x00023000011e7983 */ /* 0x000ee20000300a00 */
[----:B------:R-:W-:-:S03]  /*518a0*/  IMAD.WIDE R20, R5, 0x4, R232 ;  /* 0x0000000405147825 */ /* 0x000fc600078e02e8 */
[----:B------:R1:W-:Y:S04]  /*518b0*/  LDGSTS.E [R17+-0x5e200], desc[UR60][R34.64], P1 ;  /* 0xa1e0000022117fae */ /* 0x0003e8000892187c */
[----:B------:R1:W-:Y:S04]  /*518c0*/  STL.64 [R1+0xe90], R32 ;  /* 0x000e902001007387 */ /* 0x0003e80000100a00 */
[----:B------:R-:W3:Y:S04]  /*518d0*/  LDL.LU.64 R64, [R1+0x1f8] ;  /* 0x0001f80001407983 */ /* 0x000ee80000300a00 */
[----:B------:R1:W-:Y:S04]  /*518e0*/  STL.64 [R1+0xe88], R20 ;  /* 0x000e881401007387 */ /* 0x0003e80000100a00 */
[----:B------:R-:W3:Y:S04]  /*518f0*/  LDL.LU.64 R48, [R1+0x1b8] ;  /* 0x0001b80001307983 */ /* 0x000ee80000300a00 */
[----:B------:R-:W-:Y:S04]  /*51900*/  LDGSTS.E [R16+-0x5de00], desc[UR60][R32.64], P1 ;  /* 0xa220000020107fae */ /* 0x000fe8000892187c */
[----:B------:R1:W-:Y:S01]  /*51910*/  LDGSTS.E [R15+-0x5da00], desc[UR60][R20.64], P1 ;  /* 0xa2600000140f7fae */ /* 0x0003e2000892187c */
[----:B--2---:R-:W-:-:S04]  /*51920*/  IMAD.WIDE R18, R5, 0x4, R78 ;  /* 0x0000000405127825 */ /* 0x004fc800078e024e */
[C---:B------:R-:W-:Y:S01]  /*51930*/  IMAD.WIDE R36, R5.reuse, 0x4, R234 ;  /* 0x0000000405247825 */ /* 0x040fe200078e02ea */
[----:B------:R4:W-:Y:S04]  /*51940*/  STL.64 [R1+0xe80], R18 ;  /* 0x000e801201007387 */ /* 0x0009e80000100a00 */
[----:B-1----:R-:W2:Y:S01]  /*51950*/  LDL.LU.64 R32, [R1+0x178] ;  /* 0x0001780001207983 */ /* 0x002ea20000300a00 */
[----:B------:R-:W-:-:S03]  /*51960*/  IMAD.WIDE R34, R5, 0x4, R230 ;  /* 0x0000000405227825 */ /* 0x000fc600078e02e6 */
[----:B------:R-:W2:Y:S01]  /*51970*/  LDL.LU.64 R232, [R1+0x138] ;  /* 0x0001380001e87983 */ /* 0x000ea20000300a00 */
[----:B------:R-:W-:-:S03]  /*51980*/  IMAD.WIDE R20, R5, 0x4, R62 ;  /* 0x0000000405147825 */ /* 0x000fc600078e023e */
[----:B------:R4:W-:Y:S04]  /*51990*/  LDGSTS.E [R14+-0x5d600], desc[UR60][R18.64], P1 ;  /* 0xa2a00000120e7fae */ /* 0x0009e8000892187c */
[----:B------:R-:W2:Y:S04]  /*519a0*/  LDL.LU.64 R78, [R1+0xf8] ;  /* 0x0000f800014e7983 */ /* 0x000ea80000300a00 */
[----:B------:R-:W2:Y:S04]  /*519b0*/  LDL.LU.64 R234, [R1+0xb8] ;  /* 0x0000b80001ea7983 */ /* 0x000ea80000300a00 */
[----:B------:R-:W-:Y:S04]  /*519c0*/  STL.64 [R1+0xe78], R36 ;  /* 0x000e782401007387 */ /* 0x000fe80000100a00 */
[----:B------:R1:W-:Y:S04]  /*519d0*/  STL.64 [R1+0xe70], R34 ;  /* 0x000e702201007387 */ /* 0x0003e80000100a00 */
[----:B------:R1:W-:Y:S04]  /*519e0*/  STL.64 [R1+0xe68], R20 ;  /* 0x000e681401007387 */ /* 0x0003e80000100a00 */
[----:B------:R-:W2:Y:S04]  /*519f0*/  LDL.LU.64 R62, [R1+0x78] ;  /* 0x00007800013e7983 */ /* 0x000ea80000300a00 */
[----:B------:R-:W-:Y:S04]  /*51a00*/  LDGSTS.E [R17+-0x5d200], desc[UR60][R36.64], P1 ;  /* 0xa2e0000024117fae */ /* 0x000fe8000892187c */
[----:B------:R1:W-:Y:S04]  /*51a10*/  LDGSTS.E [R16+-0x5ce00], desc[UR60][R34.64], P1 ;  /* 0xa320000022107fae */ /* 0x0003e8000892187c */
[----:B------:R1:W-:Y:S01]  /*51a20*/  LDGSTS.E [R15+-0x5ca00], desc[UR60][R20.64], P1 ;  /* 0xa3600000140f7fae */ /* 0x0003e2000892187c */
[----:B----4-:R-:W-:-:S05]  /*51a30*/  IMAD.WIDE R18, R5, 0x4, R46 ;  /* 0x0000000405127825 */ /* 0x010fca00078e022e */
[----:B------:R4:W-:Y:S04]  /*51a40*/  STL.64 [R1+0xe60], R18 ;  /* 0x000e601201007387 */ /* 0x0009e80000100a00 */
[----:B------:R-:W2:Y:S01]  /*51a50*/  LDL.LU.64 R46, [R1+0x38] ;  /* 0x00003800012e7983 */ /* 0x000ea20000300a00 */
[----:B---3--:R-:W-:-:S04]  /*51a60*/  IMAD.WIDE R30, R5, 0x4, R30 ;  /* 0x00000004051e7825 */ /* 0x008fc800078e021e */
[C---:B-1----:R-:W-:Y:S01]  /*51a70*/  IMAD.WIDE R34, R5.reuse, 0x4, R80 ;  /* 0x0000000405227825 */ /* 0x042fe200078e0250 */
[----:B------:R4:W-:Y:S03]  /*51a80*/  LDGSTS.E [R14+-0x5c600], desc[UR60][R18.64], P1 ;  /* 0xa3a00000120e7fae */ /* 0x0009e6000892187c */
[C---:B------:R-:W-:Y:S01]  /*51a90*/  IMAD.WIDE R20, R5.reuse, 0x4, R64 ;  /* 0x0000000405147825 */ /* 0x040fe200078e0240 */
[----:B------:R-:W-:Y:S04]  /*51aa0*/  STL.64 [R1+0xe58], R34 ;  /* 0x000e582201007387 */ /* 0x000fe80000100a00 */
[----:B------:R-:W-:Y:S04]  /*51ab0*/  LDGSTS.E [R17+-0x5c200], desc[UR60][R34.64], P1 ;  /* 0xa3e0000022117fae */ /* 0x000fe8000892187c */
[----:B------:R1:W-:Y:S04]  /*51ac0*/  STL.64 [R1+0xe50], R30 ;  /* 0x000e501e01007387 */ /* 0x0003e80000100a00 */
[----:B------:R1:W-:Y:S01]  /*51ad0*/  LDGSTS.E [R16+-0x5be00], desc[UR60][R30.64], P1 ;  /* 0xa42000001e107fae */ /* 0x0003e2000892187c */
[----:B----4-:R-:W-:-:S03]  /*51ae0*/  IMAD.WIDE R18, R5, 0x4, R48 ;  /* 0x0000000405127825 */ /* 0x010fc600078e0230 */
[----:B------:R3:W-:Y:S04]  /*51af0*/  STL.64 [R1+0xe48], R20 ;  /* 0x000e481401007387 */ /* 0x0007e80000100a00 */
[----:B------:R3:W-:Y:S04]  /*51b00*/  LDGSTS.E [R15+-0x5ba00], desc[UR60][R20.64], P1 ;  /* 0xa4600000140f7fae */ /* 0x0007e8000892187c */
[----:B------:R4:W-:Y:S04]  /*51b10*/  STL.64 [R1+0xe40], R18 ;  /* 0x000e401201007387 */ /* 0x0009e80000100a00 */
[----:B------:R4:W-:Y:S01]  /*51b20*/  LDGSTS.E [R14+-0x5b600], desc[UR60][R18.64], P1 ;  /* 0xa4a00000120e7fae */ /* 0x0009e2000892187c */
[----:B------:R-:W-:-:S04]  /*51b30*/  IMAD.WIDE R22, R5, 0x4, R22 ;  /* 0x0000000405167825 */ /* 0x000fc800078e0216 */
[----:B--2---:R-:W-:-:S04]  /*51b40*/  IMAD.WIDE R32, R5, 0x4, R32 ;  /* 0x0000000405207825 */ /* 0x004fc800078e0220 */
[----:B-1----:R-:W-:-:S04]  /*51b50*/  IMAD.WIDE R30, R5, 0x4, R232 ;  /* 0x00000004051e7825 */ /* 0x002fc800078e02e8 */
[----:B---3--:R-:W-:-:S04]  /*51b60*/  IMAD.WIDE R20, R5, 0x4, R78 ;  /* 0x0000000405147825 */ /* 0x008fc800078e024e */
[C---:B----4-:R-:W-:Y:S01]  /*51b70*/  IMAD.WIDE R18, R5.reuse, 0x4, R234 ;  /* 0x0000000405127825 */ /* 0x050fe200078e02ea */
[----:B------:R1:W-:Y:S04]  /*51b80*/  STL.64 [R1+0x970], R32 ;  /* 0x0009702001007387 */ /* 0x0003e80000100a00 */
[----:B------:R2:W-:Y:S04]  /*51b90*/  STL.64 [R1+0xe38], R30 ;  /* 0x000e381e01007387 */ /* 0x0005e80000100a00 */
[----:B------:R1:W-:Y:S04]  /*51ba0*/  LDGSTS.E [R17+-0x5b200], desc[UR60][R32.64], P1 ;  /* 0xa4e0000020117fae */ /* 0x0003e8000892187c */
[----:B------:R3:W-:Y:S04]  /*51bb0*/  STL.64 [R1+0xe30], R20 ;  /* 0x000e301401007387 */ /* 0x0007e80000100a00 */
[----:B------:R2:W-:Y:S04]  /*51bc0*/  LDGSTS.E [R16+-0x5ae00], desc[UR60][R30.64], P1 ;  /* 0xa52000001e107fae */ /* 0x0005e8000892187c */
[----:B------:R3:W-:Y:S04]  /*51bd0*/  LDGSTS.E [R15+-0x5aa00], desc[UR60][R20.64], P1 ;  /* 0xa5600000140f7fae */ /* 0x0007e8000892187c */
[----:B------:R4:W-:Y:S04]  /*51be0*/  STL.64 [R1+0xe28], R18 ;  /* 0x000e281201007387 */ /* 0x0009e80000100a00 */
[----:B------:R-:W4:Y:S04]  /*51bf0*/  LDL.LU.64 R78, [R1+0x1b48] ;  /* 0x001b4800014e7983 */ /* 0x000f280000300a00 */
[----:B------:R-:W4:Y:S04]  /*51c00*/  LDL.LU.64 R48, [R1+0x1b40] ;  /* 0x001b400001307983 */ /* 0x000f280000300a00 */
[----:B------:R4:W-:Y:S01]  /*51c10*/  LDGSTS.E [R14+-0x5a600], desc[UR60][R18.64], P1 ;  /* 0xa5a00000120e7fae */ /* 0x0009e2000892187c */
[----:B-1----:R-:W-:-:S04]  /*51c20*/  IMAD.WIDE R32, R5, 0x4, R62 ;  /* 0x0000000405207825 */ /* 0x002fc800078e023e */
[----:B--2---:R-:W-:-:S04]  /*51c30*/  IMAD.WIDE R30, R5, 0x4, R46 ;  /* 0x00000004051e7825 */ /* 0x004fc800078e022e */
[C---:B---3--:R-:W-:Y:S01]  /*51c40*/  IMAD.WIDE R20, R5.reuse, 0x4, R242 ;  /* 0x0000000405147825 */ /* 0x048fe200078e02f2 */
[----:B------:R1:W-:Y:S04]  /*51c50*/  STL.64 [R1+0xe20], R32 ;  /* 0x000e202001007387 */ /* 0x0003e80000100a00 */
[----:B------:R2:W-:Y:S04]  /*51c60*/  STL.64 [R1+0xe18], R30 ;  /* 0x000e181e01007387 */ /* 0x0005e80000100a00 */
[----:B------:R3:W-:Y:S01]  /*51c70*/  STL.64 [R1+0xe10], R20 ;  /* 0x000e101401007387 */ /* 0x0007e20000100a00 */
[----:B----4-:R-:W-:-:S03]  /*51c80*/  IMAD.WIDE R18, R5, 0x4, R226 ;  /* 0x0000000405127825 */ /* 0x010fc600078e02e2 */
[----:B------:R-:W4:Y:S04]  /*51c90*/  LDL.LU.64 R234, [R1+0x1b38] ;  /* 0x001b380001ea7983 */ /* 0x000f280000300a00 */
[----:B------:R-:W-:Y:S04]  /*51ca0*/  LDGSTS.E [R17+-0x5a200], desc[UR60][R32.64], P1 ;  /* 0xa5e0000020117fae */ /* 0x000fe8000892187c */
[----:B------:R2:W-:Y:S04]  /*51cb0*/  LDGSTS.E [R16+-0x59e00], desc[UR60][R30.64], P1 ;  /* 0xa62000001e107fae */ /* 0x0005e8000892187c */
[----:B------:R3:W-:Y:S04]  /*51cc0*/  STL.64 [R1+0xe08], R18 ;  /* 0x000e081201007387 */ /* 0x0007e80000100a00 */
[----:B------:R3:W-:Y:S04]  /*51cd0*/  LDGSTS.E [R15+-0x59a00], desc[UR60][R20.64], P1 ;  /* 0xa6600000140f7fae */ /* 0x0007e8000892187c */
[----:B------:R-:W4:Y:S04]  /*51ce0*/  LDL.LU.64 R62, [R1+0x1b30] ;  /* 0x001b3000013e7983 */ /* 0x000f280000300a00 */
[----:B------:R3:W-:Y:S04]  /*51cf0*/  LDGSTS.E [R14+-0x59600], desc[UR60][R18.64], P1 ;  /* 0xa6a00000120e7fae */ /* 0x0007e8000892187c */
[----:B------:R-:W-:Y:S04]  /*51d00*/  LDGSTS.E [R17+-0x59200], desc[UR60][R22.64], P1 ;  /* 0xa6e0000016117fae */ /* 0x000fe8000892187c */
[----:B-1----:R-:W4:Y:S01]  /*51d10*/  LDL.LU.64 R32, [R1+0x1b28] ;  /* 0x001b280001207983 */ /* 0x002f220000300a00 */
[----:B--2---:R-:W-:-:S04]  /*51d20*/  IMAD.WIDE R30, R5, 0x4, R38 ;  /* 0x00000004051e7825 */ /* 0x004fc800078e0226 */
[C---:B---3--:R-:W-:Y:S01]  /*51d30*/  IMAD.WIDE R20, R5.reuse, 0x4, R54 ;  /* 0x0000000405147825 */ /* 0x048fe200078e0236 */
[----:B------:R-:W2:Y:S04]  /*51d40*/  LDL.LU.64 R64, [R1+0x1b20] ;  /* 0x001b200001407983 */ /* 0x000ea80000300a00 */
[----:B------:R-:W-:Y:S04]  /*51d50*/  STL.64 [R1+0xe00], R22 ;  /* 0x000e001601007387 */ /* 0x000fe80000100a00 */
[----:B------:R1:W-:Y:S04]  /*51d60*/  STL.64 [R1+0xdf8], R30 ;  /* 0x000df81e01007387 */ /* 0x0003e80000100a00 */
[----:B------:R3:W-:Y:S04]  /*51d70*/  STL.64 [R1+0x9d0], R20 ;  /* 0x0009d01401007387 */ /* 0x0007e80000100a00 */
[----:B------:R-:W2:Y:S01]  /*51d80*/  LDL.LU.64 R46, [R1+0x1b18] ;  /* 0x001b1800012e7983 */ /* 0x000ea20000300a00 */
[----:B------:R-:W-:-:S03]  /*51d90*/  IMAD.WIDE R18, R5, 0x4, R70 ;  /* 0x0000000405127825 */ /* 0x000fc600078e0246 */
[----:B------:R1:W-:Y:S04]  /*51da0*/  LDGSTS.E [R16+-0x58e00], desc[UR60][R30.64], P1 ;  /* 0xa72000001e107fae */ /* 0x0003e8000892187c */
[----:B------:R3:W-:Y:S04]  /*51db0*/  LDGSTS.E [R15+-0x58a00], desc[UR60][R20.64], P1 ;  /* 0xa7600000140f7fae */ /* 0x0007e8000892187c */
[----:B------:R4:W-:Y:S04]  /*51dc0*/  STL.64 [R1+0xdf0], R18 ;  /* 0x000df01201007387 */ /* 0x0009e80000100a00 */
[----:B------:R-:W2:Y:S04]  /*51dd0*/  LDL.LU.64 R232, [R1+0x1b10] ;  /* 0x001b100001e87983 */ /* 0x000ea80000300a00 */
[----:B------:R3:W-:Y:S01]  /*51de0*/  LDGSTS.E [R14+-0x58600], desc[UR60][R18.64], P1 ;  /* 0xa7a00000120e7fae */ /* 0x0007e2000892187c */
[----:B-1----:R-:W-:Y:S01]  /*51df0*/  IMAD.WIDE R30, R5, 0x4, R86 ;  /* 0x00000004051e7825 */ /* 0x002fe200078e0256 */
[----:B------:R-:W-:-:S03]  /*51e00*/  IADD3 R16, R250, 0x100000, RZ ;  /* 0x00100000fa107810 */ /* 0x000fc60007ffe0ff */
[C---:B---3--:R-:W-:Y:S01]  /*51e10*/  VIADD R15, R250.reuse, 0x100000 ;  /* 0x00100000fa0f7836 */ /* 0x048fe20000000000 */
[----:B------:R1:W-:Y:S01]  /*51e20*/  LDGSTS.E [R17+-0x58200], desc[UR60][R30.64], P1 ;  /* 0xa7e000001e117fae */ /* 0x0003e2000892187c */
[----:B------:R-:W-:Y:S02]  /*51e30*/  VIADD R14, R250, 0x100000 ;  /* 0x00100000fa0e7836 */ /* 0x000fe40000000000 */
[----:B------:R-:W-:-:S04]  /*51e40*/  IMAD.WIDE R22, R5, 0x4, R78 ;  /* 0x0000000405167825 */ /* 0x000fc800078e024e */
[C---:B------:R-:W-:Y:S01]  /*51e50*/  IMAD.WIDE R20, R5.reuse, 0x4, R48 ;  /* 0x0000000405147825 */ /* 0x040fe200078e0230 */
[----:B------:R-:W3:Y:S04]  /*51e60*/  LDL.LU.64 R78, [R1+0x1b08] ;  /* 0x001b0800014e7983 */ /* 0x000ee80000300a00 */
[----:B------:R1:W-:Y:S04]  /*51e70*/  STL.64 [R1+0xa28], R30 ;  /* 0x000a281e01007387 */ /* 0x0003e80000100a00 */
[----:B------:R-:W3:Y:S04]  /*51e80*/  LDL.LU.64 R48, [R1+0x1b00] ;  /* 0x001b000001307983 */ /* 0x000ee80000300a00 */
[----:B------:R1:W-:Y:S04]  /*51e90*/  STL.64 [R1+0xeb0], R22 ;  /* 0x000eb01601007387 */ /* 0x0003e80000100a00 */
[----:B------:R-:W-:Y:S04]  /*51ea0*/  STL.64 [R1+0xeb8], R20 ;  /* 0x000eb81401007387 */ /* 0x000fe80000100a00 */
[----:B------:R1:W-:Y:S04]  /*51eb0*/  LDGSTS.E [R16+-0x7fd80], desc[UR60][R22.64], P1 ;  /* 0x8028000016107fae */ /* 0x0003e8000892187c */
[----:B------:R-:W-:Y:S01]  /*51ec0*/  LDGSTS.E [R15+-0x7f980], desc[UR60][R20.64], P1 ;  /* 0x80680000140f7fae */ /* 0x000fe2000892187c */
[----:B----4-:R-:W-:-:S03]  /*51ed0*/  IMAD.WIDE R18, R5, 0x4, R234 ;  /* 0x0000000405127825 */ /* 0x010fc600078e02ea */
[----:B------:R-:W4:Y:S04]  /*51ee0*/  LDL.LU.64 R234, [R1+0x1af8] ;  /* 0x001af80001ea7983 */ /* 0x000f280000300a00 */
[----:B------:R2:W-:Y:S01]  /*51ef0*/  STL.64 [R1+0xec8], R18 ;  /* 0x000ec81201007387 */ /* 0x0005e20000100a00 */
[----:B-1----:R-:W-:-:S03]  /*51f00*/  IMAD.WIDE R30, R5, 0x4, R62 ;  /* 0x00000004051e7825 */ /* 0x002fc600078e023e */
[----:B------:R2:W-:Y:S04]  /*51f10*/  LDGSTS.E [R14+-0x7f580], desc[UR60][R18.64], P1 ;  /* 0x80a80000120e7fae */ /* 0x0005e8000892187c */
[----:B------:R-:W4:Y:S01]  /*51f20*/  LDL.LU.64 R62, [R1+0x1af0] ;  /* 0x001af000013e7983 */ /* 0x000f220000300a00 */
[----:B------:R-:W-:-:S03]  /*51f30*/  IMAD.WIDE R22, R5, 0x4, R32 ;  /* 0x0000000405167825 */ /* 0x000fc600078e0220 */
[----:B------:R-:W4:Y:S04]  /*51f40*/  LDL.LU.64 R32, [R1+0x1ae8] ;  /* 0x001ae80001207983 */ /* 0x000f280000300a00 */
[----:B------:R1:W-:Y:S04]  /*51f50*/  STL.64 [R1+0xed0], R30 ;  /* 0x000ed01e01007387 */ /* 0x0003e80000100a00 */
[----:B------:R3:W-:Y:S01]  /*51f60*/  STL.64 [R1+0xed8], R22 ;  /* 0x000ed81601007387 */ /* 0x0007e20000100a00 */
[----:B--2---:R-:W-:-:S03]  /*51f70*/  IMAD.WIDE R18, R5, 0x4, R46 ;  /* 0x0000000405127825 */ /* 0x004fc600078e022e */
[----:B------:R-:W2:Y:S01]  /*51f80*/  LDL.LU.64 R46, [R1+0x1ae0] ;  /* 0x001ae000012e7983 */ /* 0x000ea20000300a00 */
[----:B------:R-:W-:Y:S01]  /*51f90*/  IMAD.WIDE R20, R5, 0x4, R64 ;  /* 0x0000000405147825 */ /* 0x000fe200078e0240 */
[----:B------:R-:W-:-:S04]  /*51fa0*/  IADD3 R17, R250, 0x100000, RZ ;  /* 0x00100000fa117810 */ /* 0x000fc80007ffe0ff */
[----:B------:R3:W-:Y:S04]  /*51fb0*/  STL.64 [R1+0xee8], R20 ;  /* 0x000ee81401007387 */ /* 0x0007e80000100a00 */
[----:B------:R4:W-:Y:S04]  /*51fc0*/  STL.64 [R1+0xef0], R18 ;  /* 0x000ef01201007387 */ /* 0x0009e80000100a00 */
[----:B------:R1:W-:Y:S04]  /*51fd0*/  LDGSTS.E [R17+-0x7f180], desc[UR60][R30.64], P1 ;  /* 0x80e800001e117fae */ /* 0x0003e8000892187c */
[----:B------:R-:W2:Y:S04]  /*51fe0*/  LDL.LU.64 R64, [R1+0x1ad8] ;  /* 0x001ad80001407983 */ /* 0x000ea80000300a00 */
[----:B------:R3:W-:Y:S04]  /*51ff0*/  LDGSTS.E [R16+-0x7ed80], desc[UR60][R22.64], P1 ;  /* 0x8128000016107fae */ /* 0x0007e8000892187c */
[----:B------:R3:W-:Y:S04]  /*52000*/  LDGSTS.E [R15+-0x7e980], desc[UR60][R20.64], P1 ;  /* 0x81680000140f7fae */ /* 0x0007e8000892187c */
[----:B------:R4:W-:Y:S01]  /*52010*/  LDGSTS.E [R14+-0x7e580], desc[UR60][R18.64], P1 ;  /* 0x81a80000120e7fae */ /* 0x0009e2000892187c */
[----:B-1----:R-:W-:-:S03]  /*52020*/  IMAD.WIDE R30, R5, 0x4, R232 ;  /* 0x00000004051e7825 */ /* 0x002fc600078e02e8 */
[----:B------:R-:W2:Y:S04]  /*52030*/  LDL.LU.64 R232, [R1+0x1ad0] ;  /* 0x001ad00001e87983 */ /* 0x000ea80000300a00 */
[----:B------:R1:W-:Y:S01]  /*52040*/  LDGSTS.E [R17+-0x7e180], desc[UR60][R30.64], P1 ;  /* 0x81e800001e117fae */ /* 0x0003e2000892187c */
[----:B---3--:R-:W-:-:S04]  /*52050*/  IMAD.WIDE R22, R5, 0x4, R78 ;  /* 0x0000000405167825 */ /* 0x008fc800078e024e */
[C---:B------:R-:W-:Y:S01]  /*52060*/  IMAD.WIDE R20, R5.reuse, 0x4, R48 ;  /* 0x0000000405147825 */ /* 0x040fe200078e0230 */
[----:B------:R-:W3:Y:S04]  /*52070*/  LDL.LU.64 R78, [R1+0x1ac8] ;  /* 0x001ac800014e7983 */ /* 0x000ee80000300a00 */
[----:B------:R1:W-:Y:S04]  /*52080*/  STL.64 [R1+0xef8], R30 ;  /* 0x000ef81e01007387 */ /* 0x0003e80000100a00 */
[----:B------:R1:W-:Y:S04]  /*52090*/  STL.64 [R1+0xf00], R22 ;  /* 0x000f001601007387 */ /* 0x0003e80000100a00 */
[----:B------:R1:W-:Y:S04]  /*520a0*/  LDGSTS.E [R16+-0x7dd80], desc[UR60][R22.64], P1 ;  /* 0x8228000016107fae */ /* 0x0003e8000892187c */
[----:B------:R2:W-:Y:S01]  /*520b0*/  LDGSTS.E [R15+-0x7d980], desc[UR60][R20.64], P1 ;  /* 0x82680000140f7fae */ /* 0x0005e2000892187c */
[----:B----4-:R-:W-:-:S03]  /*520c0*/  IMAD.WIDE R18, R5, 0x4, R234 ;  /* 0x0000000405127825 */ /* 0x010fc600078e02ea */
        /* <DEDUP_REMOVED lines=8> */
[----:B------:R1:W-:Y:S01]  /*52150*/  STL.64 [R1+0xf18], R30 ;  /* 0x000f181e01007387 */ /* 0x0003e20000100a00 */
[----:B------:R-:W-:-:S03]  /*52160*/  IMAD.WIDE R22, R5, 0x4, R32 ;  /* 0x0000000405167825 */ /* 0x000fc600078e0220 */
        /* <DEDUP_REMOVED lines=8> */
[----:B-1----:R-:W-:-:S05]  /*521f0*/  IMAD.WIDE R18, R5, 0x4, R64 ;  /* 0x0000000405127825 */ /* 0x002fca00078e0240 */
[----:B------:R1:W-:Y:S04]  /*52200*/  STL.64 [R1+0xf30], R18 ;  /* 0x000f301201007387 */ /* 0x0003e80000100a00 */
[----:B------:R1:W-:Y:S01]  /*52210*/  LDGSTS.E [R14+-0x7c580], desc[UR60][R18.64], P1 ;  /* 0x83a80000120e7fae */ /* 0x0003e2000892187c */
[----:B------:R-:W-:-:S03]  /*52220*/  IMAD.WIDE R30, R5, 0x4, R232 ;  /* 0x00000004051e7825 */ /* 0x000fc600078e02e8 */
[----:B------:R-:W2:Y:S04]  /*52230*/  LDL.LU.64 R232, [R1+0x1a90] ;  /* 0x001a900001e87983 */ /* 0x000ea80000300a00 */
[----:B------:R-:W2:Y:S04]  /*52240*/  LDL.LU.64 R64, [R1+0x1a88] ;  /* 0x001a880001407983 */ /* 0x000ea80000300a00 */
[----:B------:R1:W-:Y:S04]  /*52250*/  STL.64 [R1+0xf38], R30 ;  /* 0x000f381e01007387 */ /* 0x0003e80000100a00 */
[----:B------:R1:W-:Y:S01]  /*52260*/  LDGSTS.E [R17+-0x7c180], desc[UR60][R30.64], P1 ;  /* 0x83e800001e117fae */ /* 0x0003e2000892187c */
[----:B---3--:R-:W-:-:S03]  /*52270*/  IMAD.WIDE R22, R5, 0x4, R78 ;  /* 0x0000000405167825 */ /* 0x008fc600078e024e */
[----:B------:R-:W3:Y:S04]  /*52280*/  LDL.LU.64 R78, [R1+0x1a80] ;  /* 0x001a8000014e7983 */ /* 0x000ee80000300a00 */
        /* <DEDUP_REMOVED lines=14> */
[----:B------:R-:W4:Y:S04]  /*52370*/  LDL.LU.64 R48, [R1+0x1a68] ;  /* 0x001a680001307983 */ /* 0x000f280000300a00 */
[----:B------:R2:W-:Y:S04]  /*52380*/  LDGSTS.E [R17+-0x7b180], desc[UR60][R30.64], P1 ;  /* 0x84e800001e117fae */ /* 0x0005e8000892187c */
[----:B------:R2:W-:Y:S01]  /*52390*/  LDGSTS.E [R16+-0x7ad80], desc[UR60][R22.64], P1 ;  /* 0x8528000016107fae */ /* 0x0005e2000892187c */
[----:B-1----:R-:W-:-:S04]  /*523a0*/  IMAD.WIDE R20, R5, 0x4, R32 ;  /* 0x0000000405147825 */ /* 0x002fc800078e0220 */
[C---:B--2---:R-:W-:Y:S01]  /*523b0*/  IMAD.WIDE R18, R5.reuse, 0x4, R46 ;  /* 0x0000000405127825 */ /* 0x044fe200078e022e */
[----:B------:R3:W-:Y:S04]  /*523c0*/  STL.64 [R1+0xf68], R20 ;  /* 0x000f681401007387 */ /* 0x0007e80000100a00 */
[----:B------:R-:W2:Y:S04]  /*523d0*/  LDL.LU.64 R32, [R1+0x1a60] ;  /* 0x001a600001207983 */ /* 0x000ea80000300a00 */
[----:B------:R4:W-:Y:S04]  /*523e0*/  STL.64 [R1+0xf70], R18 ;  /* 0x000f701201007387 */ /* 0x0009e80000100a00 */
[----:B------:R-:W2:Y:S04]  /*523f0*/  LDL.LU.64 R46, [R1+0x1a58] ;  /* 0x001a5800012e7983 */ /* 0x000ea80000300a00 */
[----:B------:R3:W-:Y:S04]  /*52400*/  LDGSTS.E [R15+-0x7a980], desc[UR60][R20.64], P1 ;  /* 0x85680000140f7fae */ /* 0x0007e8000892187c */
[----:B------:R4:W-:Y:S01]  /*52410*/  LDGSTS.E [R14+-0x7a580], desc[UR60][R18.64], P1 ;  /* 0x85a80000120e7fae */ /* 0x0009e2000892187c */
[----:B------:R-:W-:-:S04]  /*52420*/  IMAD.WIDE R30, R5, 0x4, R232 ;  /* 0x00000004051e7825 */ /* 0x000fc800078e02e8 */
[C---:B------:R-:W-:Y:S01]  /*52430*/  IMAD.WIDE R22, R5.reuse, 0x4, R64 ;  /* 0x0000000405167825 */ /* 0x040fe200078e0240 */
[----:B------:R-:W2:Y:S04]  /*52440*/  LDL.LU.64 R232, [R1+0x1a50] ;  /* 0x001a500001e87983 */ /* 0x000ea80000300a00 */
[----:B------:R1:W-:Y:S04]  /*52450*/  STL.64 [R1+0xf78], R30 ;  /* 0x000f781e01007387 */ /* 0x0003e80000100a00 */
[----:B------:R1:W-:Y:S04]  /*52460*/  LDGSTS.E [R17+-0x7a180], desc[UR60][R30.64], P1 ;  /* 0x85e800001e117fae */ /* 0x0003e8000892187c */
[----:B------:R1:W-:Y:S04]  /*52470*/  STL.64 [R1+0xf80], R22 ;  /* 0x000f801601007387 */ /* 0x0003e80000100a00 */
[----:B------:R-:W2:Y:S04]  /*52480*/  LDL.LU.64 R230, [R1+0x1a48] ;  /* 0x001a480001e67983 */ /* 0x000ea80000300a00 */
[----:B------:R1:W-:Y:S01]  /*52490*/  LDGSTS.E [R16+-0x79d80], desc[UR60][R22.64], P1 ;  /* 0x8628000016107fae */ /* 0x0003e2000892187c */
[----:B---3--:R-:W-:-:S05]  /*524a0*/  IMAD.WIDE R20, R5, 0x4, R78 ;  /* 0x0000000405147825 */ /* 0x008fca00078e024e */
[----:B------:R-:W-:Y:S04]  /*524b0*/  STL.64 [R1+0xf88], R20 ;  /* 0x000f881401007387 */ /* 0x000fe80000100a00 */
[----:B------:R-:W3:Y:S04]  /*524c0*/  LDL.LU.64 R80, [R1+0x1a40] ;  /* 0x001a400001507983 */ /* 0x000ee80000300a00 */
[----:B------:R-:W-:Y:S01]  /*524d0*/  LDGSTS.E [R15+-0x79980], desc[UR60][R20.64], P1 ;  /* 0x86680000140f7fae */ /* 0x000fe2000892187c */
[----:B----4-:R-:W-:-:S05]  /*524e0*/  IMAD.WIDE R18, R5, 0x4, R234 ;  /* 0x0000000405127825 */ /* 0x010fca00078e02ea */
[----:B------:R2:W-:Y:S04]  /*524f0*/  STL.64 [R1+0xf90], R18 ;  /* 0x000f901201007387 */ /* 0x0005e80000100a00 */
[----:B------:R-:W4:Y:S01]  /*52500*/  LDL.LU.64 R78, [R1+0x1a38] ;  /* 0x001a3800014e7983 */ /* 0x000f220000300a00 */
[----:B-1----:R-:W-:-:S04]  /*52510*/  IMAD.WIDE R30, R5, 0x4, R62 ;  /* 0x00000004051e7825 */ /* 0x002fc800078e023e */
[C---:B------:R-:W-:Y:S01]  /*52520*/  IMAD.WIDE R22, R5.reuse, 0x4, R48 ;  /* 0x0000000405167825 */ /* 0x040fe200078e0230 */
[----:B------:R-:W4:Y:S04]  /*52530*/  LDL.LU.64 R64, [R1+0x1a30] ;  /* 0x001a300001407983 */ /* 0x000f280000300a00 */
[----:B------:R-:W4:Y:S04]  /*52540*/  LDL.LU.64 R234, [R1+0x1a28] ;  /* 0x001a280001ea7983 */ /* 0x000f280000300a00 */
[----:B------:R-:W4:Y:S04]  /*52550*/  LDL.LU.64 R62, [R1+0x1a20] ;  /* 0x001a2000013e7983 */ /* 0x000f280000300a00 */
[----:B------:R2:W-:Y:S04]  /*52560*/  LDGSTS.E [R14+-0x79580], desc[UR60][R18.64], P1 ;  /* 0x86a80000120e7fae */ /* 0x0005e8000892187c */
[----:B------:R1:W-:Y:S04]  /*52570*/  STL.64 [R1+0xf98], R30 ;  /* 0x000f981e01007387 */ /* 0x0003e80000100a00 */
[----:B------:R1:W-:Y:S04]  /*52580*/  STL.64 [R1+0xfa0], R22 ;  /* 0x000fa01601007387 */ /* 0x0003e80000100a00 */
[----:B------:R1:W-:Y:S04]  /*52590*/  LDGSTS.E [R17+-0x79180], desc[UR60][R30.64], P1 ;  /* 0x86e800001e117fae */ /* 0x0003e8000892187c */
[----:B------:R1:W-:Y:S01]  /*525a0*/  LDGSTS.E [R16+-0x78d80], desc[UR60][R22.64], P1 ;  /* 0x8728000016107fae */ /* 0x0003e2000892187c */
[----:B--2---:R-:W-:-:S03]  /*525b0*/  IMAD.WIDE R18, R5, 0x4, R46 ;  /* 0x0000000405127825 */ /* 0x004fc600078e022e */
[----:B------:R-:W2:Y:S01]  /*525c0*/  LDL.LU.64 R46, [R1+0x1628] ;  /* 0x00162800012e7983 */ /* 0x000ea20000300a00 */
[----:B------:R-:W-:-:S05]  /*525d0*/  IMAD.WIDE R20, R5, 0x4, R32 ;  /* 0x0000000405147825 */ /* 0x000fca00078e0220 */
[----:B------:R3:W-:Y:S04]  /*525e0*/  STL.64 [R1+0xfa8], R20 ;  /* 0x000fa81401007387 */ /* 0x0007e80000100a00 */
[----:B------:R4:W-:Y:S04]  /*525f0*/  STL.64 [R1+0xfb0], R18 ;  /* 0x000fb01201007387 */ /* 0x0009e80000100a00 */
[----:B------:R3:W-:Y:S04]  /*52600*/  LDGSTS.E [R15+-0x78980], desc[UR60][R20.64], P1 ;  /* 0x87680000140f7fae */ /* 0x0007e8000892187c */
[----:B------:R4:W-:Y:S04]  /*52610*/  LDGSTS.E [R14+-0x78580], desc[UR60][R18.64], P1 ;  /* 0x87a80000120e7fae */ /* 0x0009e8000892187c */
[----:B------:R-:W2:Y:S04]  /*52620*/  LDL.LU.64 R32, [R1+0x1620] ;  /* 0x0016200001207983 */ /* 0x000ea80000300a00 */
[----:B------:R-:W2:Y:S01]  /*52630*/  LDL.LU.64 R48, [R1+0x1618] ;  /* 0x0016180001307983 */ /* 0x000ea20000300a00 */
[----:B-1----:R-:W-:-:S03]  /*52640*/  IMAD.WIDE R30, R5, 0x4, R232 ;  /* 0x00000004051e7825 */ /* 0x002fc600078e02e8 */
[----:B------:R-:W2:Y:S01]  /*52650*/  LDL.LU.64 R232, [R1+0x1608] ;  /* 0x0016080001e87983 */ /* 0x000ea20000300a00 */
[----:B------:R-:W-:-:S03]  /*52660*/  IMAD.WIDE R22, R5, 0x4, R230 ;  /* 0x0000000405167825 */ /* 0x000fc600078e02e6 */
[----:B------:R1:W-:Y:S04]  /*52670*/  STL.64 [R1+0xfb8], R30 ;  /* 0x000fb81e01007387 */ /* 0x0003e80000100a00 */
[----:B------:R1:W-:Y:S04]  /*52680*/  LDGSTS.E [R17+-0x78180], desc[UR60][R30.64], P1 ;  /* 0x87e800001e117fae */ /* 0x0003e8000892187c */
[----:B------:R1:W-:Y:S04]  /*52690*/  STL.64 [R1+0xfc0], R22 ;  /* 0x000fc01601007387 */ /* 0x0003e80000100a00 */
[----:B------:R1:W-:Y:S01]  /*526a0*/  LDGSTS.E [R16+-0x5fd80], desc[UR60][R22.64], P1 ;  /* 0xa028000016107fae */ /* 0x0003e2000892187c */
[----:B---3--:R-:W-:-:S05]  /*526b0*/  IMAD.WIDE R20, R5, 0x4, R80 ;  /* 0x0000000405147825 */ /* 0x008fca00078e0250 */
[----:B------:R3:W-:Y:S04]  /*526c0*/  STL.64 [R1+0xfc8], R20 ;  /* 0x000fc81401007387 */ /* 0x0007e80000100a00 */
[----:B------:R3:W-:Y:S01]  /*526d0*/  LDGSTS.E [R15+-0x5f980], desc[UR60][R20.64], P1 ;  /* 0xa0680000140f7fae */ /* 0x0007e2000892187c */
[----:B----4-:R-:W-:-:S04]  /*526e0*/  IMAD.WIDE R18, R5, 0x4, R78 ;  /* 0x0000000405127825 */ /* 0x010fc800078e024e */
[----:B-1----:R-:W-:-:S04]  /*526f0*/  IMAD.WIDE R30, R5, 0x4, R64 ;  /* 0x00000004051e7825 */ /* 0x002fc800078e0240 */
[----:B------:R-:W-:-:S04]  /*52700*/  IMAD.WIDE R22, R5, 0x4, R234 ;  /* 0x0000000405167825 */ /* 0x000fc800078e02ea */
[C---:B---3--:R-:W-:Y:S01]  /*52710*/  IMAD.WIDE R20, R5.reuse, 0x4, R62 ;  /* 0x0000000405147825 */ /* 0x048fe200078e023e */
[----:B------:R2:W-:Y:S04]  /*52720*/  STL.64 [R1+0xfd0], R18 ;  /* 0x000fd01201007387 */ /* 0x0005e80000100a00 */
[----:B------:R-:W3:Y:S04]  /*52730*/  LDL.LU.64 R78, [R1+0x1530] ;  /* 0x00153000014e7983 */ /* 0x000ee80000300a00 */
[----:B------:R2:W-:Y:S04]  /*52740*/  LDGSTS.E [R14+-0x5f580], desc[UR60][R18.64], P1 ;  /* 0xa0a80000120e7fae */ /* 0x0005e8000892187c */
[----:B------:R-:W4:Y:S04]  /*52750*/  LDL.LU.64 R234, [R1+0x1528] ;  /* 0x0015280001ea7983 */ /* 0x000f280000300a00 */
[----:B------:R1:W-:Y:S04]  /*52760*/  STL.64 [R1+0xfd8], R30 ;  /* 0x000fd81e01007387 */ /* 0x0003e80000100a00 */
[----:B------:R1:W-:Y:S04]  /*52770*/  STL.64 [R1+0xfe0], R22 ;  /* 0x000fe01601007387 */ /* 0x0003e80000100a00 */
[----:B------:R1:W-:Y:S04]  /*52780*/  STL.64 [R1+0xfe8], R20 ;  /* 0x000fe81401007387 */ /* 0x0003e80000100a00 */
[----:B------:R-:W4:Y:S04]  /*52790*/  LDL.LU.64 R230, [R1+0x1520] ;  /* 0x0015200001e67983 */ /* 0x000f280000300a00 */
[----:B------:R-:W4:Y:S04]  /*527a0*/  LDL.LU.64 R62, [R1+0x2b8] ;  /* 0x0002b800013e7983 */ /* 0x000f280000300a00 */
[----:B------:R-:W-:Y:S04]  /*527b0*/  LDGSTS.E [R17+-0x5f180], desc[UR60][R30.64], P1 ;  /* 0xa0e800001e117fae */ /* 0x000fe8000892187c */
[----:B------:R1:W-:Y:S04]  /*527c0*/  LDGSTS.E [R16+-0x5ed80], desc[UR60][R22.64], P1 ;  /* 0xa128000016107fae */ /* 0x0003e8000892187c */
[----:B------:R1:W-:Y:S01]  /*527d0*/  LDGSTS.E [R15+-0x5e980], desc[UR60][R20.64], P1 ;  /* 0xa1680000140f7fae */ /* 0x0003e2000892187c */
[----:B--2---:R-:W-:-:S05]  /*527e0*/  IMAD.WIDE R18, R5, 0x4, R46 ;  /* 0x0000000405127825 */ /* 0x004fca00078e022e */
[----:B------:R3:W-:Y:S04]  /*527f0*/  STL.64 [R1+0xff0], R18 ;  /* 0x000ff01201007387 */ /* 0x0007e80000100a00 */
[----:B------:R-:W2:Y:S04]  /*52800*/  LDL.LU.64 R46, [R1+0x288] ;  /* 0x00028800012e7983 */ /* 0x000ea80000300a00 */
[----:B-1----:R-:W2:Y:S01]  /*52810*/  LDL.LU.64 R30, [R1+0x258] ;  /* 0x00025800011e7983 */ /* 0x002ea20000300a00 */
[----:B------:R-:W-:-:S04]  /*52820*/  IMAD.WIDE R32, R5, 0x4, R32 ;  /* 0x0000000405207825 */ /* 0x000fc800078e0220 */
[C---:B------:R-:W-:Y:S01]  /*52830*/  IMAD.WIDE R22, R5.reuse, 0x4, R48 ;  /* 0x0000000405167825 */ /* 0x040fe200078e0230 */
[----:B------:R3:W-:Y:S04]  /*52840*/  LDGSTS.E [R14+-0x5e580], desc[UR60][R18.64], P1 ;  /* 0xa1a80000120e7fae */ /* 0x0007e8000892187c */
[----:B------:R1:W-:Y:S04]  /*52850*/  STL.64 [R1+0xff8], R32 ;  /* 0x000ff82001007387 */ /* 0x0003e80000100a00 */
[----:B------:R-:W2:Y:S01]  /*52860*/  LDL.LU.64 R80, [R1+0x228] ;  /* 0x0002280001507983 */ /* 0x000ea20000300a00 */
[----:B------:R-:W-:-:S03]  /*52870*/  IMAD.WIDE R20, R5, 0x4, R232 ;  /* 0x0000000405147825 */ /* 0x000fc600078e02e8 */
[----:B------:R1:W-:Y:S04]  /*52880*/  STL.64 [R1+0x1000], R22 ;  /* 0x0010001601007387 */ /* 0x0003e80000100a00 */
[----:B------:R-:W2:Y:S04]  /*52890*/  LDL.LU.64 R64, [R1+0x1f0] ;  /* 0x0001f00001407983 */ /* 0x000ea80000300a00 */
[----:B------:R1:W-:Y:S04]  /*528a0*/  STL.64 [R1+0x1008], R20 ;  /* 0x0010081401007387 */ /* 0x0003e80000100a00 */
[----:B------:R-:W2:Y:S04]  /*528b0*/  LDL.LU.64 R48, [R1+0x1b0] ;  /* 0x0001b00001307983 */ /* 0x000ea80000300a00 */
[----:B------:R-:W-:Y:S04]  /*528c0*/  LDGSTS.E [R17+-0x5e180], desc[UR60][R32.64], P1 ;  /* 0xa1e8000020117fae */ /* 0x000fe8000892187c */
[----:B------:R1:W-:Y:S04]  /*528d0*/  LDGSTS.E [R16+-0x5dd80], desc[UR60][R22.64], P1 ;  /* 0xa228000016107fae */ /* 0x0003e8000892187c */
[----:B------:R1:W-:Y:S01]  /*528e0*/  LDGSTS.E [R15+-0x5d980], desc[UR60][R20.64], P1 ;  /* 0xa2680000140f7fae */ /* 0x0003e2000892187c */
[----:B---3--:R-:W-:-:S04]  /*528f0*/  IMAD.WIDE R18, R5, 0x4, R78 ;  /* 0x0000000405127825 */ /* 0x008fc800078e024e */
[C---:B----4-:R-:W-:Y:S01]  /*52900*/  IMAD.WIDE R34, R5.reuse, 0x4, R234 ;  /* 0x0000000405227825 */ /* 0x050fe200078e02ea */
[----:B------:R3:W-:Y:S04]  /*52910*/  STL.64 [R1+0x1010], R18 ;  /* 0x0010101201007387 */ /* 0x0007e80000100a00 */
[----:B-1----:R-:W4:Y:S01]  /*52920*/  LDL.LU.64 R32, [R1+0x170] ;  /* 0x0001700001207983 */ /* 0x002f220000300a00 */
[----:B------:R-:W-:-:S03]  /*52930*/  IMAD.WIDE R22, R5, 0x4, R230 ;  /* 0x0000000405167825 */ /* 0x000fc600078e02e6 */
[----:B------:R-:W4:Y:S01]  /*52940*/  LDL.LU.64 R232, [R1+0x130] ;  /* 0x0001300001e87983 */ /* 0x000f220000300a00 */
[----:B------:R-:W-:-:S03]  /*52950*/  IMAD.WIDE R20, R5, 0x4, R62 ;  /* 0x0000000405147825 */ /* 0x000fc600078e023e */
[----:B------:R3:W-:Y:S04]  /*52960*/  LDGSTS.E [R14+-0x5d580], desc[UR60][R18.64], P1 ;  /* 0xa2a80000120e7fae */ /* 0x0007e8000892187c */
[----:B------:R-:W4:Y:S04]  /*52970*/  LDL.LU.64 R78, [R1+0xf0] ;  /* 0x0000f000014e7983 */ /* 0x000f280000300a00 */
[----:B------:R-:W4:Y:S04]  /*52980*/  LDL.LU.64 R234, [R1+0xb0] ;  /* 0x0000b00001ea7983 */ /* 0x000f280000300a00 */
[----:B------:R-:W-:Y:S04]  /*52990*/  STL.64 [R1+0x10b8], R34 ;  /* 0x0010b82201007387 */ /* 0x000fe80000100a00 */
[----:B------:R1:W-:Y:S04]  /*529a0*/  STL.64 [R1+0x10b0], R22 ;  /* 0x0010b01601007387 */ /* 0x0003e80000100a00 */
[----:B------:R1:W-:Y:S04]  /*529b0*/  STL.64 [R1+0x10a8], R20 ;  /* 0x0010a81401007387 */ /* 0x0003e80000100a00 */
[----:B------:R-:W4:Y:S04]  /*529c0*/  LDL.LU.64 R62, [R1+0x70] ;  /* 0x00007000013e7983 */ /* 0x000f280000300a00 */
[----:B------:R-:W-:Y:S04]  /*529d0*/  LDGSTS.E [R17+-0x5d180], desc[UR60][R34.64], P1 ;  /* 0xa2e8000022117fae */ /* 0x000fe8000892187c */
[----:B------:R1:W-:Y:S01]  /*529e0*/  LDGSTS.E [R16+-0x5cd80], desc[UR60][R22.64], P1 ;  /* 0xa328000016107fae */ /* 0x0003e2000892187c */
[----:B--2---:R-:W-:-:S04]  /*529f0*/  IMAD.WIDE R30, R5, 0x4, R30 ;  /* 0x00000004051e7825 */ /* 0x004fc800078e021e */
[C---:B---3--:R-:W-:Y:S01]  /*52a00*/  IMAD.WIDE R18, R5.reuse, 0x4, R46 ;  /* 0x0000000405127825 */ /* 0x048fe200078e022e */
[----:B------:R2:W-:Y:S04]  /*52a10*/  LDGSTS.E [R15+-0x5c980], desc[UR60][R20.64], P1 ;  /* 0xa3680000140f7fae */ /* 0x0005e8000892187c */
[----:B------:R3:W-:Y:S04]  /*52a20*/  STL.64 [R1+0x10a0], R18 ;  /* 0x0010a01201007387 */ /* 0x0007e80000100a00 */
[----:B------:R-:W4:Y:S04]  /*52a30*/  LDL.LU.64 R46, [R1+0x30] ;  /* 0x00003000012e7983 */ /* 0x000f280000300a00 */
[----:B------:R3:W-:Y:S01]  /*52a40*/  LDGSTS.E [R14+-0x5c580], desc[UR60][R18.64], P1 ;  /* 0xa3a80000120e7fae */ /* 0x0007e2000892187c */
[----:B-1----:R-:W-:-:S04]  /*52a50*/  IMAD.WIDE R22, R5, 0x4, R80 ;  /* 0x0000000405167825 */ /* 0x002fc800078e0250 */
[C---:B--2---:R-:W-:Y:S01]  /*52a60*/  IMAD.WIDE R20, R5.reuse, 0x4, R64 ;  /* 0x0000000405147825 */ /* 0x044fe200078e0240 */
[----:B------:R4:W-:Y:S04]  /*52a70*/  STL.64 [R1+0x1098], R30 ;  /* 0x0010981e01007387 */ /* 0x0009e80000100a00 */
[----:B------:R4:W-:Y:S04]  /*52a80*/  LDGSTS.E [R17+-0x5c180], desc[UR60][R30.64], P1 ;  /* 0xa3e800001e117fae */ /* 0x0009e8000892187c */
[----:B------:R1:W-:Y:S04]  /*52a90*/  STL.64 [R1+0x1090], R22 ;  /* 0x0010901601007387 */ /* 0x0003e80000100a00 */
[----:B------:R1:W-:Y:S01]  /*52aa0*/  LDGSTS.E [R16+-0x5bd80], desc[UR60][R22.64], P1 ;  /* 0xa428000016107fae */ /* 0x0003e2000892187c */
[----:B---3--:R-:W-:-:S03]  /*52ab0*/  IMAD.WIDE R18, R5, 0x4, R48 ;  /* 0x0000000405127825 */ /* 0x008fc600078e0230 */
[----:B------:R2:W-:Y:S04]  /*52ac0*/  STL.64 [R1+0x1088], R20 ;  /* 0x0010881401007387 */ /* 0x0005e80000100a00 */
[----:B------:R2:W-:Y:S04]  /*52ad0*/  LDGSTS.E [R15+-0x5b980], desc[UR60][R20.64], P1 ;  /* 0xa4680000140f7fae */ /* 0x0005e8000892187c */
[----:B------:R3:W-:Y:S04]  /*52ae0*/  STL.64 [R1+0x1080], R18 ;  /* 0x0010801201007387 */ /* 0x0007e80000100a00 */
[----:B------:R3:W-:Y:S01]  /*52af0*/  LDGSTS.E [R14+-0x5b580], desc[UR60][R18.64], P1 ;  /* 0xa4a80000120e7fae */ /* 0x0007e2000892187c */
[----:B------:R-:W-:-:S04]  /*52b00*/  IMAD.WIDE R24, R5, 0x4, R24 ;  /* 0x0000000405187825 */ /* 0x000fc800078e0218 */
[----:B----4-:R-:W-:-:S04]  /*52b10*/  IMAD.WIDE R30, R5, 0x4, R32 ;  /* 0x00000004051e7825 */ /* 0x010fc800078e0220 */
[----:B-1----:R-:W-:-:S04]  /*52b20*/  IMAD.WIDE R22, R5, 0x4, R232 ;  /* 0x0000000405167825 */ /* 0x002fc800078e02e8 */
[----:B--2---:R-:W-:-:S04]  /*52b30*/  IMAD.WIDE R20, R5, 0x4, R78 ;  /* 0x0000000405147825 */ /* 0x004fc800078e024e */
[C---:B---3--:R-:W-:Y:S01]  /*52b40*/  IMAD.WIDE R18, R5.reuse, 0x4, R234 ;  /* 0x0000000405127825 */ /* 0x048fe200078e02ea */
        /* <DEDUP_REMOVED lines=13> */
[----:B------:R-:W-:Y:S04]  /*52c20*/  STL.64 [R1+0x1058], R30 ;  /* 0x0010581e01007387 */ /* 0x000fe80000100a00 */
[----:B------:R1:W-:Y:S04]  /*52c30*/  STL.64 [R1+0x1050], R22 ;  /* 0x0010501601007387 */ /* 0x0003e80000100a00 */
[----:B------:R2:W-:Y:S01]  /*52c40*/  STL.64 [R1+0x1048], R20 ;  /* 0x0010481401007387 */ /* 0x0005e20000100a00 */
[----:B----4-:R-:W-:-:S03]  /*52c50*/  IMAD.WIDE R18, R5, 0x4, R224 ;  /* 0x0000000405127825 */ /* 0x010fc600078e02e0 */
[----:B------:R-:W3:Y:S04]  /*52c60*/  LDL.LU.64 R234, [R1+0x1c90] ;  /* 0x001c900001ea7983 */ /* 0x000ee80000300a00 */
[----:B------:R-:W-:Y:S04]  /*52c70*/  LDGSTS.E [R17+-0x5a180], desc[UR60][R30.64], P1 ;  /* 0xa5e800001e117fae */ /* 0x000fe8000892187c */
[----:B------:R1:W-:Y:S04]  /*52c80*/  LDGSTS.E [R16+-0x59d80], desc[UR60][R22.64], P1 ;  /* 0xa628000016107fae */ /* 0x0003e8000892187c */
[----:B------:R4:W-:Y:S04]  /*52c90*/  STL.64 [R1+0x1040], R18 ;  /* 0x0010401201007387 */ /* 0x0009e80000100a00 */
[----:B------:R2:W-:Y:S04]  /*52ca0*/  LDGSTS.E [R15+-0x59980], desc[UR60][R20.64], P1 ;  /* 0xa6680000140f7fae */ /* 0x0005e8000892187c */
[----:B------:R-:W3:Y:S04]  /*52cb0*/  LDL.LU.64 R62, [R1+0x1c88] ;  /* 0x001c8800013e7983 */ /* 0x000ee80000300a00 */
[----:B------:R-:W3:Y:S04]  /*52cc0*/  LDL.LU.64 R32, [R1+0x1c80] ;  /* 0x001c800001207983 */ /* 0x000ee80000300a00 */
[----:B------:R-:W3:Y:S04]  /*52cd0*/  LDL.LU.64 R64, [R1+0x1c78] ;  /* 0x001c780001407983 */ /* 0x000ee80000300a00 */
[----:B------:R4:W-:Y:S04]  /*52ce0*/  STL.64 [R1+0x1038], R24 ;  /* 0x0010381801007387 */ /* 0x0009e80000100a00 */
[----:B------:R4:W-:Y:S04]  /*52cf0*/  LDGSTS.E [R14+-0x59580], desc[UR60][R18.64], P1 ;  /* 0xa6a80000120e7fae */ /* 0x0009e8000892187c */
[----:B------:R4:W-:Y:S01]  /*52d00*/  LDGSTS.E [R17+-0x59180], desc[UR60][R24.64], P1 ;  /* 0xa6e8000018117fae */ /* 0x0009e2000892187c */
[----:B-1----:R-:W-:-:S04]  /*52d10*/  IMAD.WIDE R22, R5, 0x4, R40 ;  /* 0x0000000405167825 */ /* 0x002fc800078e0228 */
[C---:B--2---:R-:W-:Y:S01]  /*52d20*/  IMAD.WIDE R20, R5.reuse, 0x4, R56 ;  /* 0x0000000405147825 */ /* 0x044fe200078e0238 */
[----:B------:R1:W-:Y:S04]  /*52d30*/  STL.64 [R1+0x1030], R22 ;  /* 0x0010301601007387 */ /* 0x0003e80000100a00 */
[----:B------:R2:W-:Y:S04]  /*52d40*/  STL.64 [R1+0x1028], R20 ;  /* 0x0010281401007387 */ /* 0x0005e80000100a00 */
[----:B------:R-:W3:Y:S01]  /*52d50*/  LDL.LU.64 R46, [R1+0x1c70] ;  /* 0x001c7000012e7983 */ /* 0x000ee20000300a00 */
[----:B----4-:R-:W-:-:S04]  /*52d60*/  IMAD.WIDE R18, R5, 0x4, R72 ;  /* 0x0000000405127825 */ /* 0x010fc800078e0248 */
[----:B------:R-:W-:Y:S01]  /*52d70*/  IMAD.WIDE R24, R5, 0x4, R88 ;  /* 0x0000000405187825 */ /* 0x000fe200078e0258 */
[----:B------:R4:W-:Y:S04]  /*52d80*/  LDGSTS.E [R16+-0x58d80], desc[UR60][R22.64], P1 ;  /* 0xa728000016107fae */ /* 0x0009e8000892187c */
[----:B------:R3:W-:Y:S04]  /*52d90*/  STL.64 [R1+0x1020], R18 ;  /* 0x0010201201007387 */ /* 0x0007e80000100a00 */
[----:B------:R1:W-:Y:S04]  /*52da0*/  LDGSTS.E [R15+-0x58980], desc[UR60][R20.64], P1 ;  /* 0xa7680000140f7fae */ /* 0x0003e8000892187c */
[----:B------:R-:W3:Y:S04]  /*52db0*/  LDL.LU.64 R232, [R1+0x1c68] ;  /* 0x001c680001e87983 */ /* 0x000ee80000300a00 */
[----:B------:R2:W-:Y:S04]  /*52dc0*/  LDGSTS.E [R14+-0x58580], desc[UR60][R18.64], P1 ;  /* 0xa7a80000120e7fae */ /* 0x0005e8000892187c */
[----:B------:R3:W-:Y:S01]  /*52dd0*/  LDGSTS.E [R17+-0x58180], desc[UR60][R24.64], P1 ;  /* 0xa7e8000018117fae */ /* 0x0007e2000892187c */
[----:B----4-:R-:W-:-:S02]  /*52de0*/  VIADD R16, R251, 0x100000 ;  /* 0x00100000fb107836 */ /* 0x010fc40000000000 */
[C---:B-1----:R-:W-:Y:S01]  /*52df0*/  VIADD R15, R251.reuse, 0x100000 ;  /* 0x00100000fb0f7836 */ /* 0x042fe20000000000 */
[----:B--2---:R-:W-:Y:S01]  /*52e00*/  IADD3 R14, R251, 0x100000, RZ ;  /* 0x00100000fb0e7810 */ /* 0x004fe20007ffe0ff */
[----:B------:R-:W-:-:S04]  /*52e10*/  IMAD.WIDE R22, R5, 0x4, R78 ;  /* 0x0000000405167825 */ /* 0x000fc800078e024e */
[C---:B------:R-:W-:Y:S01]  /*52e20*/  IMAD.WIDE R20, R5.reuse, 0x4, R48 ;  /* 0x0000000405147825 */ /* 0x040fe200078e0230 */
[----:B------:R-:W2:Y:S04]  /*52e30*/  LDL.LU.64 R78, [R1+0x1c60] ;  /* 0x001c6000014e7983 */ /* 0x000ea80000300a00 */
[----:B------:R1:W-:Y:S04]  /*52e40*/  STL.64 [R1+0x1018], R24 ;  /* 0x0010181801007387 */ /* 0x0003e80000100a00 */
[----:B------:R-:W4:Y:S04]  /*52e50*/  LDL.LU.64 R48, [R1+0x1c58] ;  /* 0x001c580001307983 */ /* 0x000f280000300a00 */
[----:B------:R1:W-:Y:S04]  /*52e60*/  STL.64 [R1+0x10c8], R22 ;  /* 0x0010c81601007387 */ /* 0x0003e80000100a00 */
[----:B------:R-:W-:Y:S04]  /*52e70*/  STL.64 [R1+0x10d0], R20 ;  /* 0x0010d01401007387 */ /* 0x000fe80000100a00 */
[----:B------:R1:W-:Y:S04]  /*52e80*/  LDGSTS.E [R16+-0x7fd00], desc[UR60][R22.64], P1 ;  /* 0x8030000016107fae */ /* 0x0003e8000892187c */
[----:B------:R-:W-:Y:S01]  /*52e90*/  LDGSTS.E [R15+-0x7f900], desc[UR60][R20.64], P1 ;  /* 0x80700000140f7fae */ /* 0x000fe2000892187c */
[----:B---3--:R-:W-:-:S03]  /*52ea0*/  IMAD.WIDE R18, R5, 0x4, R234 ;  /* 0x0000000405127825 */ /* 0x008fc600078e02ea */
[----:B------:R-:W3:Y:S04]  /*52eb0*/  LDL.LU.64 R234, [R1+0x1c50] ;  /* 0x001c500001ea7983 */ /* 0x000ee80000300a00 */
[----:B------:R1:W-:Y:S02]  /*52ec0*/  STL.64 [R1+0x10d8], R18 ;  /* 0x0010d81201007387 */ /* 0x0003e40000100a00 */
[----:B-1----:R-:W-:-:S04]  /*52ed0*/  IMAD.WIDE R24, R5, 0x4, R62 ;  /* 0x0000000405187825 */ /* 0x002fc800078e023e */
[C---:B------:R-:W-:Y:S01]  /*52ee0*/  IMAD.WIDE R22, R5.reuse, 0x4, R32 ;  /* 0x0000000405167825 */ /* 0x040fe200078e0220 */
[----:B------:R-:W3:Y:S04]  /*52ef0*/  LDL.LU.64 R62, [R1+0x1c48] ;  /* 0x001c4800013e7983 */ /* 0x000ee80000300a00 */
[----:B------:R-:W3:Y:S04]  /*52f00*/  LDL.LU.64 R32, [R1+0x1c40] ;  /* 0x001c400001207983 */ /* 0x000ee80000300a00 */
[----:B------:R1:W-:Y:S04]  /*52f10*/  LDGSTS.E [R14+-0x7f500], desc[UR60][R18.64], P1 ;  /* 0x80b00000120e7fae */ /* 0x0003e8000892187c */
[----:B------:R1:W-:Y:S04]  /*52f20*/  STL.64 [R1+0x10e8], R24 ;  /* 0x0010e81801007387 */ /* 0x0003e80000100a00 */
[----:B------:R2:W-:Y:S01]  /*52f30*/  STL.64 [R1+0x10f0], R22 ;  /* 0x0010f01601007387 */ /* 0x0005e20000100a00 */
[----:B-1----:R-:W-:-:S03]  /*52f40*/  IMAD.WIDE R18, R5, 0x4, R46 ;  /* 0x0000000405127825 */ /* 0x002fc600078e022e */
[----:B------:R-:W3:Y:S01]  /*52f50*/  LDL.LU.64 R46, [R1+0x1c38] ;  /* 0x001c3800012e7983 */ /* 0x000ee20000300a00 */
        /* <DEDUP_REMOVED lines=12> */
[----:B--2---:R-:W-:-:S04]  /*53020*/  IMAD.WIDE R22, R5, 0x4, R78 ;  /* 0x0000000405167825 */ /* 0x004fc800078e024e */
[C---:B----4-:R-:W-:Y:S01]  /*53030*/  IMAD.WIDE R20, R5.reuse, 0x4, R48 ;  /* 0x0000000405147825 */ /* 0x050fe200078e0230 */
[----:B------:R-:W2:Y:S04]  /*53040*/  LDL.LU.64 R78, [R1+0x1c20] ;  /* 0x001c2000014e7983 */ /* 0x000ea80000300a00 */
[----:B------:R1:W-:Y:S04]  /*53050*/  STL.64 [R1+0x1108], R24 ;  /* 0x0011081801007387 */ /* 0x0003e80000100a00 */
[----:B------:R4:W-:Y:S04]  /*53060*/  STL.64 [R1+0x1118], R22 ;  /* 0x0011181601007387 */ /* 0x0009e80000100a00 */
[----:B------:R4:W-:Y:S04]  /*53070*/  LDGSTS.E [R16+-0x7dd00], desc[UR60][R22.64], P1 ;  /* 0x8230000016107fae */ /* 0x0009e8000892187c */
[----:B------:R4:W-:Y:S01]  /*53080*/  LDGSTS.E [R15+-0x7d900], desc[UR60][R20.64], P1 ;  /* 0x82700000140f7fae */ /* 0x0009e2000892187c */
[----:B---3--:R-:W-:-:S03]  /*53090*/  IMAD.WIDE R18, R5, 0x4, R234 ;  /* 0x0000000405127825 */ /* 0x008fc600078e02ea */
[----:B------:R-:W3:Y:S04]  /*530a0*/  LDL.LU.64 R234, [R1+0x1c18] ;  /* 0x001c180001ea7983 */ /* 0x000ee80000300a00 */
[----:B------:R4:W-:Y:S04]  /*530b0*/  STL.64 [R1+0x1120], R20 ;  /* 0x0011201401007387 */ /* 0x0009e80000100a00 */
[----:B------:R4:W-:Y:S04]  /*530c0*/  STL.64 [R1+0x1128], R18 ;  /* 0x0011281201007387 */ /* 0x0009e80000100a00 */
[----:B------:R-:W3:Y:S01]  /*530d0*/  LDL.LU.64 R30, [R1+0x1c10] ;  /* 0x001c1000011e7983 */ /* 0x000ee20000300a00 */
[----:B-1----:R-:W-:-:S04]  /*530e0*/  IMAD.WIDE R24, R5, 0x4, R62 ;  /* 0x0000000405187825 */ /* 0x002fc800078e023e */
[C---:B----4-:R-:W-:Y:S01]  /*530f0*/  IMAD.WIDE R22, R5.reuse, 0x4, R32 ;  /* 0x0000000405167825 */ /* 0x050fe200078e0220 */
[----:B------:R-:W4:Y:S04]  /*53100*/  LDL.LU.64 R62, [R1+0x1c08] ;  /* 0x001c0800013e7983 */ /* 0x000f280000300a00 */
[----:B------:R-:W4:Y:S04]  /*53110*/  LDL.LU.64 R48, [R1+0x1c00] ;  /* 0x001c000001307983 */ /* 0x000f280000300a00 */
[----:B------:R1:W-:Y:S04]  /*53120*/  STL.64 [R1+0x1138], R24 ;  /* 0x0011381801007387 */ /* 0x0003e80000100a00 */
[----:B------:R-:W4:Y:S04]  /*53130*/  LDL.LU.64 R32, [R1+0x1bf8] ;  /* 0x001bf80001207983 */ /* 0x000f280000300a00 */
[----:B------:R2:W-:Y:S04]  /*53140*/  STL.64 [R1+0x1140], R22 ;  /* 0x0011401601007387 */ /* 0x0005e80000100a00 */
[----:B------:R1:W-:Y:S04]  /*53150*/  LDGSTS.E [R14+-0x7d500], desc[UR60][R18.64], P1 ;  /* 0x82b00000120e7fae */ /* 0x0003e8000892187c */
[----:B------:R1:W-:Y:S04]  /*53160*/  LDGSTS.E [R17+-0x7d100], desc[UR60][R24.64], P1 ;  /* 0x82f0000018117fae */ /* 0x0003e8000892187c */
[----:B------:R2:W-:Y:S01]  /*53170*/  LDGSTS.E [R16+-0x7cd00], desc[UR60][R22.64], P1 ;  /* 0x8330000016107fae */ /* 0x0005e2000892187c */
[----:B------:R-:W-:-:S03]  /*53180*/  IMAD.WIDE R20, R5, 0x4, R46 ;  /* 0x0000000405147825 */ /* 0x000fc600078e022e */
[----:B------:R-:W4:Y:S04]  /*53190*/  LDL.LU.64 R46, [R1+0x1bf0] ;  /* 0x001bf000012e7983 */ /* 0x000f280000300a00 */
[----:B------:R3:W-:Y:S04]  /*531a0*/  STL.64 [R1+0x1148], R20 ;  /* 0x0011481401007387 */ /* 0x0007e80000100a00 */
[----:B------:R3:W-:Y:S01]  /*531b0*/  LDGSTS.E [R15+-0x7c900], desc[UR60][R20.64], P1 ;  /* 0x83700000140f7fae */ /* 0x0007e2000892187c */
[----:B-1----:R-:W-:-:S05]  /*531c0*/  IMAD.WIDE R18, R5, 0x4, R64 ;  /* 0x0000000405127825 */ /* 0x002fca00078e0240 */
[----:B------:R1:W-:Y:S04]  /*531d0*/  STL.64 [R1+0x1158], R18 ;  /* 0x0011581201007387 */ /* 0x0003e80000100a00 */
[----:B------:R1:W-:Y:S01]  /*531e0*/  LDGSTS.E [R14+-0x7c500], desc[UR60][R18.64], P1 ;  /* 0x83b00000120e7fae */ /* 0x0003e2000892187c */
[----:B------:R-:W-:-:S03]  /*531f0*/  IMAD.WIDE R24, R5, 0x4, R232 ;  /* 0x0000000405187825 */ /* 0x000fc600078e02e8 */
[----:B------:R-:W4:Y:S04]  /*53200*/  LDL.LU.64 R232, [R1+0x1be8] ;  /* 0x001be80001e87983 */ /* 0x000f280000300a00 */
[----:B------:R-:W4:Y:S04]  /*53210*/  LDL.LU.64 R64, [R1+0x1be0] ;  /* 0x001be00001407983 */ /* 0x000f280000300a00 */
[----:B------:R4:W-:Y:S04]  /*53220*/  STL.64 [R1+0x1160], R24 ;  /* 0x0011601801007387 */ /* 0x0009e80000100a00 */
[----:B------:R4:W-:Y:S01]  /*53230*/  LDGSTS.E [R17+-0x7c100], desc[UR60][R24.64], P1 ;  /* 0x83f0000018117fae */ /* 0x0009e2000892187c */
[----:B--2---:R-:W-:-:S03]  /*53240*/  IMAD.WIDE R22, R5, 0x4, R78 ;  /* 0x0000000405167825 */ /* 0x004fc600078e024e */
[----:B------:R-:W2:Y:S04]  /*53250*/  LDL.LU.64 R78, [R1+0x1bd8] ;  /* 0x001bd800014e7983 */ /* 0x000ea80000300a00 */
[----:B------:R4:W-:Y:S04]  /*53260*/  STL.64 [R1+0x1168], R22 ;  /* 0x0011681601007387 */ /* 0x0009e80000100a00 */
[----:B------:R4:W-:Y:S01]  /*53270*/  LDGSTS.E [R16+-0x7bd00], desc[UR60][R22.64], P1 ;  /* 0x8430000016107fae */ /* 0x0009e2000892187c */
[----:B---3--:R-:W-:-:S04]  /*53280*/  IMAD.WIDE R20, R5, 0x4, R234 ;  /* 0x0000000405147825 */ /* 0x008fc800078e02ea */
[C---:B-1----:R-:W-:Y:S01]  /*53290*/  IMAD.WIDE R18, R5.reuse, 0x4, R30 ;  /* 0x0000000405127825 */ /* 0x042fe200078e021e */
[----:B------:R-:W3:Y:S04]  /*532a0*/  LDL.LU.64 R234, [R1+0x1bd0] ;  /* 0x001bd00001ea7983 */ /* 0x000ee80000300a00 */
[----:B------:R1:W-:Y:S01]  /*532b0*/  STL.64 [R1+0x1178], R20 ;  /* 0x0011781401007387 */ /* 0x0003e20000100a00 */
[----:B----4-:R-:W-:-:S04]  /*532c0*/  IMAD.WIDE R24, R5, 0x4, R62 ;  /* 0x0000000405187825 */ /* 0x010fc800078e023e */
[C---:B------:R-:W-:Y:S01]  /*532d0*/  IMAD.WIDE R22, R5.reuse, 0x4, R48 ;  /* 0x0000000405167825 */ /* 0x040fe200078e0230 */
[----:B------:R1:W-:Y:S04]  /*532e0*/  LDGSTS.E [R15+-0x7b900], desc[UR60][R20.64], P1 ;  /* 0x84700000140f7fae */ /* 0x0003e8000892187c */
[----:B------:R4:W-:Y:S04]  /*532f0*/  STL.64 [R1+0x1180], R18 ;  /* 0x0011801201007387 */ /* 0x0009e80000100a00 */
[----:B------:R-:W3:Y:S04]  /*53300*/  LDL.LU.64 R62, [R1+0x1bc8] ;  /* 0x001bc800013e7983 */ /* 0x000ee80000300a00 */
[----:B------:R4:W-:Y:S04]  /*53310*/  LDGSTS.E [R14+-0x7b500], desc[UR60][R18.64], P1 ;  /* 0x84b00000120e7fae */ /* 0x0009e8000892187c */
[----:B------:R4:W-:Y:S04]  /*53320*/  STL.64 [R1+0x1188], R24 ;  /* 0x0011881801007387 */ /* 0x0009e80000100a00 */
[----:B------:R4:W-:Y:S04]  /*53330*/  STL.64 [R1+0x1190], R22 ;  /* 0x0011901601007387 */ /* 0x0009e80000100a00 */
[----:B------:R-:W3:Y:S04]  /*53340*/  LDL.LU.64 R48, [R1+0x1bc0] ;  /* 0x001bc00001307983 */ /* 0x000ee80000300a00 */
[----:B------:R4:W-:Y:S04]  /*53350*/  LDGSTS.E [R17+-0x7b100], desc[UR60][R24.64], P1 ;  /* 0x84f0000018117fae */ /* 0x0009e8000892187c */
[----:B------:R4:W-:Y:S01]  /*53360*/  LDGSTS.E [R16+-0x7ad00], desc[UR60][R22.64], P1 ;  /* 0x8530000016107fae */ /* 0x0009e2000892187c */
[----:B-1----:R-:W-:-:S04]  /*53370*/  IMAD.WIDE R20, R5, 0x4, R32 ;  /* 0x0000000405147825 */ /* 0x002fc800078e0220 */
[C---:B----4-:R-:W-:Y:S01]  /*53380*/  IMAD.WIDE R18, R5.reuse, 0x4, R46 ;  /* 0x0000000405127825 */ /* 0x050fe200078e022e */
[----:B------:R2:W-:Y:S04]  /*53390*/  STL.64 [R1+0x1198], R20 ;  /* 0x0011981401007387 */ /* 0x0005e80000100a00 */
[----:B------:R-:W4:Y:S04]  /*533a0*/  LDL.LU.64 R32, [R1+0x1bb8] ;  /* 0x001bb80001207983 */ /* 0x000f280000300a00 */
[----:B------:R3:W-:Y:S04]  /*533b0*/  STL.64 [R1+0x11a8], R18 ;  /* 0x0011a81201007387 */ /* 0x0007e80000100a00 */
[----:B------:R-:W4:Y:S04]  /*533c0*/  LDL.LU.64 R46, [R1+0x1bb0] ;  /* 0x001bb000012e7983 */ /* 0x000f280000300a00 */
[----:B------:R2:W-:Y:S04]  /*533d0*/  LDGSTS.E [R15+-0x7a900], desc[UR60][R20.64], P1 ;  /* 0x85700000140f7fae */ /* 0x0005e8000892187c */
[----:B------:R3:W-:Y:S01]  /*533e0*/  LDGSTS.E [R14+-0x7a500], desc[UR60][R18.64], P1 ;  /* 0x85b00000120e7fae */ /* 0x0007e2000892187c */
[----:B------:R-:W-:-:S04]  /*533f0*/  IMAD.WIDE R24, R5, 0x4, R232 ;  /* 0x0000000405187825 */ /* 0x000fc800078e02e8 */
[C---:B------:R-:W-:Y:S01]  /*53400*/  IMAD.WIDE R22, R5.reuse, 0x4, R64 ;  /* 0x0000000405167825 */ /* 0x040fe200078e0240 */
[----:B------:R-:W4:Y:S04]  /*53410*/  LDL.LU.64 R232, [R1+0x1ba8] ;  /* 0x001ba80001e87983 */ /* 0x000f280000300a00 */
[----:B------:R1:W-:Y:S04]  /*53420*/  STL.64 [R1+0x11b0], R24 ;  /* 0x0011b01801007387 */ /* 0x0003e80000100a00 */
[----:B------:R1:W-:Y:S04]  /*53430*/  LDGSTS.E [R17+-0x7a100], desc[UR60][R24.64], P1 ;  /* 0x85f0000018117fae */ /* 0x0003e8000892187c */
[----:B------:R1:W-:Y:S04]  /*53440*/  STL.64 [R1+0x11b8], R22 ;  /* 0x0011b81601007387 */ /* 0x0003e80000100a00 */
[----:B------:R-:W4:Y:S04]  /*53450*/  LDL.LU.64 R80, [R1+0x1ba0] ;  /* 0x001ba00001507983 */ /* 0x000f280000300a00 */
[----:B------:R1:W-:Y:S01]  /*53460*/  LDGSTS.E [R16+-0x79d00], desc[UR60][R22.64], P1 ;  /* 0x8630000016107fae */ /* 0x0003e2000892187c */
[----:B--2---:R-:W-:-:S05]  /*53470*/  IMAD.WIDE R20, R5, 0x4, R78 ;  /* 0x0000000405147825 */ /* 0x004fca00078e024e */
[----:B------:R-:W-:Y:S04]  /*53480*/  STL.64 [R1+0x11c8], R20 ;  /* 0x0011c81401007387 */ /* 0x000fe80000100a00 */
[----:B------:R-:W2:Y:S04]  /*53490*/  LDL.LU.64 R30, [R1+0x1b98] ;  /* 0x001b9800011e7983 */ /* 0x000ea80000300a00 */
[----:B------:R-:W-:Y:S01]  /*534a0*/  LDGSTS.E [R15+-0x79900], desc[UR60][R20.64], P1 ;  /* 0x86700000140f7fae */ /* 0x000fe2000892187c */
[----:B---3--:R-:W-:-:S05]  /*534b0*/  IMAD.WIDE R18, R5, 0x4, R234 ;  /* 0x0000000405127825 */ /* 0x008fca00078e02ea */
[----:B------:R4:W-:Y:S04]  /*534c0*/  STL.64 [R1+0x11d0], R18 ;  /* 0x0011d01201007387 */ /* 0x0009e80000100a00 */
[----:B------:R-:W3:Y:S01]  /*534d0*/  LDL.LU.64 R78, [R1+0x1b90] ;  /* 0x001b9000014e7983 */ /* 0x000ee20000300a00 */
[----:B-1----:R-:W-:-:S04]  /*534e0*/  IMAD.WIDE R24, R5, 0x4, R62 ;  /* 0x0000000405187825 */ /* 0x002fc800078e023e */
[C---:B------:R-:W-:Y:S01]  /*534f0*/  IMAD.WIDE R22, R5.reuse, 0x4, R48 ;  /* 0x0000000405167825 */ /* 0x040fe200078e0230 */
[----:B------:R-:W3:Y:S04]  /*53500*/  LDL.LU.64 R64, [R1+0x1b88] ;  /* 0x001b880001407983 */ /* 0x000ee80000300a00 */
[----:B------:R-:W3:Y:S04]  /*53510*/  LDL.LU.64 R234, [R1+0x1b80] ;  /* 0x001b800001ea7983 */ /* 0x000ee80000300a00 */
[----:B------:R-:W3:Y:S04]  /*53520*/  LDL.LU.64 R62, [R1+0x1b78] ;  /* 0x001b7800013e7983 */ /* 0x000ee80000300a00 */
[----:B------:R4:W-:Y:S04]  /*53530*/  LDGSTS.E [R14+-0x79500], desc[UR60][R18.64], P1 ;  /* 0x86b00000120e7fae */ /* 0x0009e8000892187c */
[----:B------:R1:W-:Y:S04]  /*53540*/  STL.64 [R1+0x11e0], R24 ;  /* 0x0011e01801007387 */ /* 0x0003e80000100a00 */
[----:B------:R1:W-:Y:S04]  /*53550*/  STL.64 [R1+0x11f0], R22 ;  /* 0x0011f01601007387 */ /* 0x0003e80000100a00 */
[----:B------:R1:W-:Y:S04]  /*53560*/  LDGSTS.E [R17+-0x79100], desc[UR60][R24.64], P1 ;  /* 0x86f0000018117fae */ /* 0x0003e8000892187c */
[----:B------:R1:W-:Y:S01]  /*53570*/  LDGSTS.E [R16+-0x78d00], desc[UR60][R22.64], P1 ;  /* 0x8730000016107fae */ /* 0x0003e2000892187c */
[----:B----4-:R-:W-:-:S03]  /*53580*/  IMAD.WIDE R18, R5, 0x4, R46 ;  /* 0x0000000405127825 */ /* 0x010fc600078e022e */
[----:B------:R-:W4:Y:S01]  /*53590*/  LDL.LU.64 R46, [R1+0x1a08] ;  /* 0x001a0800012e7983 */ /* 0x000f220000300a00 */
[----:B------:R-:W-:-:S05]  /*535a0*/  IMAD.WIDE R20, R5, 0x4, R32 ;  /* 0x0000000405147825 */ /* 0x000fca00078e0220 */
[----:B------:R2:W-:Y:S04]  /*535b0*/  STL.64 [R1+0x11f8], R20 ;  /* 0x0011f81401007387 */ /* 0x0005e80000100a00 */
[----:B------:R3:W-:Y:S04]  /*535c0*/  STL.64 [R1+0x1200], R18 ;  /* 0x0012001201007387 */ /* 0x0007e80000100a00 */
[----:B------:R2:W-:Y:S04]  /*535d0*/  LDGSTS.E [R15+-0x78900], desc[UR60][R20.64], P1 ;  /* 0x87700000140f7fae */ /* 0x0005e8000892187c */
[----:B------:R3:W-:Y:S04]  /*535e0*/  LDGSTS.E [R14+-0x78500], desc[UR60][R18.64], P1 ;  /* 0x87b00000120e7fae */ /* 0x0007e8000892187c */
[----:B------:R-:W4:Y:S04]  /*535f0*/  LDL.LU.64 R48, [R1+0x19f8] ;  /* 0x0019f80001307983 */ /* 0x000f280000300a00 */
[----:B------:R-:W4:Y:S01]  /*53600*/  LDL.LU.64 R32, [R1+0x18c0] ;  /* 0x0018c00001207983 */ /* 0x000f220000300a00 */
[----:B-1----:R-:W-:-:S03]  /*53610*/  IMAD.WIDE R24, R5, 0x4, R232 ;  /* 0x0000000405187825 */ /* 0x002fc600078e02e8 */
[----:B------:R-:W4:Y:S01]  /*53620*/  LDL.LU.64 R232, [R1+0x18b8] ;  /* 0x0018b80001e87983 */ /* 0x000f220000300a00 */
        /* <DEDUP_REMOVED lines=8> */
[----:B---3--:R-:W-:-:S04]  /*536b0*/  IMAD.WIDE R18, R5, 0x4, R78 ;  /* 0x0000000405127825 */ /* 0x008fc800078e024e */
[----:B-1----:R-:W-:-:S04]  /*536c0*/  IMAD.WIDE R24, R5, 0x4, R64 ;  /* 0x0000000405187825 */ /* 0x002fc800078e0240 */
[----:B------:R-:W-:-:S04]  /*536d0*/  IMAD.WIDE R22, R5, 0x4, R234 ;  /* 0x0000000405167825 */ /* 0x000fc800078e02ea */
[C---:B--2---:R-:W-:Y:S01]  /*536e0*/  IMAD.WIDE R20, R5.reuse, 0x4, R62 ;  /* 0x0000000405147825 */ /* 0x044fe200078e023e */
[----:B------:R4:W-:Y:S04]  /*536f0*/  STL.64 [R1+0x1228], R18 ;  /* 0x0012281201007387 */ /* 0x0009e80000100a00 */
[----:B------:R-:W2:Y:S04]  /*53700*/  LDL.LU.64 R78, [R1+0x18a8] ;  /* 0x0018a800014e7983 */ /* 0x000ea80000300a00 */
[----:B------:R4:W-:Y:S04]  /*53710*/  LDGSTS.E [R14+-0x5f500], desc[UR60][R18.64], P1 ;  /* 0xa0b00000120e7fae */ /* 0x0009e8000892187c */
[----:B------:R-:W3:Y:S04]  /*53720*/  LDL.LU.64 R234, [R1+0x1770] ;  /* 0x0017700001ea7983 */ /* 0x000ee80000300a00 */
[----:B------:R1:W-:Y:S04]  /*53730*/  STL.64 [R1+0x1230], R24 ;  /* 0x0012301801007387 */ /* 0x0003e80000100a00 */
[----:B------:R1:W-:Y:S04]  /*53740*/  STL.64 [R1+0x1238], R22 ;  /* 0x0012381601007387 */ /* 0x0003e80000100a00 */
[----:B------:R1:W-:Y:S04]  /*53750*/  STL.64 [R1+0x1240], R20 ;  /* 0x0012401401007387 */ /* 0x0003e80000100a00 */
[----:B------:R-:W3:Y:S04]  /*53760*/  LDL.LU.64 R230, [R1+0x1768] ;  /* 0x0017680001e67983 */ /* 0x000ee80000300a00 */
[----:B------:R-:W3:Y:S04]  /*53770*/  LDL.LU.64 R62, [R1+0x1760] ;  /* 0x00176000013e7983 */ /* 0x000ee80000300a00 */
[----:B------:R1:W-:Y:S04]  /*53780*/  LDGSTS.E [R17+-0x5f100], desc[UR60][R24.64], P1 ;  /* 0xa0f0000018117fae */ /* 0x0003e8000892187c */
[----:B------:R1:W-:Y:S04]  /*53790*/  LDGSTS.E [R16+-0x5ed00], desc[UR60][R22.64], P1 ;  /* 0xa130000016107fae */ /* 0x0003e8000892187c */
[----:B------:R1:W-:Y:S01]  /*537a0*/  LDGSTS.E [R15+-0x5e900], desc[UR60][R20.64], P1 ;  /* 0xa1700000140f7fae */ /* 0x0003e2000892187c */
[----:B----4-:R-:W-:-:S05]  /*537b0*/  IMAD.WIDE R18, R5, 0x4, R46 ;  /* 0x0000000405127825 */ /* 0x010fca00078e022e */
[----:B------:R2:W-:Y:S04]  /*537c0*/  STL.64 [R1+0x1248], R18 ;  /* 0x0012481201007387 */ /* 0x0005e80000100a00 */
[----:B------:R-:W4:Y:S04]  /*537d0*/  LDL.LU.64 R46, [R1+0x1758] ;  /* 0x00175800012e7983 */ /* 0x000f280000300a00 */
[----:B------:R-:W4:Y:S01]  /*537e0*/  LDL.LU.64 R80, [R1+0x1610] ;  /* 0x0016100001507983 */ /* 0x000f220000300a00 */
[----:B-1----:R-:W-:-:S04]  /*537f0*/  IMAD.WIDE R24, R5, 0x4, R48 ;  /* 0x0000000405187825 */ /* 0x002fc800078e0230 */
[C---:B------:R-:W-:Y:S01]  /*53800*/  IMAD.WIDE R22, R5.reuse, 0x4, R32 ;  /* 0x0000000405167825 */ /* 0x040fe200078e0220 */
[----:B------:R2:W-:Y:S04]  /*53810*/  LDGSTS.E [R14+-0x5e500], desc[UR60][R18.64], P1 ;  /* 0xa1b00000120e7fae */ /* 0x0005e8000892187c */
[----:B------:R3:W-:Y:S04]  /*53820*/  STL.64 [R1+0x1250], R24 ;  /* 0x0012501801007387 */ /* 0x0007e80000100a00 */
[----:B------:R-:W4:Y:S04]  /*53830*/  LDL.LU.64 R30, [R1+0x220] ;  /* 0x00022000011e7983 */ /* 0x000f280000300a00 */
[----:B------:R1:W-:Y:S04]  /*53840*/  STL.64 [R1+0x1258], R22 ;  /* 0x0012581601007387 */ /* 0x0003e80000100a00 */
[----:B------:R-:W4:Y:S04]  /*53850*/  LDL.LU.64 R64, [R1+0x1e8] ;  /* 0x0001e80001407983 */ /* 0x000f280000300a00 */
[----:B------:R3:W-:Y:S04]  /*53860*/  LDGSTS.E [R17+-0x5e100], desc[UR60][R24.64], P1 ;  /* 0xa1f0000018117fae */ /* 0x0007e8000892187c */
[----:B------:R1:W-:Y:S01]  /*53870*/  LDGSTS.E [R16+-0x5dd00], desc[UR60][R22.64], P1 ;  /* 0xa230000016107fae */ /* 0x0003e2000892187c */
[----:B------:R-:W-:-:S05]  /*53880*/  IMAD.WIDE R20, R5, 0x4, R232 ;  /* 0x0000000405147825 */ /* 0x000fca00078e02e8 */
[----:B------:R1:W-:Y:S04]  /*53890*/  STL.64 [R1+0x1260], R20 ;  /* 0x0012601401007387 */ /* 0x0003e80000100a00 */
[----:B------:R-:W4:Y:S04]  /*538a0*/  LDL.LU.64 R48, [R1+0x1a8] ;  /* 0x0001a80001307983 */ /* 0x000f280000300a00 */
[----:B------:R1:W-:Y:S01]  /*538b0*/  LDGSTS.E [R15+-0x5d900], desc[UR60][R20.64], P1 ;  /* 0xa2700000140f7fae */ /* 0x0003e2000892187c */
[----:B--2---:R-:W-:-:S04]  /*538c0*/  IMAD.WIDE R18, R5, 0x4, R78 ;  /* 0x0000000405127825 */ /* 0x004fc800078e024e */
[C---:B---3--:R-:W-:Y:S01]  /*538d0*/  IMAD.WIDE R24, R5.reuse, 0x4, R234 ;  /* 0x0000000405187825 */ /* 0x048fe200078e02ea */
[----:B------:R4:W-:Y:S04]  /*538e0*/  STL.64 [R1+0x1268], R18 ;  /* 0x0012681201007387 */ /* 0x0009e80000100a00 */
[----:B------:R-:W2:Y:S01]  /*538f0*/  LDL.LU.64 R32, [R1+0x168] ;  /* 0x0001680001207983 */ /* 0x000ea20000300a00 */
[----:B-1----:R-:W-:-:S03]  /*53900*/  IMAD.WIDE R22, R5, 0x4, R230 ;  /* 0x0000000405167825 */ /* 0x002fc600078e02e6 */
[----:B------:R-:W3:Y:S01]  /*53910*/  LDL.LU.64 R232, [R1+0x128] ;  /* 0x0001280001e87983 */ /* 0x000ee20000300a00 */
[----:B------:R-:W-:-:S03]  /*53920*/  IMAD.WIDE R20, R5, 0x4, R62 ;  /* 0x0000000405147825 */ /* 0x000fc600078e023e */
[----:B------:R4:W-:Y:S04]  /*53930*/  LDGSTS.E [R14+-0x5d500], desc[UR60][R18.64], P1 ;  /* 0xa2b00000120e7fae */ /* 0x0009e8000892187c */
[----:B------:R-:W3:Y:S04]  /*53940*/  LDL.LU.64 R78, [R1+0xe8] ;  /* 0x0000e800014e7983 */ /* 0x000ee80000300a00 */
[----:B------:R-:W3:Y:S04]  /*53950*/  LDL.LU.64 R234, [R1+0xa8] ;  /* 0x0000a80001ea7983 */ /* 0x000ee80000300a00 */
[----:B------:R1:W-:Y:S04]  /*53960*/  STL.64 [R1+0x1270], R24 ;  /* 0x0012701801007387 */ /* 0x0003e80000100a00 */
[----:B------:R1:W-:Y:S04]  /*53970*/  STL.64 [R1+0x1278], R22 ;  /* 0x0012781601007387 */ /* 0x0003e80000100a00 */
[----:B------:R1:W-:Y:S04]  /*53980*/  STL.64 [R1+0x1280], R20 ;  /* 0x0012801401007387 */ /* 0x0003e80000100a00 */
[----:B------:R-:W3:Y:S04]  /*53990*/  LDL.LU.64 R62, [R1+0x68] ;  /* 0x00006800013e7983 */ /* 0x000ee80000300a00 */
[----:B------:R1:W-:Y:S04]  /*539a0*/  LDGSTS.E [R17+-0x5d100], desc[UR60][R24.64], P1 ;  /* 0xa2f0000018117fae */ /* 0x0003e8000892187c */
[----:B------:R1:W-:Y:S04]  /*539b0*/  LDGSTS.E [R16+-0x5cd00], desc[UR60][R22.64], P1 ;  /* 0xa330000016107fae */ /* 0x0003e8000892187c */
[----:B------:R1:W-:Y:S01]  /*539c0*/  LDGSTS.E [R15+-0x5c900], desc[UR60][R20.64], P1 ;  /* 0xa3700000140f7fae */ /* 0x0003e2000892187c */
[----:B----4-:R-:W-:-:S05]  /*539d0*/  IMAD.WIDE R18, R5, 0x4, R46 ;  /* 0x0000000405127825 */ /* 0x010fca00078e022e */
[----:B------:R4:W-:Y:S04]  /*539e0*/  STL.64 [R1+0x1310], R18 ;  /* 0x0013101201007387 */ /* 0x0009e80000100a00 */
[----:B------:R-:W3:Y:S01]  /*539f0*/  LDL.LU.64 R46, [R1+0x28] ;  /* 0x00002800012e7983 */ /* 0x000ee20000300a00 */
[----:B-1----:R-:W-:-:S04]  /*53a00*/  IMAD.WIDE R24, R5, 0x4, R80 ;  /* 0x0000000405187825 */ /* 0x002fc800078e0250 */
[C---:B------:R-:W-:Y:S01]  /*53a10*/  IMAD.WIDE R22, R5.reuse, 0x4, R30 ;  /* 0x0000000405167825 */ /* 0x040fe200078e021e */
[----:B------:R4:W-:Y:S03]  /*53a20*/  LDGSTS.E [R14+-0x5c500], desc[UR60][R18.64], P1 ;  /* 0xa3b00000120e7fae */ /* 0x0009e6000892187c */
[C---:B------:R-:W-:Y:S01]  /*53a30*/  IMAD.WIDE R20, R5.reuse, 0x4, R64 ;  /* 0x0000000405147825 */ /* 0x040fe200078e0240 */
[----:B------:R2:W-:Y:S04]  /*53a40*/  STL.64 [R1+0x1308], R24 ;  /* 0x0013081801007387 */ /* 0x0005e80000100a00 */
[----:B------:R2:W-:Y:S04]  /*53a50*/  LDGSTS.E [R17+-0x5c100], desc[UR60][R24.64], P1 ;  /* 0xa3f0000018117fae */ /* 0x0005e8000892187c */
[----:B------:R3:W-:Y:S04]  /*53a60*/  STL.64 [R1+0x1300], R22 ;  /* 0x0013001601007387 */ /* 0x0007e80000100a00 */
[----:B------:R3:W-:Y:S04]  /*53a70*/  LDGSTS.E [R16+-0x5bd00], desc[UR60][R22.64], P1 ;  /* 0xa430000016107fae */ /* 0x0007e8000892187c */
[----:B------:R1:W-:Y:S04]  /*53a80*/  STL.64 [R1+0x12f8], R20 ;  /* 0x0012f81401007387 */ /* 0x0003e80000100a00 */
[----:B------:R1:W-:Y:S01]  /*53a90*/  LDGSTS.E [R15+-0x5b900], desc[UR60][R20.64], P1 ;  /* 0xa4700000140f7fae */ /* 0x0003e2000892187c */
[----:B----4-:R-:W-:-:S05]  /*53aa0*/  IMAD.WIDE R18, R5, 0x4, R48 ;  /* 0x0000000405127825 */ /* 0x010fca00078e0230 */
[----:B------:R4:W-:Y:S04]  /*53ab0*/  STL.64 [R1+0x12f0], R18 ;  /* 0x0012f01201007387 */ /* 0x0009e80000100a00 */
[----:B------:R4:W-:Y:S01]  /*53ac0*/  LDGSTS.E [R14+-0x5b500], desc[UR60][R18.64], P1 ;  /* 0xa4b00000120e7fae */ /* 0x0009e2000892187c */
[----:B--2---:R-:W-:-:S04]  /*53ad0*/  IMAD.WIDE R24, R5, 0x4, R32 ;  /* 0x0000000405187825 */ /* 0x004fc800078e0220 */
[----:B---3--:R-:W-:-:S04]  /*53ae0*/  IMAD.WIDE R22, R5, 0x4, R232 ;  /* 0x0000000405167825 */ /* 0x008fc800078e02e8 */
[----:B-1----:R-:W-:-:S04]  /*53af0*/  IMAD.WIDE R20, R5, 0x4, R78 ;  /* 0x0000000405147825 */ /* 0x002fc800078e024e */
        /* <DEDUP_REMOVED lines=16> */
[----:B------:R3:W-:Y:S04]  /*53c00*/  STL.64 [R1+0x12b8], R20 ;  /* 0x0012b81401007387 */ /* 0x0007e80000100a00 */
[----:B------:R-:W3:Y:S01]  /*53c10*/  LDL.LU.64 R234, [R1+0x1dd8] ;  /* 0x001dd80001ea7983 */ /* 0x000ee20000300a00 */
[----:B----4-:R-:W-:-:S03]  /*53c20*/  IMAD.WIDE R18, R5, 0x4, R222 ;  /* 0x0000000405127825 */ /* 0x010fc600078e02de */
[----:B------:R1:W-:Y:S04]  /*53c30*/  LDGSTS.E [R17+-0x5a100], desc[UR60][R24.64], P1 ;  /* 0xa5f0000018117fae */ /* 0x0003e8000892187c */
[----:B------:R2:W-:Y:S04]  /*53c40*/  LDGSTS.E [R16+-0x59d00], desc[UR60][R22.64], P1 ;  /* 0xa630000016107fae */ /* 0x0005e8000892187c */
[----:B------:R3:W-:Y:S04]  /*53c50*/  LDGSTS.E [R15+-0x59900], desc[UR60][R20.64], P1 ;  /* 0xa6700000140f7fae */ /* 0x0007e8000892187c */
[----:B------:R4:W-:Y:S04]  /*53c60*/  STL.64 [R1+0x12b0], R18 ;  /* 0x0012b01201007387 */ /* 0x0009e80000100a00 */
[----:B------:R-:W4:Y:S04]  /*53c70*/  LDL.LU.64 R46, [R1+0x1dd0] ;  /* 0x001dd000012e7983 */ /* 0x000f280000300a00 */
        /* <DEDUP_REMOVED lines=16> */
[----:B------:R4:W-:Y:S01]  /*53d80*/  LDGSTS.E [R14+-0x58500], desc[UR60][R18.64], P1 ;  /* 0xa7b00000120e7fae */ /* 0x0009e2000892187c */
[----:B-1----:R-:W-:-:S05]  /*53d90*/  IMAD.WIDE R24, R5, 0x4, R90 ;  /* 0x0000000405187825 */ /* 0x002fca00078e025a */
[----:B------:R1:W-:Y:S01]  /*53da0*/  LDGSTS.E [R17+-0x58100], desc[UR60][R24.64], P1 ;  /* 0xa7f0000018117fae */ /* 0x0003e2000892187c */
[----:B--2---:R-:W-:-:S04]  /*53db0*/  IMAD.WIDE R22, R5, 0x4, R78 ;  /* 0x0000000405167825 */ /* 0x004fc800078e024e */
[C---:B---3--:R-:W-:Y:S01]  /*53dc0*/  IMAD.WIDE R20, R5.reuse, 0x4, R48 ;  /* 0x0000000405147825 */ /* 0x048fe200078e0230 */
[----:B------:R-:W2:Y:S04]  /*53dd0*/  LDL.LU.64 R78, [R1+0x1da8] ;  /* 0x001da800014e7983 */ /* 0x000ea80000300a00 */
[----:B------:R1:W-:Y:S04]  /*53de0*/  STL.64 [R1+0x1288], R24 ;  /* 0x0012881801007387 */ /* 0x0003e80000100a00 */
[----:B------:R-:W3:Y:S04]  /*53df0*/  LDL.LU.64 R48, [R1+0x1da0] ;  /* 0x001da00001307983 */ /* 0x000ee80000300a00 */
[----:B------:R1:W-:Y:S04]  /*53e00*/  STL.64 [R1+0x1320], R22 ;  /* 0x0013201601007387 */ /* 0x0003e80000100a00 */
[----:B------:R1:W-:Y:S01]  /*53e10*/  STL.64 [R1+0x1330], R20 ;  /* 0x0013301401007387 */ /* 0x0003e20000100a00 */
[----:B----4-:R-:W-:-:S03]  /*53e20*/  IMAD.WIDE R18, R5, 0x4, R234 ;  /* 0x0000000405127825 */ /* 0x010fc600078e02ea */
[----:B------:R-:W4:Y:S04]  /*53e30*/  LDL.LU.64 R234, [R1+0x1d98] ;  /* 0x001d980001ea7983 */ /* 0x000f280000300a00 */
[----:B------:R1:W-:Y:S02]  /*53e40*/  STL.64 [R1+0x1340], R18 ;  /* 0x0013401201007387 */ /* 0x0003e40000100a00 */
[----:B-1----:R-:W-:Y:S02]  /*53e50*/  IMAD.WIDE R24, R5, 0x4, R46 ;  /* 0x0000000405187825 */ /* 0x002fe400078e022e */
[----:B------:R-:W4:Y:S02]  /*53e60*/  LDL.LU.64 R46, [R1+0x1d90] ;  /* 0x001d9000012e7983 */ /* 0x000f240000300a00 */
[C---:B------:R-:W-:Y:S01]  /*53e70*/  VIADD R16, R252.reuse, 0x100000 ;  /* 0x00100000fc107836 */ /* 0x040fe20000000000 */
[C---:B------:R-:W-:Y:S01]  /*53e80*/  IADD3 R15, R252.reuse, 0x100000, RZ ;  /* 0x00100000fc0f7810 */ /* 0x040fe20007ffe0ff */
[----:B------:R-:W-:-:S03]  /*53e90*/  VIADD R14, R252, 0x100000 ;  /* 0x00100000fc0e7836 */ /* 0x000fc60000000000 */
[----:B------:R1:W-:Y:S04]  /*53ea0*/  LDGSTS.E [R16+-0x7fc80], desc[UR60][R22.64], P1 ;  /* 0x8038000016107fae */ /* 0x0003e8000892187c */
[----:B------:R1:W-:Y:S04]  /*53eb0*/  LDGSTS.E [R15+-0x7f880], desc[UR60][R20.64], P1 ;  /* 0x80780000140f7fae */ /* 0x0003e8000892187c */
[----:B------:R1:W-:Y:S01]  /*53ec0*/  LDGSTS.E [R14+-0x7f480], desc[UR60][R18.64], P1 ;  /* 0x80b80000120e7fae */ /* 0x0003e2000892187c */
[----:B------:R-:W-:-:S05]  /*53ed0*/  VIADD R17, R252, 0x100000 ;  /* 0x00100000fc117836 */ /* 0x000fca0000000000 */
[----:B------:R1:W-:Y:S02]  /*53ee0*/  LDGSTS.E [R17+-0x7f080], desc[UR60][R24.64], P1 ;  /* 0x80f8000018117fae */ /* 0x0003e4000892187c */
[C---:B-1----:R-:W-:Y:S02]  /*53ef0*/  IMAD.WIDE R22, R5.reuse, 0x4, R32 ;  /* 0x0000000405167825 */ /* 0x042fe400078e0220 */
[----:B------:R-:W4:Y:S04]  /*53f00*/  LDL.LU.64 R32, [R1+0x1d88] ;  /* 0x001d880001207983 */ /* 0x000f280000300a00 */
[----:B------:R1:W-:Y:S01]  /*53f10*/  STL.64 [R1+0x1350], R24 ;  /* 0x0013501801007387 */ /* 0x0003e20000100a00 */
[----:B------:R-:W-:-:S03]  /*53f20*/  IMAD.WIDE R20, R5, 0x4, R64 ;  /* 0x0000000405147825 */ /* 0x000fc600078e0240 */
[----:B------:R2:W-:Y:S01]  /*53f30*/  STL.64 [R1+0x1360], R22 ;  /* 0x0013601601007387 */ /* 0x0005e20000100a00 */
[----:B------:R-:W-:-:S03]  /*53f40*/  IMAD.WIDE R18, R5, 0x4, R62 ;  /* 0x0000000405127825 */ /* 0x000fc600078e023e */
[----:B------:R2:W-:Y:S04]  /*53f50*/  LDGSTS.E [R16+-0x7ec80], desc[UR60][R22.64], P1 ;  /* 0x8138000016107fae */ /* 0x0005e8000892187c */
[----:B------:R-:W4:Y:S04]  /*53f60*/  LDL.LU.64 R62, [R1+0x1d80] ;  /* 0x001d8000013e7983 */ /* 0x000f280000300a00 */
[----:B------:R3:W-:Y:S04]  /*53f70*/  STL.64 [R1+0x1370], R20 ;  /* 0x0013701401007387 */ /* 0x0007e80000100a00 */
[----:B------:R4:W-:Y:S04]  /*53f80*/  STL.64 [R1+0x1378], R18 ;  /* 0x0013781201007387 */ /* 0x0009e80000100a00 */
[----:B------:R-:W4:Y:S04]  /*53f90*/  LDL.LU.64 R64, [R1+0x1d78] ;  /* 0x001d780001407983 */ /* 0x000f280000300a00 */
[----:B------:R3:W-:Y:S04]  /*53fa0*/  LDGSTS.E [R15+-0x7e880], desc[UR60][R20.64], P1 ;  /* 0x81780000140f7fae */ /* 0x0007e8000892187c */
[----:B------:R4:W-:Y:S01]  /*53fb0*/  LDGSTS.E [R14+-0x7e480], desc[UR60][R18.64], P1 ;  /* 0x81b80000120e7fae */ /* 0x0009e2000892187c */
[----:B-1----:R-:W-:-:S03]  /*53fc0*/  IMAD.WIDE R24, R5, 0x4, R232 ;  /* 0x0000000405187825 */ /* 0x002fc600078e02e8 */
[----:B------:R-:W4:Y:S04]  /*53fd0*/  LDL.LU.64 R232, [R1+0x1d70] ;  /* 0x001d700001e87983 */ /* 0x000f280000300a00 */
[----:B------:R1:W-:Y:S01]  /*53fe0*/  LDGSTS.E [R17+-0x7e080], desc[UR60][R24.64], P1 ;  /* 0x81f8000018117fae */ /* 0x0003e2000892187c */
[----:B--2---:R-:W-:-:S03]  /*53ff0*/  IMAD.WIDE R22, R5, 0x4, R78 ;  /* 0x0000000405167825 */ /* 0x004fc600078e024e */
[----:B------:R-:W2:Y:S04]  /*54000*/  LDL.LU.64 R78, [R1+0x1d68] ;  /* 0x001d6800014e7983 */ /* 0x000ea80000300a00 */
[----:B------:R1:W-:Y:S04]  /*54010*/  STL.64 [R1+0x1388], R24 ;  /* 0x0013881801007387 */ /* 0x0003e80000100a00 */
[----:B------:R1:W-:Y:S01]  /*54020*/  STL.64 [R1+0x1390], R22 ;  /* 0x0013901601007387 */ /* 0x0003e20000100a00 */
[----:B---3--:R-:W-:-:S03]  /*54030*/  IMAD.WIDE R20, R5, 0x4, R48 ;  /* 0x0000000405147825 */ /* 0x008fc600078e0230 */
        /* <DEDUP_REMOVED lines=16> */
[----:B------:R-:W-:-:S03]  /*54140*/  IMAD.WIDE R20, R5, 0x4, R62 ;  /* 0x0000000405147825 */ /* 0x000fc600078e023e */
[----:B------:R2:W-:Y:S04]  /*54150*/  LDGSTS.E [R16+-0x7cc80], desc[UR60][R22.64], P1 ;  /* 0x8338000016107fae */ /* 0x0005e8000892187c */
[----:B------:R-:W3:Y:S01]  /*54160*/  LDL.LU.64 R62, [R1+0x1d38] ;  /* 0x001d3800013e7983 */ /* 0x000ee20000300a00 */
[----:B-1----:R-:W-:-:S03]  /*54170*/  IMAD.WIDE R18, R5, 0x4, R64 ;  /* 0x0000000405127825 */ /* 0x002fc600078e0240 */
[----:B------:R4:W-:Y:S04]  /*54180*/  STL.64 [R1+0x13c0], R20 ;  /* 0x0013c01401007387 */ /* 0x0009e80000100a00 */
[----:B------:R4:W-:Y:S04]  /*54190*/  LDGSTS.E [R15+-0x7c880], desc[UR60][R20.64], P1 ;  /* 0x83780000140f7fae */ /* 0x0009e8000892187c */
        /* <DEDUP_REMOVED lines=12> */
[----:B------:R-:W4:Y:S01]  /*54260*/  LDL.LU.64 R234, [R1+0x1d18] ;  /* 0x001d180001ea7983 */ /* 0x000f220000300a00 */
[----:B-1----:R-:W-:-:S03]  /*54270*/  IMAD.WIDE R18, R5, 0x4, R30 ;  /* 0x0000000405127825 */ /* 0x002fc600078e021e */
        /* <DEDUP_REMOVED lines=12> */
[----:B---3--:R-:W-:-:S04]  /*54340*/  IMAD.WIDE R20, R5, 0x4, R32 ;  /* 0x0000000405147825 */ /* 0x008fc800078e0220 */
[C---:B-1----:R-:W-:Y:S01]  /*54350*/  IMAD.WIDE R18, R5.reuse, 0x4, R62 ;  /* 0x0000000405127825 */ /* 0x042fe200078e023e */
        /* <DEDUP_REMOVED lines=9> */
[----:B------:R1:W-:Y:S04]  /*543f0*/  STL.64 [R1+0x1450], R24 ;  /* 0x0014501801007387 */ /* 0x0003e80000100a00 */
[----:B------:R1:W-:Y:S04]  /*54400*/  LDGSTS.E [R17+-0x7a080], desc[UR60][R24.64], P1 ;  /* 0x85f8000018117fae */ /* 0x0003e8000892187c */
        /* <DEDUP_REMOVED lines=9> */
[----:B------:R-:W4:Y:S04]  /*544a0*/  LDL.LU.64 R78, [R1+0x1cd8] ;  /* 0x001cd800014e7983 */ /* 0x000f280000300a00 */
[----:B------:R-:W4:Y:S01]  /*544b0*/  LDL.LU.64 R64, [R1+0x1cd0] ;  /* 0x001cd00001407983 */ /* 0x000f220000300a00 */
[----:B-1----:R-:W-:-:S03]  /*544c0*/  IMAD.WIDE R24, R5, 0x4, R46 ;  /* 0x0000000405187825 */ /* 0x002fc600078e022e */
[----:B------:R-:W4:Y:S04]  /*544d0*/  LDL.LU.64 R234, [R1+0x1cc8] ;  /* 0x001cc80001ea7983 */ /* 0x000f280000300a00 */
[----:B------:R-:W4:Y:S01]  /*544e0*/  LDL.LU.64 R46, [R1+0x1cc0] ;  /* 0x001cc000012e7983 */ /* 0x000f220000300a00 */
[----:B------:R-:W-:-:S03]  /*544f0*/  IMAD.WIDE R22, R5, 0x4, R48 ;  /* 0x0000000405167825 */ /* 0x000fc600078e0230 */
[----:B------:R3:W-:Y:S04]  /*54500*/  LDGSTS.E [R14+-0x79480], desc[UR60][R18.64], P1 ;  /* 0x86b80000120e7fae */ /* 0x0007e8000892187c */
[----:B------:R1:W-:Y:S04]  /*54510*/  STL.64 [R1+0x1490], R24 ;  /* 0x0014901801007387 */ /* 0x0003e80000100a00 */
[----:B------:R1:W-:Y:S04]  /*54520*/  STL.64 [R1+0x14a0], R22 ;  /* 0x0014a01601007387 */ /* 0x0003e80000100a00 */
[----:B------:R1:W-:Y:S04]  /*54530*/  LDGSTS.E [R17+-0x79080], desc[UR60][R24.64], P1 ;  /* 0x86f8000018117fae */ /* 0x0003e8000892187c */
[----:B------:R1:W-:Y:S01]  /*54540*/  LDGSTS.E [R16+-0x78c80], desc[UR60][R22.64], P1 ;  /* 0x8738000016107fae */ /* 0x0003e2000892187c */
[----:B---3--:R-:W-:-:S03]  /*54550*/  IMAD.WIDE R18, R5, 0x4, R62 ;  /* 0x0000000405127825 */ /* 0x008fc600078e023e */
[----:B------:R-:W3:Y:S01]  /*54560*/  LDL.LU.64 R62, [R1+0x1cb8] ;  /* 0x001cb800013e7983 */ /* 0x000ee20000300a00 */
[----:B------:R-:W-:-:S04]  /*54570*/  IMAD.WIDE R20, R5, 0x4, R32 ;  /* 0x0000000405147825 */ /* 0x000fc800078e0220 */
[C---:B-1----:R-:W-:Y:S01]  /*54580*/  IMAD.WIDE R24, R5.reuse, 0x4, R232 ;  /* 0x0000000405187825 */ /* 0x042fe200078e02e8 */
[----:B------:R2:W-:Y:S04]  /*54590*/  STL.64 [R1+0x14b0], R20 ;  /* 0x0014b01401007387 */ /* 0x0005e80000100a00 */
[----:B------:R4:W-:Y:S04]  /*545a0*/  STL.64 [R1+0x14c8], R18 ;  /* 0x0014c81201007387 */ /* 0x0009e80000100a00 */
[----:B------:R2:W-:Y:S01]  /*545b0*/  LDGSTS.E [R15+-0x78880], desc[UR60][R20.64], P1 ;  /* 0x87780000140f7fae */ /* 0x0005e2000892187c */
[----:B------:R-:W-:-:S03]  /*545c0*/  IMAD.WIDE R22, R5, 0x4, R80 ;  /* 0x0000000405167825 */ /* 0x000fc600078e0250 */
[----:B------:R4:W-:Y:S04]  /*545d0*/  LDGSTS.E [R14+-0x78480], desc[UR60][R18.64], P1 ;  /* 0x87b80000120e7fae */ /* 0x0009e8000892187c */
[----:B------:R-:W3:Y:S04]  /*545e0*/  LDL.LU.64 R48, [R1+0x1cb0] ;  /* 0x001cb00001307983 */ /* 0x000ee80000300a00 */
[----:B------:R-:W3:Y:S04]  /*545f0*/  LDL.LU.64 R32, [R1+0x1ca8] ;  /* 0x001ca80001207983 */ /* 0x000ee80000300a00 */
[----:B------:R-:W3:Y:S04]  /*54600*/  LDL.LU.64 R232, [R1+0x1b70] ;  /* 0x001b700001e87983 */ /* 0x000ee80000300a00 */
[----:B------:R-:W-:Y:S04]  /*54610*/  STL.64 [R1+0x14d8], R24 ;  /* 0x0014d81801007387 */ /* 0x000fe80000100a00 */
[----:B------:R-:W-:Y:S04]  /*54620*/  STL.64 [R1+0x14e8], R22 ;  /* 0x0014e81601007387 */ /* 0x000fe80000100a00 */
[----:B------:R-:W-:Y:S04]  /*54630*/  LDGSTS.E [R17+-0x78080], desc[UR60][R24.64], P1 ;  /* 0x87f8000018117fae */ /* 0x000fe8000892187c */
[----:B------:R-:W-:Y:S01]  /*54640*/  LDGSTS.E [R16+-0x5fc80], desc[UR60][R22.64], P1 ;  /* 0xa038000016107fae */ /* 0x000fe2000892187c */
[----:B--2---:R-:W-:-:S05]  /*54650*/  IMAD.WIDE R20, R5, 0x4, R30 ;  /* 0x0000000405147825 */ /* 0x004fca00078e021e */
[----:B------:R1:W-:Y:S04]  /*54660*/  STL.64 [R1+0x14f8], R20 ;  /* 0x0014f81401007387 */ /* 0x0003e80000100a00 */
[----:B------:R1:W-:Y:S01]  /*54670*/  LDGSTS.E [R15+-0x5f880], desc[UR60][R20.64], P1 ;  /* 0xa0780000140f7fae */ /* 0x0003e2000892187c */
[----:B----4-:R-:W-:-:S05]  /*54680*/  IMAD.WIDE R18, R5, 0x4, R78 ;  /* 0x0000000405127825 */ /* 0x010fca00078e024e */
[----:B------:R3:W-:Y:S04]  /*54690*/  STL.64 [R1+0x1508], R18 ;  /* 0x0015081201007387 */ /* 0x0007e80000100a00 */
[----:B------:R-:W2:Y:S01]  /*546a0*/  LDL.LU.64 R78, [R1+0x1b68] ;  /* 0x001b6800014e7983 */ /* 0x000ea20000300a00 */
[----:B-1----:R-:W-:-:S04]  /*546b0*/  IMAD.WIDE R20, R5, 0x4, R46 ;  /* 0x0000000405147825 */ /* 0x002fc800078e022e */
[C---:B------:R-:W-:Y:S01]  /*546c0*/  IMAD.WIDE R24, R5.reuse, 0x4, R64 ;  /* 0x0000000405187825 */ /* 0x040fe200078e0240 */
[----:B------:R-:W4:Y:S03]  /*546d0*/  LDL.LU.64 R46, [R1+0x1b60] ;  /* 0x001b6000012e7983 */ /* 0x000f260000300a00 */
[C---:B------:R-:W-:Y:S01]  /*546e0*/  IMAD.WIDE R22, R5.reuse, 0x4, R234 ;  /* 0x0000000405167825 */ /* 0x040fe200078e02ea */
[----:B------:R3:W-:Y:S04]  /*546f0*/  LDGSTS.E [R14+-0x5f480], desc[UR60][R18.64], P1 ;  /* 0xa0b80000120e7fae */ /* 0x0007e8000892187c */
[----:B------:R1:W-:Y:S04]  /*54700*/  STL.64 [R1+0x1518], R24 ;  /* 0x0015181801007387 */ /* 0x0003e80000100a00 */
[----:B------:R1:W-:Y:S04]  /*54710*/  STL.64 [R1+0x1528], R22 ;  /* 0x0015281601007387 */ /* 0x0003e80000100a00 */
[----:B------:R1:W-:Y:S04]  /*54720*/  STL.64 [R1+0x1538], R20 ;  /* 0x0015381401007387 */ /* 0x0003e80000100a00 */
[----:B------:R-:W4:Y:S04]  /*54730*/  LDL.LU.64 R230, [R1+0x1b50] ;  /* 0x001b500001e67983 */ /* 0x000f280000300a00 */
[----:B------:R-:W4:Y:S04]  /*54740*/  LDL.LU.64 R234, [R1+0x1a18] ;  /* 0x001a180001ea7983 */ /* 0x000f280000300a00 */
[----:B------:R1:W-:Y:S04]  /*54750*/  LDGSTS.E [R17+-0x5f080], desc[UR60][R24.64], P1 ;  /* 0xa0f8000018117fae */ /* 0x0003e8000892187c */
[----:B------:R1:W-:Y:S04]  /*54760*/  LDGSTS.E [R16+-0x5ec80], desc[UR60][R22.64], P1 ;  /* 0xa138000016107fae */ /* 0x0003e8000892187c */
[----:B------:R1:W-:Y:S01]  /*54770*/  LDGSTS.E [R15+-0x5e880], desc[UR60][R20.64], P1 ;  /* 0xa1780000140f7fae */ /* 0x0003e2000892187c */
[----:B---3--:R-:W-:-:S05]  /*54780*/  IMAD.WIDE R18, R5, 0x4, R62 ;  /* 0x0000000405127825 */ /* 0x008fca00078e023e */
[----:B------:R2:W-:Y:S04]  /*54790*/  STL.64 [R1+0x1548], R18 ;  /* 0x0015481201007387 */ /* 0x0005e80000100a00 */
[----:B------:R-:W3:Y:S04]  /*547a0*/  LDL.LU.64 R62, [R1+0x1a10] ;  /* 0x001a1000013e7983 */ /* 0x000ee80000300a00 */
[----:B------:R-:W3:Y:S04]  /*547b0*/  LDL.LU.64 R80, [R1+0x1a00] ;  /* 0x001a000001507983 */ /* 0x000ee80000300a00 */
[----:B------:R2:W-:Y:S01]  /*547c0*/  LDGSTS.E [R14+-0x5e480], desc[UR60][R18.64], P1 ;  /* 0xa1b80000120e7fae */ /* 0x0005e2000892187c */
[----:B-1----:R-:W-:-:S04]  /*547d0*/  IMAD.WIDE R24, R5, 0x4, R48 ;  /* 0x0000000405187825 */ /* 0x002fc800078e0230 */
[----:B------:R-:W-:-:S04]  /*547e0*/  IMAD.WIDE R22, R5, 0x4, R32 ;  /* 0x0000000405167825 */ /* 0x000fc800078e0220 */
[C---:B------:R-:W-:Y:S01]  /*547f0*/  IMAD.WIDE R20, R5.reuse, 0x4, R232 ;  /* 0x0000000405147825 */ /* 0x040fe200078e02e8 */
[----:B------:R4:W-:Y:S04]  /*54800*/  STL.64 [R1+0x1558], R24 ;  /* 0x0015581801007387 */ /* 0x0009e80000100a00 */
[----:B------:R-:W3:Y:S04]  /*54810*/  LDL.LU.64 R30, [R1+0x18b0] ;  /* 0x0018b000011e7983 */ /* 0x000ee80000300a00 */
[----:B------:R1:W-:Y:S04]  /*54820*/  STL.64 [R1+0x1568], R22 ;  /* 0x0015681601007387 */ /* 0x0003e80000100a00 */
[----:B------:R-:W3:Y:S04]  /*54830*/  LDL.LU.64 R64, [R1+0x1e0] ;  /* 0x0001e00001407983 */ /* 0x000ee80000300a00 */
[----:B------:R1:W-:Y:S04]  /*54840*/  STL.64 [R1+0x15b8], R20 ;  /* 0x0015b81401007387 */ /* 0x0003e80000100a00 */
[----:B------:R-:W3:Y:S04]  /*54850*/  LDL.LU.64 R48, [R1+0x1a0] ;  /* 0x0001a00001307983 */ /* 0x000ee80000300a00 */
[----:B------:R4:W-:Y:S04]  /*54860*/  LDGSTS.E [R17+-0x5e080], desc[UR60][R24.64], P1 ;  /* 0xa1f8000018117fae */ /* 0x0009e8000892187c */
[----:B------:R1:W-:Y:S04]  /*54870*/  LDGSTS.E [R16+-0x5dc80], desc[UR60][R22.64], P1 ;  /* 0xa238000016107fae */ /* 0x0003e8000892187c */
[----:B------:R1:W-:Y:S01]  /*54880*/  LDGSTS.E [R15+-0x5d880], desc[UR60][R20.64], P1 ;  /* 0xa2780000140f7fae */ /* 0x0003e2000892187c */
[----:B--2---:R-:W-:-:S04]  /*54890*/  IMAD.WIDE R18, R5, 0x4, R78 ;  /* 0x0000000405127825 */ /* 0x004fc800078e024e */
[C---:B----4-:R-:W-:Y:S01]  /*548a0*/  IMAD.WIDE R24, R5.reuse, 0x4, R46 ;  /* 0x0000000405187825 */ /* 0x050fe200078e022e */
[----:B------:R3:W-:Y:S04]  /*548b0*/  STL.64 [R1+0x15c8], R18 ;  /* 0x0015c81201007387 */ /* 0x0007e80000100a00 */
[----:B------:R-:W2:Y:S04]  /*548c0*/  LDL.LU.64 R32, [R1+0x160] ;  /* 0x0001600001207983 */ /* 0x000ea80000300a00 */
[----:B------:R-:W4:Y:S04]  /*548d0*/  LDL.LU.64 R232, [R1+0x120] ;  /* 0x0001200001e87983 */ /* 0x000f280000300a00 */
[----:B------:R-:W4:Y:S04]  /*548e0*/  LDL.LU.64 R78, [R1+0xe0] ;  /* 0x0000e000014e7983 */ /* 0x000f280000300a00 */
[----:B------:R-:W4:Y:S01]  /*548f0*/  LDL.LU.64 R46, [R1+0xa0] ;  /* 0x0000a000012e7983 */ /* 0x000f220000300a00 */
[----:B-1----:R-:W-:-:S03]  /*54900*/  IMAD.WIDE R22, R5, 0x4, R230 ;  /* 0x0000000405167825 */ /* 0x002fc600078e02e6 */
[----:B------:R3:W-:Y:S01]  /*54910*/  LDGSTS.E [R14+-0x5d480], desc[UR60][R18.64], P1 ;  /* 0xa2b80000120e7fae */ /* 0x0007e2000892187c */
[----:B------:R-:W-:-:S03]  /*54920*/  IMAD.WIDE R20, R5, 0x4, R234 ;  /* 0x0000000405147825 */ /* 0x000fc600078e02ea */
[----:B------:R1:W-:Y:S04]  /*54930*/  STL.64 [R1+0x15d8], R24 ;  /* 0x0015d81801007387 */ /* 0x0003e80000100a00 */
[----:B------:R1:W-:Y:S04]  /*54940*/  LDGSTS.E [R17+-0x5d080], desc[UR60][R24.64], P1 ;  /* 0xa2f8000018117fae */ /* 0x0003e8000892187c */
[----:B------:R1:W-:Y:S04]  /*54950*/  STL.64 [R1+0x15e8], R22 ;  /* 0x0015e81601007387 */ /* 0x0003e80000100a00 */
[----:B------:R1:W-:Y:S04]  /*54960*/  STL.64 [R1+0x1690], R20 ;  /* 0x0016901401007387 */ /* 0x0003e80000100a00 */
[----:B------:R1:W-:Y:S04]  /*54970*/  LDGSTS.E [R16+-0x5cc80], desc[UR60][R22.64], P1 ;  /* 0xa338000016107fae */ /* 0x0003e8000892187c */
[----:B------:R1:W-:Y:S01]  /*54980*/  LDGSTS.E [R15+-0x5c880], desc[UR60][R20.64], P1 ;  /* 0xa3780000140f7fae */ /* 0x0003e2000892187c */
[----:B---3--:R-:W-:-:S05]  /*54990*/  IMAD.WIDE R18, R5, 0x4, R62 ;  /* 0x0000000405127825 */ /* 0x008fca00078e023e */
[----:B------:R3:W-:Y:S04]  /*549a0*/  STL.64 [R1+0x1688], R18 ;  /* 0x0016881201007387 */ /* 0x0007e80000100a00 */
[----:B------:R-:W4:Y:S04]  /*549b0*/  LDL.LU.64 R234, [R1+0x60] ;  /* 0x0000600001ea7983 */ /* 0x000f280000300a00 */
[----:B------:R-:W4:Y:S01]  /*549c0*/  LDL.LU.64 R62, [R1+0x20] ;  /* 0x00002000013e7983 */ /* 0x000f220000300a00 */
        /* <DEDUP_REMOVED lines=10> */
[----:B---3--:R-:W-:-:S05]  /*54a70*/  IMAD.WIDE R18, R5, 0x4, R48 ;  /* 0x0000000405127825 */ /* 0x008fca00078e0230 */
[----:B------:R3:W-:Y:S04]  /*54a80*/  STL.64 [R1+0x1668], R18 ;  /* 0x0016681201007387 */ /* 0x0007e80000100a00 */
[----:B------:R3:W-:Y:S01]  /*54a90*/  LDGSTS.E [R14+-0x5b480], desc[UR60][R18.64], P1 ;  /* 0xa4b80000120e7fae */ /* 0x0007e2000892187c */
[----:B--2---:R-:W-:-:S04]  /*54aa0*/  IMAD.WIDE R24, R5, 0x4, R32 ;  /* 0x0000000405187825 */ /* 0x004fc800078e0220 */
[----:B----4-:R-:W-:-:S04]  /*54ab0*/  IMAD.WIDE R22, R5, 0x4, R232 ;  /* 0x0000000405167825 */ /* 0x010fc800078e02e8 */
[----:B-1----:R-:W-:-:S04]  /*54ac0*/  IMAD.WIDE R20, R5, 0x4, R78 ;  /* 0x0000000405147825 */ /* 0x002fc800078e024e */
[C---:B---3--:R-:W-:Y:S01]  /*54ad0*/  IMAD.WIDE R18, R5.reuse, 0x4, R46 ;  /* 0x0000000405127825 */ /* 0x048fe200078e022e */
[----:B------:R1:W-:Y:S04]  /*54ae0*/  STL.64 [R1+0x1660], R24 ;  /* 0x0016601801007387 */ /* 0x0003e80000100a00 */
[----:B------:R-:W-:Y:S04]  /*54af0*/  STL.64 [R1+0x1658], R22 ;  /* 0x0016581601007387 */ /* 0x000fe80000100a00 */
[----:B------:R-:W-:Y:S04]  /*54b00*/  STL.64 [R1+0x1650], R20 ;  /* 0x0016501401007387 */ /* 0x000fe80000100a00 */
[----:B------:R2:W-:Y:S04]  /*54b10*/  STL.64 [R1+0x1648], R18 ;  /* 0x0016481201007387 */ /* 0x0005e80000100a00 */
[----:B------:R-:W3:Y:S04]  /*54b20*/  LDL.LU.64 R46, [R1+0x1df0] ;  /* 0x001df000012e7983 */ /* 0x000ee80000300a00 */
[----:B------:R1:W-:Y:S04]  /*54b30*/  LDGSTS.E [R17+-0x5b080], desc[UR60][R24.64], P1 ;  /* 0xa4f8000018117fae */ /* 0x0003e8000892187c */
[----:B------:R-:W-:Y:S04]  /*54b40*/  LDGSTS.E [R16+-0x5ac80], desc[UR60][R22.64], P1 ;  /* 0xa538000016107fae */ /* 0x000fe8000892187c */
[----:B------:R-:W-:Y:S04]  /*54b50*/  LDGSTS.E [R15+-0x5a880], desc[UR60][R20.64], P1 ;  /* 0xa5780000140f7fae */ /* 0x000fe8000892187c */
[----:B------:R2:W-:Y:S01]  /*54b60*/  LDGSTS.E [R14+-0x5a480], desc[UR60][R18.64], P1 ;  /* 0xa5b80000120e7fae */ /* 0x0005e2000892187c */
[----:B------:R-:W-:-:S04]  /*54b70*/  IMAD.WIDE R12, R5, 0x4, R12 ;  /* 0x00000004050c7825 */ /* 0x000fc800078e020c */
[----:B------:R-:W-:-:S04]  /*54b80*/  IMAD.WIDE R28, R5, 0x4, R28 ;  /* 0x00000004051c7825 */ /* 0x000fc800078e021c */
[----:B------:R-:W-:-:S04]  /*54b90*/  IMAD.WIDE R34, R5, 0x4, R44 ;  /* 0x0000000405227825 */ /* 0x000fc800078e022c */
[----:B------:R-:W-:-:S04]  /*54ba0*/  IMAD.WIDE R32, R5, 0x4, R60 ;  /* 0x0000000405207825 */ /* 0x000fc800078e023c */
[C---:B------:R-:W-:Y:S01]  /*54bb0*/  IMAD.WIDE R30, R5.reuse, 0x4, R76 ;  /* 0x00000004051e7825 */ /* 0x040fe200078e024c */
[----:B-1----:R-:W1:Y:S03]  /*54bc0*/  LDC R24, c[0x0][0x230] ;  /* 0x00008c00ff187b82 */ /* 0x002e660000000800 */
[----:B--2---:R-:W-:-:S04]  /*54bd0*/  IMAD.WIDE R18, R5, 0x4, R236 ;  /* 0x0000000405127825 */ /* 0x004fc800078e02ec */
[----:B------:R-:W-:-:S04]  /*54be0*/  IMAD.WIDE R22, R5, 0x4, R234 ;  /* 0x0000000405167825 */ /* 0x000fc800078e02ea */
[----:B------:R-:W-:Y:S01]  /*54bf0*/  IMAD.WIDE R20, R5, 0x4, R62 ;  /* 0x0000000405147825 */ /* 0x000fe200078e023e */
[----:B------:R-:W-:Y:S04]  /*54c00*/  STL.64 [R1+0x1640], R22 ;  /* 0x0016401601007387 */ /* 0x000fe80000100a00 */
[----:B------:R2:W-:Y:S04]  /*54c10*/  LDGSTS.E [R17+-0x5a080], desc[UR60][R22.64], P1 ;  /* 0xa5f8000016117fae */ /* 0x0005e8000892187c */
[----:B------:R-:W-:Y:S04]  /*54c20*/  STL.64 [R1+0x1638], R20 ;  /* 0x0016381401007387 */ /* 0x000fe80000100a00 */
[----:B------:R-:W-:Y:S04]  /*54c30*/  LDGSTS.E [R16+-0x59c80], desc[UR60][R20.64], P1 ;  /* 0xa638000014107fae */ /* 0x000fe8000892187c */
[----:B------:R4:W-:Y:S04]  /*54c40*/  STL.64 [R1+0x1630], R18 ;  /* 0x0016301201007387 */ /* 0x0009e80000100a00 */
[----:B------:R4:W-:Y:S01]  /*54c50*/  LDGSTS.E [R15+-0x59880], desc[UR60][R18.64], P1 ;  /* 0xa6780000120f7fae */ /* 0x0009e2000892187c */
[----:B--2---:R-:W2:Y:S08]  /*54c60*/  LDC R17, c[0x0][0x230] ;  /* 0x00008c00ff117b82 */ /* 0x004eb00000000800 */
[----:B----4-:R-:W4:Y:S08]  /*54c70*/  LDC R19, c[0x0][0x230] ;  /* 0x00008c00ff137b82 */ /* 0x010f300000000800 */
[----:B------:R-:W1:Y:S08]  /*54c80*/  LDC R21, c[0x0][0x230] ;  /* 0x00008c00ff157b82 */ /* 0x000e700000000800 */
[----:B------:R-:W2:Y:S01]  /*54c90*/  LDC R18, c[0x0][0x230] ;  /* 0x00008c00ff127b82 */ /* 0x000ea20000000800 */
[----:B------:R4:W-:Y:S04]  /*54ca0*/  STL.64 [R1+0x1628], R12 ;  /* 0x0016280c01007387 */ /* 0x0009e80000100a00 */
[----:B------:R4:W-:Y:S03]  /*54cb0*/  LDGSTS.E [R14+-0x59480], desc[UR60][R12.64], P1 ;  /* 0xa6b800000c0e7fae */ /* 0x0009e6000892187c */
[----:B------:R-:W3:Y:S01]  /*54cc0*/  LDC R22, c[0x0][0x230] ;  /* 0x00008c00ff167b82 */ /* 0x000ee20000000800 */
[----:B------:R4:W-:Y:S04]  /*54cd0*/  LDGSTS.E [R16+-0x59080], desc[UR60][R28.64], P1 ;  /* 0xa6f800001c107fae */ /* 0x0009e8000892187c */
[----:B------:R-:W-:Y:S04]  /*54ce0*/  LDGSTS.E [R15+-0x58c80], desc[UR60][R34.64], P1 ;  /* 0xa7380000220f7fae */ /* 0x000fe8000892187c */
[----:B------:R4:W-:Y:S01]  /*54cf0*/  LDGSTS.E [R14+-0x58880], desc[UR60][R32.64], P1 ;  /* 0xa7780000200e7fae */ /* 0x0009e2000892187c */
[----:B------:R-:W2:Y:S08]  /*54d00*/  LDC R23, c[0x0][0x230] ;  /* 0x00008c00ff177b82 */ /* 0x000eb00000000800 */
[----:B------:R-:W3:Y:S01]  /*54d10*/  LDC R20, c[0x0][0x230] ;  /* 0x00008c00ff147b82 */ /* 0x000ee20000000800 */
[C---:B----4-:R-:W-:Y:S01]  /*54d20*/  IADD3 R13, R252.reuse, 0x100000, RZ ;  /* 0x00100000fc0d7810 */ /* 0x050fe20007ffe0ff */
[----:B------:R-:W-:-:S06]  /*54d30*/  VIADD R12, R252, 0x100000 ;  /* 0x00100000fc0c7836 */ /* 0x000fcc0000000000 */
[----:B------:R-:W4:Y:S01]  /*54d40*/  LDC R16, c[0x0][0x230] ;  /* 0x00008c00ff107b82 */ /* 0x000f220000000800 */
[----:B------:R2:W-:Y:S01]  /*54d50*/  LDGSTS.E [R13+-0x58480], desc[UR60][R30.64], P1 ;  /* 0xa7b800001e0d7fae */ /* 0x0005e2000892187c */
[----:B------:R-:W-:Y:S02]  /*54d60*/  VIADD R14, R19, 0xfffffe7d ;  /* 0xfffffe7d130e7836 */ /* 0x000fe40000000000 */
[----:B-1----:R-:W-:Y:S01]  /*54d70*/  VIADD R15, R21, 0xfffffe7c ;  /* 0xfffffe7c150f7836 */ /* 0x002fe20000000000 */
[----:B------:R-:W-:Y:S03]  /*54d80*/  STL.64 [R1+0x1620], R28 ;  /* 0x0016201c01007387 */ /* 0x000fe60000100a00 */
[----:B------:R-:W1:Y:S08]  /*54d90*/  LDC R19, c[0x0][0x230] ;  /* 0x00008c00ff137b82 */ /* 0x000e700000000800 */
[----:B------:R-:W1:Y:S01]  /*54da0*/  LDC R21, c[0x0][0x230] ;  /* 0x00008c00ff157b82 */ /* 0x000e620000000800 */
[----:B------:R-:W-:-:S07]  /*54db0*/  ISETP.GE.U32.AND P5, PT, R14, 0x7ffffdfe, PT ;  /* 0x7ffffdfe0e00780c */ /* 0x000fce0003fa6070 */
[----:B------:R-:W1:Y:S01]  /*54dc0*/  LDC R14, c[0x0][0x230] ;  /* 0x00008c00ff0e7b82 */ /* 0x000e620000000800 */
[----:B------:R-:W-:-:S07]  /*54dd0*/  ISETP.GE.U32.AND P4, PT, R15, 0x7ffffdfd, PT ;  /* 0x7ffffdfd0f00780c */ /* 0x000fce0003f86070 */
[----:B------:R-:W1:Y:S01]  /*54de0*/  LDC R15, c[0x0][0x230] ;  /* 0x00008c00ff0f7b82 */ /* 0x000e620000000800 */
[----:B--2---:R-:W-:Y:S01]  /*54df0*/  IADD3 R13, R18, -0x182, RZ ;  /* 0xfffffe7e120d7810 */ /* 0x004fe20007ffe0ff */
[----:B------:R-:W-:Y:S04]  /*54e00*/  STL.64 [R1+0x1618], R34 ;  /* 0x0016182201007387 */ /* 0x000fe80000100a00 */
[----:B------:R-:W-:Y:S04]  /*54e10*/  STL.64 [R1+0x1610], R32 ;  /* 0x0016102001007387 */ /* 0x000fe80000100a00 */
[----:B------:R-:W-:Y:S01]  /*54e20*/  STL.64 [R1+0x1608], R30 ;  /* 0x0016081e01007387 */ /* 0x000fe20000100a00 */
[----:B------:R-:W-:Y:S01]  /*54e30*/  ISETP.GE.U32.AND P6, PT, R13, 0x7ffffdff, PT ;  /* 0x7ffffdff0d00780c */ /* 0x000fe20003fc6070 */
[----:B------:R-:W2:Y:S01]  /*54e40*/  LDC R18, c[0x0][0x230] ;  /* 0x00008c00ff127b82 */ /* 0x000ea20000000800 */
[----:B------:R-:W-:-:S05]  /*54e50*/  VIADD R13, R23, 0xfffffe5e ;  /* 0xfffffe5e170d7836 */ /* 0x000fca0000000000 */
[----:B------:R-:W-:Y:S02]  /*54e60*/  ISETP.GE.U32.AND P0, PT, R13, 0x7ffffddf, PT ;  /* 0x7ffffddf0d00780c */ /* 0x000fe40003f06070 */
[----:B----4-:R-:W-:Y:S02]  /*54e70*/  IADD3 R13, R16, -0x1a4, RZ ;  /* 0xfffffe5c100d7810 */ /* 0x010fe40007ffe0ff */
[----:B------:R-:W4:Y:S01]  /*54e80*/  LDC R16, c[0x0][0x230] ;  /* 0x00008c00ff107b82 */ /* 0x000f220000000800 */
[----:B---3--:R-:W-:-:S05]  /*54e90*/  IMAD.WIDE R26, R5, 0x4, R46 ;  /* 0x00000004051a7825 */ /* 0x008fca00078e022e */
[----:B------:R3:W-:Y:S04]  /*54ea0*/  LDGSTS.E [R12+-0x58080], desc[UR60][R26.64], P1 ;  /* 0xa7f800001a0c7fae */ /* 0x0007e8000892187c */
[----:B------:R-:W0:Y:S01]  /*54eb0*/  LDGDEPBAR ;  /* 0x00000000000079af */ /* 0x000e220000000000 */
[----:B------:R-:W-:Y:S01]  /*54ec0*/  BAR.SYNC.DEFER_BLOCKING 0x0 ;  /* 0x0000000000007b1d */ /* 0x000fe20000010000 */
[----:B---3--:R-:W-:-:S07]  /*54ed0*/  VIADD R12, R17, 0xfffffe7f ;  /* 0xfffffe7f110c7836 */ /* 0x008fce0000000000 */
[----:B------:R-:W3:Y:S01]  /*54ee0*/  LDC R17, c[0x0][0x230] ;  /* 0x00008c00ff117b82 */ /* 0x000ee20000000800 */
[----:B------:R-:W-:Y:S02]  /*54ef0*/  ISETP.GE.U32.AND P1, PT, R12, 0x7ffffe00, PT ;  /* 0x7ffffe000c00780c */ /* 0x000fe40003f26070 */
[----:B------:R-:W-:Y:S01]  /*54f00*/  IADD3 R12, R22, -0x1a1, RZ ;  /* 0xfffffe5f160c7810 */ /* 0x000fe20007ffe0ff */
[----:B------:R1:W-:Y:S03]  /*54f10*/  STL.64 [R1+0x16a8], R26 ;  /* 0x0016a81a01007387 */ /* 0x0003e60000100a00 */
[----:B------:R-:W-:Y:S01]  /*54f20*/  ISETP.GE.U32.AND P2, PT, R12, 0x7ffffde0, PT ;  /* 0x7ffffde00c00780c */ /* 0x000fe20003f46070 */
[----:B------:R-:W-:Y:S02]  /*54f30*/  VIADD R12, R24, 0xfffffe5d ;  /* 0xfffffe5d180c7836 */ /* 0x000fe40000000000 */
[----:B------:R-:W-:-:S04]  /*54f40*/  IMAD.WIDE R24, R7, 0x4, R94 ;  /* 0x0000000407187825 */ /* 0x000fc800078e025e */
[----:B------:R-:W-:-:S04]  /*54f50*/  IMAD.WIDE R22, R7, 0x4, R96 ;  /* 0x0000000407167825 */ /* 0x000fc800078e0260 */
[----:B-1----:R-:W-:-:S05]  /*54f60*/  IMAD.WIDE R26, R7, 0x4, R92 ;  /* 0x00000004071a7825 */ /* 0x002fca00078e025c */
[----:B------:R-:W-:Y:S01]  /*54f70*/  @!PT LDS RZ, [RZ] ;  /* 0x00000000fffff984 */ /* 0x000fe20000000800 */
[----:B------:R-:W-:Y:S01]  /*54f80*/  @!PT LDS RZ, [RZ] ;  /* 0x00000000fffff984 */ /* 0x000fe20000000800 */
[----:B------:R-:W-:Y:S01]  /*54f90*/  @!PT LDS RZ, [RZ] ;  /* 0x00000000fffff984 */ /* 0x000fe20000000800 */
[----:B------:R1:W-:Y:S01]  /*54fa0*/  LDGSTS.E [R0+0x30000], desc[UR60][R26.64], !P1 ;  /* 0x300000001a007fae */ /* 0x0003e2000c92187c */
[----:B------:R-:W-:Y:S01]  /*54fb0*/  ISETP.GE.U32.AND P1, PT, R12, 0x7ffffdde, PT ;  /* 0x7ffffdde0c00780c */ /* 0x000fe20003f26070 */
[----:B------:R-:W-:Y:S02]  /*54fc0*/  VIADD R12, R20, 0xfffffe3f ;  /* 0xfffffe3f140c7836 */ /* 0x000fe40000000000 */
[----:B------:R2:W-:Y:S01]  /*54fd0*/  LDGSTS.E [R0+0x30004], desc[UR60][R24.64], !P6 ;  /* 0x3000400018007fae */ /* 0x0005e2000f12187c */
[----:B------:R-:W4:Y:S03]  /*54fe0*/  LDC R20, c[0x0][0x230] ;  /* 0x00008c00ff147b82 */ /* 0x000f260000000800 */
[----:B------:R2:W-:Y:S04]  /*54ff0*/  LDGSTS.E [R0+0x30008], desc[UR60][R22.64], !P5 ;  /* 0x3000800016007fae */ /* 0x0005e8000e92187c */
[----:B------:R1:W-:Y:S01]  /*55000*/  STL.64 [R1+0x16a0], R26 ;  /* 0x0016a01a01007387 */ /* 0x0003e20000100a00 */
[----:B------:R-:W-:Y:S01]  /*55010*/  ISETP.GE.U32.AND P5, PT, R12, 0x7ffffdc0, PT ;  /* 0x7ffffdc00c00780c */ /* 0x000fe20003fa6070 */
[----:B------:R-:W-:-:S02]  /*55020*/  VIADD R12, R14, 0xfffffe3e ;  /* 0xfffffe3e0e0c7836 */ /* 0x000fc40000000000 */
[----:B------:R-:W4:Y:S01]  /*55030*/  LDC R14, c[0x0][0x230] ;  /* 0x00008c00ff0e7b82 */ /* 0x000f220000000800 */
[----:B------:R-:W-:Y:S01]  /*55040*/  ISETP.GE.U32.AND P6, PT, R13, 0x7ffffddd, PT ;  /* 0x7ffffddd0d00780c */ /* 0x000fe20003fc6070 */
[----:B------:R2:W-:Y:S01]  /*55050*/  STL.64 [R1+0x1698], R24 ;  /* 0x0016981801007387 */ /* 0x0005e20000100a00 */
[----:B------:R-:W-:-:S03]  /*55060*/  IADD3 R13, R15, -0x1c3, RZ ;  /* 0xfffffe3d0f0d7810 */ /* 0x000fc60007ffe0ff */
[----:B------:R3:W-:Y:S02]  /*55070*/  STL.64 [R1+0x1600], R22 ;  /* 0x0016001601007387 */ /* 0x0007e40000100a00 */
[----:B------:R-:W4:Y:S01]  /*55080*/  LDC R15, c[0x0][0x230] ;  /* 0x00008c00ff0f7b82 */ /* 0x000f220000000800 */
[----:B-1----:R-:W-:-:S04]  /*55090*/  IMAD.WIDE R26, R7, 0x4, R98 ;  /* 0x00000004071a7825 */ /* 0x002fc800078e0262 */
[C---:B--2---:R-:W-:Y:S01]  /*550a0*/  IMAD.WIDE R24, R7.reuse, 0x4, R100 ;  /* 0x0000000407187825 */ /* 0x044fe200078e0264 */
[----:B------:R-:W-:Y:S03]  /*550b0*/  LDGSTS.E [R0+0x3000c], desc[UR60][R26.64], !P4 ;  /* 0x3000c0001a007fae */ /* 0x000fe6000e12187c */
[----:B---3--:R-:W-:Y:S01]  /*550c0*/  IMAD.WIDE R22, R7, 0x4, R102 ;  /* 0x0000000407167825 */ /* 0x008fe200078e0266 */
[----:B------:R-:W-:-:S03]  /*550d0*/  ISETP.GE.U32.AND P4, PT, R12, 0x7ffffdbf, PT ;  /* 0x7ffffdbf0c00780c */ /* 0x000fc60003f86070 */
[----:B------:R-:W-:Y:S01]  /*550e0*/  VIADD R12, R17, 0xfffffe3c ;  /* 0xfffffe3c110c7836 */ /* 0x000fe20000000000 */
[----:B------:R-:W-:Y:S04]  /*550f0*/  STL.64 [R1+0x15f8], R26 ;  /* 0x0015f81a01007387 */ /* 0x000fe80000100a00 */
[----:B------:R1:W-:Y:S04]  /*55100*/  STL.64 [R1+0x15f0], R24 ;  /* 0x0015f01801007387 */ /* 0x0003e80000100a00 */
[----:B------:R1:W-:Y:S04]  /*55110*/  LDGSTS.E [R0+0x34000], desc[UR60][R24.64], !P2 ;  /* 0x3400000018007fae */ /* 0x0003e8000d12187c */
[----:B------:R2:W-:Y:S04]  /*55120*/  STL.64 [R1+0x15e0], R22 ;  /* 0x0015e01601007387 */ /* 0x0005e80000100a00 */
[----:B------:R2:W-:Y:S01]  /*55130*/  LDGSTS.E [R0+0x34004], desc[UR60][R22.64], !P0 ;  /* 0x3400400016007fae */ /* 0x0005e2000c12187c */
[----:B------:R-:W3:Y:S01]  /*55140*/  LDC R17, c[0x0][0x230] ;  /* 0x00008c00ff117b82 */ /* 0x000ee20000000800 */
[----:B------:R-:W-:-:S02]  /*55150*/  ISETP.GE.U32.AND P2, PT, R13, 0x7ffffdbe, PT ;  /* 0x7ffffdbe0d00780c */ /* 0x000fc40003f46070 */
[----:B------:R-:W-:Y:S01]  /*55160*/  ISETP.GE.U32.AND P0, PT, R12, 0x7ffffdbd, PT ;  /* 0x7ffffdbd0c00780c */ /* 0x000fe20003f06070 */
[----:B------:R-:W-:Y:S01]  /*55170*/  VIADD R13, R19, 0xfffffe1f ;  /* 0xfffffe1f130d7836 */ /* 0x000fe20000000000 */
[----:B------:R-:W-:-:S03]  /*55180*/  IADD3 R12, R18, -0x1e2, RZ ;  /* 0xfffffe1e120c7810 */ /* 0x000fc60007ffe0ff */
[----:B------:R-:W3:Y:S01]  /*55190*/  LDC R18, c[0x0][0x230] ;  /* 0x00008c00ff127b82 */ /* 0x000ee20000000800 */
[----:B-1----:R-:W-:-:S07]  /*551a0*/  IMAD.WIDE R24, R7, 0x4, R104 ;  /* 0x0000000407187825 */ /* 0x002fce00078e0268 */
[----:B------:R-:W1:Y:S01]  /*551b0*/  LDC R19, c[0x0][0x230] ;  /* 0x00008c00ff137b82 */ /* 0x000e620000000800 */
[----:B--2---:R-:W-:Y:S01]  /*551c0*/  IMAD.WIDE R22, R7, 0x4, R106 ;  /* 0x0000000407167825 */ /* 0x004fe200078e026a */
[----:B------:R2:W-:Y:S04]  /*551d0*/  STL.64 [R1+0x15d0], R24 ;  /* 0x0015d01801007387 */ /* 0x0005e80000100a00 */
[----:B------:R2:W-:Y:S04]  /*551e0*/  LDGSTS.E [R0+0x34008], desc[UR60][R24.64], !P1 ;  /* 0x3400800018007fae */ /* 0x0005e8000c92187c */
[----:B------:R2:W-:Y:S04]  /*551f0*/  STL.64 [R1+0x15c0], R22 ;  /* 0x0015c01601007387 */ /* 0x0005e80000100a00 */
[----:B------:R2:W-:Y:S01]  /*55200*/  LDGSTS.E [R0+0x3400c], desc[UR60][R22.64], !P6 ;  /* 0x3400c00016007fae */ /* 0x0005e2000f12187c */
[----:B------:R-:W-:-:S02]  /*55210*/  ISETP.GE.U32.AND P1, PT, R13, 0x7ffffda0, PT ;  /* 0x7ffffda00d00780c */ /* 0x000fc40003f26070 */
[----:B------:R-:W-:Y:S01]  /*55220*/  ISETP.GE.U32.AND P6, PT, R12, 0x7ffffd9f, PT ;  /* 0x7ffffd9f0c00780c */ /* 0x000fe20003fc6070 */
[----:B----4-:R-:W-:Y:S02]  /*55230*/  VIADD R13, R20, 0xfffffe1d ;  /* 0xfffffe1d140d7836 */ /* 0x010fe40000000000 */
[----:B------:R-:W-:Y:S01]  /*55240*/  VIADD R12, R21, 0xfffffe1c ;  /* 0xfffffe1c150c7836 */ /* 0x000fe20000000000 */
[----:B------:R-:W4:Y:S01]  /*55250*/  LDC R20, c[0x0][0x230] ;  /* 0x00008c00ff147b82 */ /* 0x000f220000000800 */
[----:B------:R-:W-:-:S07]  /*55260*/  IMAD.WIDE R26, R7, 0x4, R112 ;  /* 0x00000004071a7825 */ /* 0x000fce00078e0270 */
[----:B------:R-:W4:Y:S01]  /*55270*/  LDC R21, c[0x0][0x230] ;  /* 0x00008c00ff157b82 */ /* 0x000f220000000800 */
[----:B--2---:R-:W-:-:S04]  /*55280*/  IMAD.WIDE R24, R7, 0x4, R108 ;  /* 0x0000000407187825 */ /* 0x004fc800078e026c */
[----:B------:R-:W-:Y:S01]  /*55290*/  IMAD.WIDE R22, R7, 0x4, R110 ;  /* 0x0000000407167825 */ /* 0x000fe200078e026e */
[----:B------:R2:W-:Y:S04]  /*552a0*/  LDGSTS.E [R0+0x38000], desc[UR60][R24.64], !P5 ;  /* 0x3800000018007fae */ /* 0x0005e8000e92187c */
[----:B------:R3:W-:Y:S01]  /*552b0*/  LDGSTS.E [R0+0x38004], desc[UR60][R22.64], !P4 ;  /* 0x3800400016007fae */ /* 0x0007e2000e12187c */
[----:B------:R-:W-:Y:S02]  /*552c0*/  ISETP.GE.U32.AND P4, PT, R12, 0x7ffffd9d, PT ;  /* 0x7ffffd9d0c00780c */ /* 0x000fe40003f86070 */
[----:B------:R-:W-:Y:S01]  /*552d0*/  IADD3 R12, R14, -0x185, RZ ;  /* 0xfffffe7b0e0c7810 */ /* 0x000fe20007ffe0ff */
[----:B------:R2:W-:Y:S01]  /*552e0*/  STL.64 [R1+0x15a8], R24 ;  /* 0x0015a81801007387 */ /* 0x0005e20000100a00 */
[----:B------:R-:W4:Y:S01]  /*552f0*/  LDC R14, c[0x0][0x230] ;  /* 0x00008c00ff0e7b82 */ /* 0x000f220000000800 */
[----:B------:R-:W-:Y:S01]  /*55300*/  ISETP.GE.U32.AND P5, PT, R13, 0x7ffffd9e, PT ;  /* 0x7ffffd9e0d00780c */ /* 0x000fe20003fa6070 */
[----:B------:R-:W-:Y:S01]  /*55310*/  VIADD R13, R15, 0xfffffe7a ;  /* 0xfffffe7a0f0d7836 */ /* 0x000fe20000000000 */
[----:B------:R3:W-:Y:S04]  /*55320*/  STL.64 [R1+0x15a0], R22 ;  /* 0x0015a01601007387 */ /* 0x0007e80000100a00 */
[----:B------:R-:W-:Y:S01]  /*55330*/  LDGSTS.E [R0+0x38008], desc[UR60][R26.64], !P2 ;  /* 0x380080001a007fae */ /* 0x000fe2000d12187c */
[----:B------:R-:W4:Y:S01]  /*55340*/  LDC R15, c[0x0][0x230] ;  /* 0x00008c00ff0f7b82 */ /* 0x000f220000000800 */
[----:B--2---:R-:W-:Y:S01]  /*55350*/  IMAD.WIDE R24, R7, 0x4, R114 ;  /* 0x0000000407187825 */ /* 0x004fe200078e0272 */
[----:B------:R-:W-:-:S03]  /*55360*/  ISETP.GE.U32.AND P2, PT, R12, 0x7ffffdfc, PT ;  /* 0x7ffffdfc0c00780c */ /* 0x000fc60003f46070 */
[----:B------:R-:W-:Y:S01]  /*55370*/  VIADD R12, R16, 0xfffffe79 ;  /* 0xfffffe79100c7836 */ /* 0x000fe20000000000 */
[----:B------:R-:W-:Y:S04]  /*55380*/  STL.64 [R1+0x1598], R26 ;  /* 0x0015981a01007387 */ /* 0x000fe80000100a00 */
[----:B------:R2:W-:Y:S01]  /*55390*/  LDGSTS.E [R0+0x3800c], desc[UR60][R24.64], !P0 ;  /* 0x3800c00018007fae */ /* 0x0005e2000c12187c */
[----:B------:R-:W4:Y:S01]  /*553a0*/  LDC R16, c[0x0][0x230] ;  /* 0x00008c00ff107b82 */ /* 0x000f220000000800 */
[----:B------:R-:W-:Y:S01]  /*553b0*/  ISETP.GE.U32.AND P0, PT, R13, 0x7ffffdfb, PT ;  /* 0x7ffffdfb0d00780c */ /* 0x000fe20003f06070 */
[----:B---3--:R-:W-:Y:S01]  /*553c0*/  IMAD.WIDE R22, R7, 0x4, R116 ;  /* 0x0000000407167825 */ /* 0x008fe200078e0274 */
[----:B------:R2:W-:Y:S01]  /*553d0*/  STL.64 [R1+0x1590], R24 ;  /* 0x0015901801007387 */ /* 0x0005e20000100a00 */
[----:B------:R-:W-:-:S04]  /*553e0*/  IADD3 R13, R17, -0x188, RZ ;  /* 0xfffffe78110d7810 */ /* 0x000fc80007ffe0ff */
[----:B------:R-:W3:Y:S01]  /*553f0*/  LDC R17, c[0x0][0x230] ;  /* 0x00008c00ff117b82 */ /* 0x000ee20000000800 */
[----:B------:R1:W-:Y:S04]  /*55400*/  STL.64 [R1+0x1588], R22 ;  /* 0x0015881601007387 */ /* 0x0003e80000100a00 */
[----:B------:R1:W-:Y:S01]  /*55410*/  LDGSTS.E [R0+0x3c000], desc[UR60][R22.64], !P1 ;  /* 0x3c00000016007fae */ /* 0x0003e2000c92187c */
[----:B------:R-:W-:Y:S01]  /*55420*/  ISETP.GE.U32.AND P1, PT, R12, 0x7ffffdfa, PT ;  /* 0x7ffffdfa0c00780c */ /* 0x000fe20003f26070 */
[----:B------:R-:W-:Y:S02]  /*55430*/  VIADD R12, R18, 0xfffffe5b ;  /* 0xfffffe5b120c7836 */ /* 0x000fe40000000000 */
[----:B------:R-:W3:Y:S01]  /*55440*/  LDC R18, c[0x0][0x230] ;  /* 0x00008c00ff127b82 */ /* 0x000ee20000000800 */
[----:B--2---:R-:W-:-:S04]  /*55450*/  IMAD.WIDE R24, R7, 0x4, R118 ;  /* 0x0000000407187825 */ /* 0x004fc800078e0276 */
[----:B-1----:R-:W-:Y:S01]  /*55460*/  IMAD.WIDE R22, R7, 0x4, R120 ;  /* 0x0000000407167825 */ /* 0x002fe200078e0278 */
[----:B------:R1:W-:Y:S04]  /*55470*/  STL.64 [R1+0x1580], R24 ;  /* 0x0015801801007387 */ /* 0x0003e80000100a00 */
[----:B------:R1:W-:Y:S04]  /*55480*/  LDGSTS.E [R0+0x3c004], desc[UR60][R24.64], !P6 ;  /* 0x3c00400018007fae */ /* 0x0003e8000f12187c */
[----:B------:R2:W-:Y:S01]  /*55490*/  STL.64 [R1+0x1578], R22 ;  /* 0x0015781601007387 */ /* 0x0005e20000100a00 */
[----:B------:R-:W-:-:S03]  /*554a0*/  ISETP.GE.U32.AND P6, PT, R13, 0x7ffffdf9, PT ;  /* 0x7ffffdf90d00780c */ /* 0x000fc60003fc6070 */
[----:B------:R2:W-:Y:S01]  /*554b0*/  LDGSTS.E [R0+0x3c008], desc[UR60][R22.64], !P5 ;  /* 0x3c00800016007fae */ /* 0x0005e2000e92187c */
[----:B------:R-:W-:Y:S01]  /*554c0*/  ISETP.GE.U32.AND P5, PT, R12, 0x7ffffddc, PT ;  /* 0x7ffffddc0c00780c */ /* 0x000fe20003fa6070 */
[----:B------:R-:W-:Y:S01]  /*554d0*/  VIADD R13, R19, 0xfffffe5a ;  /* 0xfffffe5a130d7836 */ /* 0x000fe20000000000 */
[----:B----4-:R-:W-:Y:S01]  /*554e0*/  IADD3 R12, R20, -0x1a7, RZ ;  /* 0xfffffe59140c7810 */ /* 0x010fe20007ffe0ff */
[----:B------:R-:W4:Y:S08]  /*554f0*/  LDC R19, c[0x0][0x230] ;  /* 0x00008c00ff137b82 */ /* 0x000f300000000800 */
[----:B------:R-:W4:Y:S01]  /*55500*/  LDC R20, c[0x0][0x230] ;  /* 0x00008c00ff147b82 */ /* 0x000f220000000800 */
        /* <DEDUP_REMOVED lines=8> */
[----:B------:R-:W4:Y:S01]  /*55590*/  LDC R14, c[0x0][0x230] ;  /* 0x00008c00ff0e7b82 */ /* 0x000f220000000800 */
[----:B------:R-:W-:Y:S01]  /*555a0*/  ISETP.GE.U32.AND P4, PT, R13, 0x7ffffddb, PT ;  /* 0x7ffffddb0d00780c */ /* 0x000fe20003f86070 */
[----:B------:R-:W-:Y:S01]  /*555b0*/  VIADD R13, R15, 0xfffffe3b ;  /* 0xfffffe3b0f0d7836 */ /* 0x000fe20000000000 */
[----:B------:R2:W-:Y:S04]  /*555c0*/  STL.64 [R1+0x15b0], R22 ;  /* 0x0015b01601007387 */ /* 0x0005e80000100a00 */
[----:B------:R-:W-:Y:S01]  /*555d0*/  LDGSTS.E [R2+0x30004], desc[UR60][R26.64], !P0 ;  /* 0x300040001a027fae */ /* 0x000fe2000c12187c */
[----:B------:R-:W4:Y:S01]  /*555e0*/  LDC R15, c[0x0][0x230] ;  /* 0x00008c00ff0f7b82 */ /* 0x000f220000000800 */
[----:B-1----:R-:W-:Y:S01]  /*555f0*/  IMAD.WIDE R24, R7, 0x4, R128 ;  /* 0x0000000407187825 */ /* 0x002fe200078e0280 */
[----:B------:R-:W-:-:S02]  /*55600*/  ISETP.GE.U32.AND P0, PT, R12, 0x7ffffdd9, PT ;  /* 0x7ffffdd90c00780c */ /* 0x000fc40003f06070 */
[----:B------:R-:W-:Y:S01]  /*55610*/  IADD3 R12, R16, -0x1c6, RZ ;  /* 0xfffffe3a100c7810 */ /* 0x000fe20007ffe0ff */
[----:B------:R-:W-:Y:S04]  /*55620*/  STL [R1+0x25dc], R0 ;  /* 0x0025dc0001007387 */ /* 0x000fe80000100800 */
[----:B------:R1:W-:Y:S01]  /*55630*/  LDGSTS.E [R2+0x30008], desc[UR60][R24.64], !P1 ;  /* 0x3000800018027fae */ /* 0x0003e2000c92187c */
[----:B------:R-:W4:Y:S03]  /*55640*/  LDC R16, c[0x0][0x230] ;  /* 0x00008c00ff107b82 */ /* 0x000f260000000800 */
[----:B------:R-:W-:Y:S01]  /*55650*/  STL.64 [R1+0x1560], R26 ;  /* 0x0015601a01007387 */ /* 0x000fe20000100a00 */
[----:B--2---:R-:W-:Y:S01]  /*55660*/  IMAD.WIDE R22, R7, 0x4, R130 ;  /* 0x0000000407167825 */ /* 0x004fe200078e0282 */
[----:B------:R-:W-:-:S02]  /*55670*/  ISETP.GE.U32.AND P1, PT, R13, 0x7ffffdbc, PT ;  /* 0x7ffffdbc0d00780c */ /* 0x000fc40003f26070 */
[----:B------:R1:W-:Y:S01]  /*55680*/  STL.64 [R1+0x1550], R24 ;  /* 0x0015501801007387 */ /* 0x0003e20000100a00 */
[----:B---3--:R-:W-:-:S03]  /*55690*/  VIADD R13, R17, 0xfffffe39 ;  /* 0xfffffe39110d7836 */ /* 0x008fc60000000000 */
[----:B------:R2:W-:Y:S04]  /*556a0*/  STL.64 [R1+0x1540], R22 ;  /* 0x0015401601007387 */ /* 0x0005e80000100a00 */
[----:B------:R2:W-:Y:S01]  /*556b0*/  LDGSTS.E [R2+0x3000c], desc[UR60][R22.64], !P6 ;  /* 0x3000c00016027fae */ /* 0x0005e2000f12187c */
[----:B------:R-:W3:Y:S01]  /*556c0*/  LDC R17, c[0x0][0x230] ;  /* 0x00008c00ff117b82 */ /* 0x000ee20000000800 */
[----:B------:R-:W-:Y:S01]  /*556d0*/  ISETP.GE.U32.AND P6, PT, R12, 0x7ffffdbb, PT ;  /* 0x7ffffdbb0c00780c */ /* 0x000fe20003fc6070 */
[----:B------:R-:W-:-:S06]  /*556e0*/  VIADD R12, R18, 0xfffffe38 ;  /* 0xfffffe38120c7836 */ /* 0x000fcc0000000000 */
[----:B------:R-:W3:Y:S01]  /*556f0*/  LDC R18, c[0x0][0x230] ;  /* 0x00008c00ff127b82 */ /* 0x000ee20000000800 */
[----:B-1----:R-:W-:-:S04]  /*55700*/  IMAD.WIDE R24, R7, 0x4, R132 ;  /* 0x0000000407187825 */ /* 0x002fc800078e0284 */
[----:B--2---:R-:W-:Y:S01]  /*55710*/  IMAD.WIDE R22, R7, 0x4, R134 ;  /* 0x0000000407167825 */ /* 0x004fe200078e0286 */
[----:B------:R1:W-:Y:S04]  /*55720*/  STL.64 [R1+0x1530], R24 ;  /* 0x0015301801007387 */ /* 0x0003e80000100a00 */
[----:B------:R1:W-:Y:S04]  /*55730*/  LDGSTS.E [R2+0x34000], desc[UR60][R24.64], !P5 ;  /* 0x3400000018027fae */ /* 0x0003e8000e92187c */
[----:B------:R2:W-:Y:S01]  /*55740*/  STL.64 [R1+0x1520], R22 ;  /* 0x0015201601007387 */ /* 0x0005e20000100a00 */
[----:B------:R-:W-:-:S03]  /*55750*/  ISETP.GE.U32.AND P5, PT, R13, 0x7ffffdba, PT ;  /* 0x7ffffdba0d00780c */ /* 0x000fc60003fa6070 */
[----:B------:R2:W-:Y:S01]  /*55760*/  LDGSTS.E [R2+0x34004], desc[UR60][R22.64], !P4 ;  /* 0x3400400016027fae */ /* 0x0005e2000e12187c */
[----:B------:R-:W-:Y:S02]  /*55770*/  ISETP.GE.U32.AND P4, PT, R12, 0x7ffffdb9, PT ;  /* 0x7ffffdb90c00780c */ /* 0x000fe40003f86070 */
[----:B----4-:R-:W-:Y:S01]  /*55780*/  IADD3 R13, R19, -0x1e5, RZ ;  /* 0xfffffe1b130d7810 */ /* 0x010fe20007ffe0ff */
[----:B------:R-:W-:Y:S01]  /*55790*/  VIADD R12, R20, 0xfffffe1a ;  /* 0xfffffe1a140c7836 */ /* 0x000fe20000000000 */
        /* <DEDUP_REMOVED lines=12> */
[----:B------:R-:W-:Y:S01]  /*55860*/  IADD3 R13, R15, -0x1e8, RZ ;  /* 0xfffffe180f0d7810 */ /* 0x000fe20007ffe0ff */
[----:B------:R2:W-:Y:S04]  /*55870*/  STL.64 [R1+0x1500], R22 ;  /* 0x0015001601007387 */ /* 0x0005e80000100a00 */
[----:B------:R-:W-:Y:S01]  /*55880*/  LDGSTS.E [R2+0x38000], desc[UR60][R26.64], !P1 ;  /* 0x380000001a027fae */ /* 0x000fe2000c92187c */
[----:B------:R-:W4:Y:S01]  /*55890*/  LDC R15, c[0x0][0x230] ;  /* 0x00008c00ff0f7b82 */ /* 0x000f220000000800 */
[----:B-1----:R-:W-:Y:S01]  /*558a0*/  IMAD.WIDE R24, R7, 0x4, R142 ;  /* 0x0000000407187825 */ /* 0x002fe200078e028e */
[----:B------:R-:W-:-:S03]  /*558b0*/  ISETP.GE.U32.AND P1, PT, R12, 0x7ffffd9a, PT ;  /* 0x7ffffd9a0c00780c */ /* 0x000fc60003f26070 */
[----:B------:R-:W-:Y:S01]  /*558c0*/  VIADD R12, R16, 0xfffffe77 ;  /* 0xfffffe77100c7836 */ /* 0x000fe20000000000 */
[----:B------:R-:W-:Y:S04]  /*558d0*/  STL.64 [R1+0x14f0], R26 ;  /* 0x0014f01a01007387 */ /* 0x000fe80000100a00 */
[----:B------:R1:W-:Y:S01]  /*558e0*/  LDGSTS.E [R2+0x38004], desc[UR60][R24.64], !P6 ;  /* 0x3800400018027fae */ /* 0x0003e2000f12187c */
[----:B------:R-:W4:Y:S01]  /*558f0*/  LDC R16, c[0x0][0x230] ;  /* 0x00008c00ff107b82 */ /* 0x000f220000000800 */
[----:B------:R-:W-:Y:S01]  /*55900*/  ISETP.GE.U32.AND P6, PT, R13, 0x7ffffd99, PT ;  /* 0x7ffffd990d00780c */ /* 0x000fe20003fc6070 */
[----:B--2---:R-:W-:Y:S01]  /*55910*/  IMAD.WIDE R22, R7, 0x4, R144 ;  /* 0x0000000407167825 */ /* 0x004fe200078e0290 */
[----:B------:R1:W-:Y:S03]  /*55920*/  STL.64 [R1+0x14e0], R24 ;  /* 0x0014e01801007387 */ /* 0x0003e60000100a00 */
[----:B---3--:R-:W-:-:S02]  /*55930*/  VIADD R13, R17, 0xfffffe76 ;  /* 0xfffffe76110d7836 */ /* 0x008fc40000000000 */
[----:B------:R-:W2:Y:S01]  /*55940*/  LDC R17, c[0x0][0x230] ;  /* 0x00008c00ff117b82 */ /* 0x000ea20000000800 */
[----:B------:R3:W-:Y:S04]  /*55950*/  STL.64 [R1+0x14d0], R22 ;  /* 0x0014d01601007387 */ /* 0x0007e80000100a00 */
[----:B------:R3:W-:Y:S01]  /*55960*/  LDGSTS.E [R2+0x38008], desc[UR60][R22.64], !P5 ;  /* 0x3800800016027fae */ /* 0x0007e2000e92187c */
[----:B------:R-:W-:Y:S02]  /*55970*/  ISETP.GE.U32.AND P5, PT, R12, 0x7ffffdf8, PT ;  /* 0x7ffffdf80c00780c */ /* 0x000fe40003fa6070 */
[----:B------:R-:W-:Y:S02]  /*55980*/  IADD3 R12, R18, -0x18b, RZ ;  /* 0xfffffe75120c7810 */ /* 0x000fe40007ffe0ff */
[----:B------:R-:W2:Y:S01]  /*55990*/  LDC R18, c[0x0][0x230] ;  /* 0x00008c00ff127b82 */ /* 0x000ea20000000800 */
[----:B-1----:R-:W-:-:S04]  /*559a0*/  IMAD.WIDE R24, R7, 0x4, R146 ;  /* 0x0000000407187825 */ /* 0x002fc800078e0292 */
[----:B---3--:R-:W-:Y:S01]  /*559b0*/  IMAD.WIDE R22, R7, 0x4, R148 ;  /* 0x0000000407167825 */ /* 0x008fe200078e0294 */
[----:B------:R1:W-:Y:S04]  /*559c0*/  STL.64 [R1+0x14c0], R24 ;  /* 0x0014c01801007387 */ /* 0x0003e80000100a00 */
[----:B------:R1:W-:Y:S04]  /*559d0*/  LDGSTS.E [R2+0x3800c], desc[UR60][R24.64], !P4 ;  /* 0x3800c00018027fae */ /* 0x0003e8000e12187c */
[----:B------:R3:W-:Y:S01]  /*559e0*/  STL.64 [R1+0x14b8], R22 ;  /* 0x0014b81601007387 */ /* 0x0007e20000100a00 */
[----:B------:R-:W-:-:S03]  /*559f0*/  ISETP.GE.U32.AND P4, PT, R13, 0x7ffffdf7, PT ;  /* 0x7ffffdf70d00780c */ /* 0x000fc60003f86070 */
[----:B------:R3:W-:Y:S01]  /*55a00*/  LDGSTS.E [R2+0x3c000], desc[UR60][R22.64], !P2 ;  /* 0x3c00000016027fae */ /* 0x0007e2000d12187c */
[----:B------:R-:W-:Y:S01]  /*55a10*/  ISETP.GE.U32.AND P2, PT, R12, 0x7ffffdf6, PT ;  /* 0x7ffffdf60c00780c */ /* 0x000fe20003f46070 */
[----:B----4-:R-:W-:Y:S02]  /*55a20*/  VIADD R13, R19, 0xfffffe74 ;  /* 0xfffffe74130d7836 */ /* 0x010fe40000000000 */
[----:B------:R-:W-:Y:S01]  /*55a30*/  VIADD R12, R20, 0xfffffe57 ;  /* 0xfffffe57140c7836 */ /* 0x000fe20000000000 */
[----:B------:R-:W4:Y:S08]  /*55a40*/  LDC R19, c[0x0][0x230] ;  /* 0x00008c00ff137b82 */ /* 0x000f300000000800 */
[----:B------:R-:W4:Y:S01]  /*55a50*/  LDC R20, c[0x0][0x230] ;  /* 0x00008c00ff147b82 */ /* 0x000f220000000800 */
[----:B-1----:R-:W-:-:S04]  /*55a60*/  IMAD.WIDE R24, R7, 0x4, R150 ;  /* 0x0000000407187825 */ /* 0x002fc800078e0296 */
[----:B---3--:R-:W-:-:S04]  /*55a70*/  IMAD.WIDE R22, R7, 0x4, R152 ;  /* 0x0000000407167825 */ /* 0x008fc800078e0298 */
        /* <DEDUP_REMOVED lines=17> */
[----:B------:R-:W-:Y:S01]  /*55b90*/  ISETP.GE.U32.AND P5, PT, R13, 0x7ffffdd6, PT ;  /* 0x7ffffdd60d00780c */ /* 0x000fe20003fa6070 */
[----:B------:R-:W4:Y:S01]  /*55ba0*/  LDC R16, c[0x0][0x230] ;  /* 0x00008c00ff107b82 */ /* 0x000f220000000800 */
[----:B---3--:R-:W-:Y:S01]  /*55bb0*/  IMAD.WIDE R22, R7, 0x4, R158 ;  /* 0x0000000407167825 */ /* 0x008fe200078e029e */
[----:B------:R1:W-:Y:S01]  /*55bc0*/  STL.64 [R1+0x1478], R24 ;  /* 0x0014781801007387 */ /* 0x0003e20000100a00 */
[----:B--2---:R-:W-:-:S05]  /*55bd0*/  IADD3 R13, R17, -0x1c9, RZ ;  /* 0xfffffe37110d7810 */ /* 0x004fca0007ffe0ff */
[----:B------:R-:W2:Y:S01]  /*55be0*/  LDC R17, c[0x0][0x230] ;  /* 0x00008c00ff117b82 */ /* 0x000ea20000000800 */
[----:B------:R3:W-:Y:S04]  /*55bf0*/  STL.64 [R1+0x1468], R22 ;  /* 0x0014681601007387 */ /* 0x0007e80000100a00 */
[----:B------:R3:W-:Y:S01]  /*55c00*/  LDGSTS.E [R3+0x30004], desc[UR60][R22.64], !P4 ;  /* 0x3000400016037fae */ /* 0x0007e2000e12187c */
[----:B------:R-:W-:Y:S01]  /*55c10*/  ISETP.GE.U32.AND P4, PT, R12, 0x7ffffdd5, PT ;  /* 0x7ffffdd50c00780c */ /* 0x000fe20003f86070 */
[----:B------:R-:W-:Y:S02]  /*55c20*/  VIADD R12, R18, 0xfffffe36 ;  /* 0xfffffe36120c7836 */ /* 0x000fe40000000000 */
        /* <DEDUP_REMOVED lines=9> */
[----:B----4-:R-:W-:Y:S01]  /*55cc0*/  VIADD R13, R19, 0xfffffe35 ;  /* 0xfffffe35130d7836 */ /* 0x010fe20000000000 */
[----:B------:R-:W-:Y:S01]  /*55cd0*/  IADD3 R12, R20, -0x1cc, RZ ;  /* 0xfffffe34140c7810 */ /* 0x000fe20007ffe0ff */
[----:B------:R-:W4:Y:S08]  /*55ce0*/  LDC R19, c[0x0][0x230] ;  /* 0x00008c00ff137b82 */ /* 0x000f300000000800 */
[----:B------:R-:W4:Y:S01]  /*55cf0*/  LDC R20, c[0x0][0x230] ;  /* 0x00008c00ff147b82 */ /* 0x000f220000000800 */
[----:B-1----:R-:W-:-:S04]  /*55d00*/  IMAD.WIDE R24, R7, 0x4, R164 ;  /* 0x0000000407187825 */ /* 0x002fc800078e02a4 */
[C---:B---3--:R-:W-:Y:S01]  /*55d10*/  IMAD.WIDE R22, R7.reuse, 0x4, R166 ;  /* 0x0000000407167825 */ /* 0x048fe200078e02a6 */
[----:B------:R1:W-:Y:S04]  /*55d20*/  LDGSTS.E [R3+0x34000], desc[UR60][R24.64], !P1 ;  /* 0x3400000018037fae */ /* 0x0003e8000c92187c */
[----:B------:R3:W-:Y:S01]  /*55d30*/  LDGSTS.E [R3+0x34004], desc[UR60][R22.64], !P6 ;  /* 0x3400400016037fae */ /* 0x0007e2000f12187c */
[----:B------:R-:W-:Y:S01]  /*55d40*/  ISETP.GE.U32.AND P6, PT, R12, 0x7ffffdb5, PT ;  /* 0x7ffffdb50c00780c */ /* 0x000fe20003fc6070 */
[----:B------:R-:W-:Y:S02]  /*55d50*/  VIADD R12, R14, 0xfffffe17 ;  /* 0xfffffe170e0c7836 */ /* 0x000fe40000000000 */
[----:B------:R-:W-:Y:S01]  /*55d60*/  IMAD.WIDE R26, R7, 0x4, R168 ;  /* 0x00000004071a7825 */ /* 0x000fe200078e02a8 */
[----:B------:R-:W4:Y:S01]  /*55d70*/  LDC R14, c[0x0][0x230] ;  /* 0x00008c00ff0e7b82 */ /* 0x000f220000000800 */
[----:B------:R1:W-:Y:S01]  /*55d80*/  STL.64 [R1+0x1438], R24 ;  /* 0x0014381801007387 */ /* 0x0003e20000100a00 */
[----:B------:R-:W-:Y:S01]  /*55d90*/  ISETP.GE.U32.AND P1, PT, R13, 0x7ffffdb6, PT ;  /* 0x7ffffdb60d00780c */ /* 0x000fe20003f26070 */
[----:B------:R-:W-:-:S02]  /*55da0*/  VIADD R13, R15, 0xfffffe16 ;  /* 0xfffffe160f0d7836 */ /* 0x000fc40000000000 */
[----:B------:R3:W-:Y:S03]  /*55db0*/  STL.64 [R1+0x1428], R22 ;  /* 0x0014281601007387 */ /* 0x0007e60000100a00 */
[----:B------:R-:W4:Y:S01]  /*55dc0*/  LDC R15, c[0x0][0x230] ;  /* 0x00008c00ff0f7b82 */ /* 0x000f220000000800 */
[----:B------:R-:W-:Y:S01]  /*55dd0*/  LDGSTS.E [R3+0x34008], desc[UR60][R26.64], !P5 ;  /* 0x340080001a037fae */ /* 0x000fe2000e92187c */
[----:B------:R-:W-:Y:S02]  /*55de0*/  ISETP.GE.U32.AND P5, PT, R12, 0x7ffffd98, PT ;  /* 0x7ffffd980c00780c */ /* 0x000fe40003fa6070 */
[----:B------:R-:W-:Y:S01]  /*55df0*/  IADD3 R12, R16, -0x1eb, RZ ;  /* 0xfffffe15100c7810 */ /* 0x000fe20007ffe0ff */
[----:B-1----:R-:W-:-:S04]  /*55e00*/  IMAD.WIDE R24, R7, 0x4, R170 ;  /* 0x0000000407187825 */ /* 0x002fc800078e02aa */
[----:B---3--:R-:W-:Y:S01]  /*55e10*/  IMAD.WIDE R22, R7, 0x4, R172 ;  /* 0x0000000407167825 */ /* 0x008fe200078e02ac */
[----:B------:R-:W-:Y:S04]  /*55e20*/  STL.64 [R1+0x1418], R26 ;  /* 0x0014181a01007387 */ /* 0x000fe80000100a00 */
[----:B------:R1:W-:Y:S01]  /*55e30*/  LDGSTS.E [R3+0x3400c], desc[UR60][R24.64], !P4 ;  /* 0x3400c00018037fae */ /* 0x0003e2000e12187c */
[----:B------:R-:W-:Y:S01]  /*55e40*/  ISETP.GE.U32.AND P4, PT, R13, 0x7ffffd97, PT ;  /* 0x7ffffd970d00780c */ /* 0x000fe20003f86070 */
[----:B------:R-:W3:Y:S02]  /*55e50*/  LDC R16, c[0x0][0x230] ;  /* 0x00008c00ff107b82 */ /* 0x000ee40000000800 */
[----:B------:R1:W-:Y:S01]  /*55e60*/  STL.64 [R1+0x1408], R24 ;  /* 0x0014081801007387 */ /* 0x0003e20000100a00 */
[----:B--2---:R-:W-:-:S03]  /*55e70*/  VIADD R13, R17, 0xfffffe14 ;  /* 0xfffffe14110d7836 */ /* 0x004fc60000000000 */
        /* <DEDUP_REMOVED lines=19> */
[C---:B--2---:R-:W-:Y:S01]  /*55fb0*/  IMAD.WIDE R22, R7.reuse, 0x4, R180 ;  /* 0x0000000407167825 */ /* 0x044fe200078e02b4 */
[----:B------:R1:W-:Y:S04]  /*55fc0*/  LDGSTS.E [R3+0x3800c], desc[UR60][R24.64], !P6 ;  /* 0x3800c00018037fae */ /* 0x0003e8000f12187c */
[----:B------:R2:W-:Y:S01]  /*55fd0*/  LDGSTS.E [R3+0x3c000], desc[UR60][R22.64], !P5 ;  /* 0x3c00000016037fae */ /* 0x0005e2000e92187c */
[----:B------:R-:W-:Y:S01]  /*55fe0*/  ISETP.GE.U32.AND P5, PT, R12, 0x7ffffdf2, PT ;  /* 0x7ffffdf20c00780c */ /* 0x000fe20003fa6070 */
[----:B------:R-:W-:Y:S02]  /*55ff0*/  VIADD R12, R14, 0xfffffe70 ;  /* 0xfffffe700e0c7836 */ /* 0x000fe40000000000 */
[----:B------:R-:W-:Y:S01]  /*56000*/  IMAD.WIDE R26, R7, 0x4, R182 ;  /* 0x00000004071a7825 */ /* 0x000fe200078e02b6 */
[----:B------:R-:W4:Y:S01]  /*56010*/  LDC R14, c[0x0][0x230] ;  /* 0x00008c00ff0e7b82 */ /* 0x000f220000000800 */
[----:B------:R1:W-:Y:S01]  /*56020*/  STL.64 [R1+0x13b0], R24 ;  /* 0x0013b01801007387 */ /* 0x0003e20000100a00 */
[----:B------:R-:W-:-:S03]  /*56030*/  ISETP.GE.U32.AND P6, PT, R13, 0x7ffffdf3, PT ;  /* 0x7ffffdf30d00780c */ /* 0x000fc60003fc6070 */
[----:B------:R2:W-:Y:S01]  /*56040*/  STL.64 [R1+0x1380], R22 ;  /* 0x0013801601007387 */ /* 0x0005e20000100a00 */
[----:B------:R-:W-:Y:S02]  /*56050*/  IADD3 R13, R15, -0x1ad, RZ ;  /* 0xfffffe530f0d7810 */ /* 0x000fe40007ffe0ff */
[----:B------:R-:W4:Y:S01]  /*56060*/  LDC R15, c[0x0][0x230] ;  /* 0x00008c00ff0f7b82 */ /* 0x000f220000000800 */
[----:B------:R-:W-:Y:S01]  /*56070*/  LDGSTS.E [R3+0x3c004], desc[UR60][R26.64], !P4 ;  /* 0x3c0040001a037fae */ /* 0x000fe2000e12187c */
[----:B------:R-:W-:-:S03]  /*56080*/  ISETP.GE.U32.AND P4, PT, R12, 0x7ffffdf1, PT ;  /* 0x7ffffdf10c00780c */ /* 0x000fc60003f86070 */
[----:B------:R-:W-:Y:S01]  /*56090*/  STL.64 [R1+0x1368], R26 ;  /* 0x0013681a01007387 */ /* 0x000fe20000100a00 */
[----:B-1----:R-:W-:-:S04]  /*560a0*/  IMAD.WIDE R24, R7, 0x4, R184 ;  /* 0x0000000407187825 */ /* 0x002fc800078e02b8 */
[----:B--2---:R-:W-:-:S04]  /*560b0*/  IMAD.WIDE R22, R7, 0x4, R186 ;  /* 0x0000000407167825 */ /* 0x004fc800078e02ba */
[----:B---3--:R-:W-:Y:S02]  /*560c0*/  VIADD R12, R16, 0xfffffe52 ;  /* 0xfffffe52100c7836 */ /* 0x008fe40000000000 */
[----:B------:R-:W1:Y:S01]  /*560d0*/  LDC R16, c[0x0][0x230] ;  /* 0x00008c00ff107b82 */ /* 0x000e620000000800 */
[----:B------:R2:W-:Y:S04]  /*560e0*/  LDGSTS.E [R3+0x3c008], desc[UR60][R24.64], !P2 ;  /* 0x3c00800018037fae */ /* 0x0005e8000d12187c */
[----:B------:R2:W-:Y:S01]  /*560f0*/  STL.64 [R1+0x1358], R24 ;  /* 0x0013581801007387 */ /* 0x0005e20000100a00 */
[----:B------:R-:W-:-:S03]  /*56100*/  ISETP.GE.U32.AND P2, PT, R13, 0x7ffffdd4, PT ;  /* 0x7ffffdd40d00780c */ /* 0x000fc60003f46070 */
[----:B------:R3:W-:Y:S04]  /*56110*/  STL.64 [R1+0x1348], R22 ;  /* 0x0013481601007387 */ /* 0x0007e80000100a00 */
[----:B------:R3:W-:Y:S01]  /*56120*/  LDGSTS.E [R3+0x3c00c], desc[UR60][R22.64], !P0 ;  /* 0x3c00c00016037fae */ /* 0x0007e2000c12187c */
[----:B------:R-:W-:Y:S02]  /*56130*/  VIADD R13, R17, 0xfffffe51 ;  /* 0xfffffe51110d7836 */ /* 0x000fe40000000000 */
[----:B------:R-:W1:Y:S01]  /*56140*/  LDC R17, c[0x0][0x230] ;  /* 0x00008c00ff117b82 */ /* 0x000e620000000800 */
[----:B------:R-:W-:Y:S01]  /*56150*/  ISETP.GE.U32.AND P0, PT, R12, 0x7ffffdd3, PT ;  /* 0x7ffffdd30c00780c */ /* 0x000fe20003f06070 */
[----:B------:R4:W-:Y:S01]  /*56160*/  STL.64 [R1+0x25d0], R2 ;  /* 0x0025d00201007387 */ /* 0x0009e20000100a00 */
[----:B--2---:R-:W-:-:S04]  /*56170*/  IMAD.WIDE R24, R7, 0x4, R188 ;  /* 0x0000000407187825 */ /* 0x004fc800078e02bc */
[----:B---3--:R-:W-:Y:S01]  /*56180*/  IMAD.WIDE R22, R7, 0x4, R190 ;  /* 0x0000000407167825 */ /* 0x008fe200078e02be */
[----:B------:R-:W-:Y:S02]  /*56190*/  IADD3 R12, R18, -0x1b0, RZ ;  /* 0xfffffe50120c7810 */ /* 0x000fe40007ffe0ff */
[----:B------:R-:W2:Y:S01]  /*561a0*/  LDC R18, c[0x0][0x230] ;  /* 0x00008c00ff127b82 */ /* 0x000ea20000000800 */
[----:B------:R-:W-:Y:S04]  /*561b0*/  STL.64 [R1+0x1338], R24 ;  /* 0x0013381801007387 */ /* 0x000fe80000100a00 */
[----:B------:R-:W-:Y:S04]  /*561c0*/  LDGSTS.E [R4+0x30000], desc[UR60][R24.64], !P1 ;  /* 0x3000000018047fae */ /* 0x000fe8000c92187c */
[----:B------:R3:W-:Y:S04]  /*561d0*/  STL.64 [R1+0x1328], R22 ;  /* 0x0013281601007387 */ /* 0x0007e80000100a00 */
[----:B------:R3:W-:Y:S01]  /*561e0*/  LDGSTS.E [R4+0x30004], desc[UR60][R22.64], !P6 ;  /* 0x3000400016047fae */ /* 0x0007e2000f12187c */
[----:B------:R-:W-:-:S02]  /*561f0*/  ISETP.GE.U32.AND P1, PT, R13, 0x7ffffdd2, PT ;  /* 0x7ffffdd20d00780c */ /* 0x000fc40003f26070 */
[----:B------:R-:W-:Y:S01]  /*56200*/  ISETP.GE.U32.AND P6, PT, R12, 0x7ffffdd1, PT ;  /* 0x7ffffdd10c00780c */ /* 0x000fe20003fc6070 */
[----:B----4-:R-:W-:Y:S02]  /*56210*/  VIADD R13, R19, 0xfffffe33 ;  /* 0xfffffe33130d7836 */ /* 0x010fe40000000000 */
[----:B------:R-:W-:-:S04]  /*56220*/  IMAD.WIDE R2, R7, 0x4, R194 ;  /* 0x0000000407027825 */ /* 0x000fc800078e02c2 */
[----:B------:R-:W-:Y:S01]  /*56230*/  VIADD R12, R20, 0xfffffe32 ;  /* 0xfffffe32140c7836 */ /* 0x000fe20000000000 */
[----:B------:R-:W4:Y:S08]  /*56240*/  LDC R19, c[0x0][0x230] ;  /* 0x00008c00ff137b82 */ /* 0x000f300000000800 */
[----:B------:R-:W4:Y:S01]  /*56250*/  LDC R20, c[0x0][0x230] ;  /* 0x00008c00ff147b82 */ /* 0x000f220000000800 */
[----:B---3--:R-:W-:-:S04]  /*56260*/  IMAD.WIDE R22, R7, 0x4, R192 ;  /* 0x0000000407167825 */ /* 0x008fc800078e02c0 */
[----:B------:R-:W-:Y:S01]  /*56270*/  IMAD.WIDE R24, R7, 0x4, R196 ;  /* 0x0000000407187825 */ /* 0x000fe200078e02c4 */
[----:B------:R3:W-:Y:S04]  /*56280*/  LDGSTS.E [R4+0x30008], desc[UR60][R22.64], !P5 ;  /* 0x3000800016047fae */ /* 0x0007e8000e92187c */
[----:B------:R3:W-:Y:S01]  /*56290*/  STL.64 [R1+0x1318], R22 ;  /* 0x0013181601007387 */ /* 0x0007e20000100a00 */
[----:B------:R-:W-:-:S03]  /*562a0*/  ISETP.GE.U32.AND P5, PT, R13, 0x7ffffdb4, PT ;  /* 0x7ffffdb40d00780c */ /* 0x000fc60003fa6070 */
[----:B------:R1:W-:Y:S04]  /*562b0*/  LDGSTS.E [R4+0x3000c], desc[UR60][R2.64], !P4 ;  /* 0x3000c00002047fae */ /* 0x0003e8000e12187c */
[----:B------:R1:W-:Y:S01]  /*562c0*/  STL.64 [R1+0x1218], R2 ;  /* 0x0012180201007387 */ /* 0x0003e20000100a00 */
[----:B------:R-:W-:Y:S02]  /*562d0*/  ISETP.GE.U32.AND P4, PT, R12, 0x7ffffdb3, PT ;  /* 0x7ffffdb30c00780c */ /* 0x000fe40003f86070 */
[----:B------:R-:W-:Y:S01]  /*562e0*/  IADD3 R12, R14, -0x1cf, RZ ;  /* 0xfffffe310e0c7810 */ /* 0x000fe20007ffe0ff */
[----:B------:R2:W-:Y:S04]  /*562f0*/  STL.64 [R1+0x11e8], R24 ;  /* 0x0011e81801007387 */ /* 0x0005e80000100a00 */
[----:B------:R2:W-:Y:S01]  /*56300*/  LDGSTS.E [R4+0x34000], desc[UR60][R24.64], !P2 ;  /* 0x3400000018047fae */ /* 0x0005e2000d12187c */
[----:B---3--:R-:W-:-:S04]  /*56310*/  IMAD.WIDE R22, R7, 0x4, R198 ;  /* 0x0000000407167825 */ /* 0x008fc800078e02c6 */
[----:B-1----:R-:W-:-:S04]  /*56320*/  IMAD.WIDE R2, R7, 0x4, R200 ;  /* 0x0000000407027825 */ /* 0x002fc800078e02c8 */
[----:B------:R-:W-:Y:S01]  /*56330*/  VIADD R13, R15, 0xfffffe30 ;  /* 0xfffffe300f0d7836 */ /* 0x000fe20000000000 */
[----:B------:R-:W-:Y:S01]  /*56340*/  ISETP.GE.U32.AND P2, PT, R12, 0x7ffffdb2, PT ;  /* 0x7ffffdb20c00780c */ /* 0x000fe20003f46070 */
[----:B------:R-:W1:Y:S01]  /*56350*/  LDC R14, c[0x0][0x230] ;  /* 0x00008c00ff0e7b82 */ /* 0x000e620000000800 */
[----:B------:R3:W-:Y:S04]  /*56360*/  STL.64 [R1+0x11d8], R22 ;  /* 0x0011d81601007387 */ /* 0x0007e80000100a00 */
[----:B------:R3:W-:Y:S04]  /*56370*/  LDGSTS.E [R4+0x34004], desc[UR60][R22.64], !P0 ;  /* 0x3400400016047fae */ /* 0x0007e8000c12187c */
[----:B------:R4:W-:Y:S04]  /*56380*/  STL.64 [R1+0x11c0], R2 ;  /* 0x0011c00201007387 */ /* 0x0009e80000100a00 */
[----:B------:R4:W-:Y:S01]  /*56390*/  LDGSTS.E [R4+0x34008], desc[UR60][R2.64], !P1 ;  /* 0x3400800002047fae */ /* 0x0009e2000c92187c */
[----:B------:R-:W-:Y:S01]  /*563a0*/  VIADD R12, R16, 0xfffffe13 ;  /* 0xfffffe13100c7836 */ /* 0x000fe20000000000 */
[----:B------:R-:W-:-:S02]  /*563b0*/  ISETP.GE.U32.AND P0, PT, R13, 0x7ffffdb1, PT ;  /* 0x7ffffdb10d00780c */ /* 0x000fc40003f06070 */
[----:B------:R-:W-:Y:S01]  /*563c0*/  IADD3 R13, R17, -0x1ee, RZ ;  /* 0xfffffe12110d7810 */ /* 0x000fe20007ffe0ff */
[C---:B--2---:R-:W-:Y:S01]  /*563d0*/  IMAD.WIDE R24, R7.reuse, 0x4, R210 ;  /* 0x0000000407187825 */ /* 0x044fe200078e02d2 */
[----:B------:R-:W2:Y:S03]  /*563e0*/  LDC R15, c[0x0][0x230] ;  /* 0x00008c00ff0f7b82 */ /* 0x000ea60000000800 */
[----:B---3--:R-:W-:-:S04]  /*563f0*/  IMAD.WIDE R22, R7, 0x4, R202 ;  /* 0x0000000407167825 */ /* 0x008fc800078e02ca */
[----:B----4-:R-:W-:Y:S01]  /*56400*/  IMAD.WIDE R2, R7, 0x4, R204 ;  /* 0x0000000407027825 */ /* 0x010fe200078e02cc */
[----:B------:R-:W-:Y:S01]  /*56410*/  ISETP.GE.U32.AND P1, PT, R12, 0x7ffffd94, PT ;  /* 0x7ffffd940c00780c */ /* 0x000fe20003f26070 */
[----:B------:R-:W3:Y:S08]  /*56420*/  LDC R16, c[0x0][0x230] ;  /* 0x00008c00ff107b82 */ /* 0x000ef00000000800 */
[----:B------:R-:W4:Y:S01]  /*56430*/  LDC R17, c[0x0][0x230] ;  /* 0x00008c00ff117b82 */ /* 0x000f220000000800 */
[----:B------:R1:W-:Y:S04]  /*56440*/  STL.64 [R1+0x11a0], R22 ;  /* 0x0011a01601007387 */ /* 0x0003e80000100a00 */
[----:B------:R1:W-:Y:S04]  /*56450*/  LDGSTS.E [R4+0x3400c], desc[UR60][R22.64], !P6 ;  /* 0x3400c00016047fae */ /* 0x0003e8000f12187c */
[----:B------:R1:W-:Y:S04]  /*56460*/  STL.64 [R1+0x1170], R2 ;  /* 0x0011700201007387 */ /* 0x0003e80000100a00 */
[----:B------:R2:W-:Y:S01]  /*56470*/  LDGSTS.E [R4+0x38000], desc[UR60][R2.64], !P5 ;  /* 0x3800000002047fae */ /* 0x0005e2000e92187c */
[----:B------:R-:W-:Y:S01]  /*56480*/  ISETP.GE.U32.AND P6, PT, R13, 0x7ffffd93, PT ;  /* 0x7ffffd930d00780c */ /* 0x000fe20003fc6070 */
[----:B-1----:R-:W-:-:S04]  /*56490*/  IMAD.WIDE R22, R7, 0x4, R206 ;  /* 0x0000000407167825 */ /* 0x002fc800078e02ce */
[C---:B--2---:R-:W-:Y:S01]  /*564a0*/  IMAD.WIDE R2, R7.reuse, 0x4, R208 ;  /* 0x0000000407027825 */ /* 0x044fe200078e02d0 */
[----:B------:R1:W-:Y:S04]  /*564b0*/  STL.64 [R1+0x1150], R22 ;  /* 0x0011501601007387 */ /* 0x0003e80000100a00 */
[----:B------:R1:W-:Y:S04]  /*564c0*/  LDGSTS.E [R4+0x38004], desc[UR60][R22.64], !P4 ;  /* 0x3800400016047fae */ /* 0x0003e8000e12187c */
[----:B------:R2:W-:Y:S04]  /*564d0*/  STL.64 [R1+0x1130], R2 ;  /* 0x0011300201007387 */ /* 0x0005e80000100a00 */
[----:B------:R2:W-:Y:S04]  /*564e0*/  LDGSTS.E [R4+0x38008], desc[UR60][R2.64], !P2 ;  /* 0x3800800002047fae */ /* 0x0005e8000d12187c */
[----:B------:R-:W4:Y:S04]  /*564f0*/  LDL.LU.64 R78, [R1+0x350] ;  /* 0x00035000014e7983 */ /* 0x000f280000300a00 */
[----:B------:R-:W-:Y:S04]  /*56500*/  STL.64 [R1+0x1110], R24 ;  /* 0x0011101801007387 */ /* 0x000fe80000100a00 */
[----:B------:R-:W-:Y:S01]  /*56510*/  LDGSTS.E [R4+0x3800c], desc[UR60][R24.64], !P0 ;  /* 0x3800c00018047fae */ /* 0x000fe2000c12187c */
[----:B-1----:R-:W-:-:S04]  /*56520*/  IMAD.WIDE R22, R7, 0x4, R212 ;  /* 0x0000000407167825 */ /* 0x002fc800078e02d4 */
[C---:B--2---:R-:W-:Y:S01]  /*56530*/  IMAD.WIDE R2, R7.reuse, 0x4, R214 ;  /* 0x0000000407027825 */ /* 0x044fe200078e02d6 */
[----:B------:R1:W-:Y:S04]  /*56540*/  STL.64 [R1+0x10e0], R22 ;  /* 0x0010e01601007387 */ /* 0x0003e80000100a00 */
[----:B------:R2:W-:Y:S04]  /*56550*/  STL.64 [R1+0x10c0], R2 ;  /* 0x0010c00201007387 */ /* 0x0005e80000100a00 */
[----:B------:R-:W4:Y:S04]  /*56560*/  LDL.LU.64 R48, [R1+0x358] ;  /* 0x0003580001307983 */ /* 0x000f280000300a00 */
[----:B------:R-:W4:Y:S04]  /*56570*/  LDL.LU.64 R234, [R1+0x360] ;  /* 0x0003600001ea7983 */ /* 0x000f280000300a00 */
[----:B------:R1:W-:Y:S04]  /*56580*/  LDGSTS.E [R4+0x3c000], desc[UR60][R22.64], !P1 ;  /* 0x3c00000016047fae */ /* 0x0003e8000c92187c */
[----:B------:R-:W4:Y:S04]  /*56590*/  LDL.LU.64 R62, [R1+0x368] ;  /* 0x00036800013e7983 */ /* 0x000f280000300a00 */
[----:B------:R2:W-:Y:S01]  /*565a0*/  LDGSTS.E [R4+0x3c004], desc[UR60][R2.64], !P6 ;  /* 0x3c00400002047fae */ /* 0x0005e2000f12187c */
[----:B-1----:R-:W-:-:S04]  /*565b0*/  IMAD.WIDE R22, R7, 0x4, R216 ;  /* 0x0000000407167825 */ /* 0x002fc800078e02d8 */
[----:B--2---:R-:W-:Y:S01]  /*565c0*/  IMAD.WIDE R2, R7, 0x4, R218 ;  /* 0x0000000407027825 */ /* 0x004fe200078e02da */
[----:B------:R1:W-:Y:S04]  /*565d0*/  STL.64 [R1+0xee0], R22 ;  /* 0x000ee01601007387 */ /* 0x0003e80000100a00 */
[----:B------:R2:W-:Y:S04]  /*565e0*/  STL.64 [R1+0xec0], R2 ;  /* 0x000ec00201007387 */ /* 0x0005e80000100a00 */
[----:B------:R-:W2:Y:S04]  /*565f0*/  LDL.LU.64 R32, [R1+0x370] ;  /* 0x0003700001207983 */ /* 0x000ea80000300a00 */
[----:B------:R-:W2:Y:S01]  /*56600*/  LDL.LU.64 R46, [R1+0x378] ;  /* 0x00037800012e7983 */ /* 0x000ea20000300a00 */
[----:B------:R-:W-:-:S02]  /*56610*/  VIADD R12, R18, 0xfffffe11 ;  /* 0xfffffe11120c7836 */ /* 0x000fc40000000000 */
[----:B------:R-:W-:Y:S01]  /*56620*/  VIADD R13, R19, 0xfffffe10 ;  /* 0xfffffe10130d7836 */ /* 0x000fe20000000000 */
[----:B------:R-:W-:Y:S01]  /*56630*/  STL [R1+0x25e0], R4 ;  /* 0x0025e00401007387 */ /* 0x000fe20000100800 */
[----:B------:R-:W2:Y:S08]  /*56640*/  LDC R18, c[0x0][0x230] ;  /* 0x00008c00ff127b82 */ /* 0x000eb00000000800 */
[----:B------:R-:W2:Y:S01]  /*56650*/  LDC R19, c[0x0][0x230] ;  /* 0x00008c00ff137b82 */ /* 0x000ea20000000800 */
[----:B------:R-:W-:-:S02]  /*56660*/  ISETP.GE.U32.AND P5, PT, R12, 0x7ffffd92, PT ;  /* 0x7ffffd920c00780c */ /* 0x000fc40003fa6070 */
[----:B------:R-:W-:Y:S02]  /*56670*/  IADD3 R12, R20, -0x191, RZ ;  /* 0xfffffe6f140c7810 */ /* 0x000fe40007ffe0ff */
[----:B------:R-:W-:-:S03]  /*56680*/  ISETP.GE.U32.AND P4, PT, R13, 0x7ffffd91, PT ;  /* 0x7ffffd910d00780c */ /* 0x000fc60003f86070 */
[----:B------:R-:W2:Y:S01]  /*56690*/  LDC R20, c[0x0][0x230] ;  /* 0x00008c00ff147b82 */ /* 0x000ea20000000800 */
[----:B------:R-:W-:Y:S01]  /*566a0*/  ISETP.GE.U32.AND P2, PT, R12, 0x7ffffdf0, PT ;  /* 0x7ffffdf00c00780c */ /* 0x000fe20003f46070 */
[----:B------:R-:W-:Y:S02]  /*566b0*/  VIADD R12, R14, 0xfffffe6e ;  /* 0xfffffe6e0e0c7836 */ /* 0x000fe40000000000 */
[----:B------:R-:W-:-:S04]  /*566c0*/  VIADD R13, R15, 0xfffffe6d ;  /* 0xfffffe6d0f0d7836 */ /* 0x000fc80000000000 */
[----:B------:R-:W2:Y:S08]  /*566d0*/  LDC R14, c[0x0][0x230] ;  /* 0x00008c00ff0e7b82 */ /* 0x000eb00000000800 */
[----:B------:R-:W2:Y:S01]  /*566e0*/  LDC R15, c[0x0][0x230] ;  /* 0x00008c00ff0f7b82 */ /* 0x000ea20000000800 */
[----:B------:R-:W-:Y:S02]  /*566f0*/  ISETP.GE.U32.AND P0, PT, R12, 0x7ffffdef, PT ;  /* 0x7ffffdef0c00780c */ /* 0x000fe40003f06070 */
[----:B------:R-:W-:-:S02]  /*56700*/  ISETP.GE.U32.AND P1, PT, R13, 0x7ffffdee, PT ;  /* 0x7ffffdee0d00780c */ /* 0x000fc40003f26070 */
[----:B---3--:R-:W-:Y:S01]  /*56710*/  IADD3 R12, R16, -0x194, RZ ;  /* 0xfffffe6c100c7810 */ /* 0x008fe20007ffe0ff */
[----:B----4-:R-:W-:Y:S01]  /*56720*/  VIADD R13, R17, 0xfffffe4f ;  /* 0xfffffe4f110d7836 */ /* 0x010fe20000000000 */
[----:B------:R1:W-:Y:S04]  /*56730*/  LDGSTS.E [R4+0x3c008], desc[UR60][R22.64], !P5 ;  /* 0x3c00800016047fae */ /* 0x0003e8000e92187c */
[----:B------:R2:W-:Y:S01]  /*56740*/  LDGSTS.E [R4+0x3c00c], desc[UR60][R2.64], !P4 ;  /* 0x3c00c00002047fae */ /* 0x0005e2000e12187c */
[----:B------:R-:W-:Y:S01]  /*56750*/  ISETP.GE.U32.AND P6, PT, R12, 0x7ffffded, PT ;  /* 0x7ffffded0c00780c */ /* 0x000fe20003fc6070 */
[----:B------:R-:W3:Y:S01]  /*56760*/  LDC R16, c[0x0][0x230] ;  /* 0x00008c00ff107b82 */ /* 0x000ee20000000800 */
[----:B------:R-:W-:-:S07]  /*56770*/  ISETP.GE.U32.AND P5, PT, R13, 0x7ffffdd0, PT ;  /* 0x7ffffdd00d00780c */ /* 0x000fce0003fa6070 */
[----:B------:R-:W4:Y:S01]  /*56780*/  LDC R17, c[0x0][0x230] ;  /* 0x00008c00ff117b82 */ /* 0x000f220000000800 */
[----:B-1----:R-:W-:-:S05]  /*56790*/  IMAD.WIDE R22, R7, 0x4, R220 ;  /* 0x0000000407167825 */ /* 0x002fca00078e02dc */
[----:B------:R1:W-:Y:S04]  /*567a0*/  STL.64 [R1+0x258], R22 ;  /* 0x0002581601007387 */ /* 0x0003e80000100a00 */
[----:B------:R1:W-:Y:S01]  /*567b0*/  LDGSTS.E [R8+0x30000], desc[UR60][R22.64], !P2 ;  /* 0x3000000016087fae */ /* 0x0003e2000d12187c */
[----:B--2---:R-:W-:-:S05]  /*567c0*/  IMAD.WIDE R2, R7, 0x4, R78 ;  /* 0x0000000407027825 */ /* 0x004fca00078e024e */
[----:B------:R2:W-:Y:S04]  /*567d0*/  STL.64 [R1+0x250], R2 ;  /* 0x0002500201007387 */ /* 0x0005e80000100a00 */
[----:B------:R-:W4:Y:S04]  /*567e0*/  LDL.LU.64 R232, [R1+0x380] ;  /* 0x0003800001e87983 */ /* 0x000f280000300a00 */
[----:B------:R2:W-:Y:S04]  /*567f0*/  LDGSTS.E [R8+0x30004], desc[UR60][R2.64], !P0 ;  /* 0x3000400002087fae */ /* 0x0005e8000c12187c */
[----:B------:R-:W4:Y:S01]  /*56800*/  LDL.LU.64 R78, [R1+0x388] ;  /* 0x00038800014e7983 */ /* 0x000f220000300a00 */
[----:B------:R-:W-:-:S04]  /*56810*/  IMAD.WIDE R24, R7, 0x4, R48 ;  /* 0x0000000407187825 */ /* 0x000fc800078e0230 */
[----:B-1----:R-:W-:-:S04]  /*56820*/  IMAD.WIDE R22, R7, 0x4, R234 ;  /* 0x0000000407167825 */ /* 0x002fc800078e02ea */
[C---:B--2---:R-:W-:Y:S01]  /*56830*/  IMAD.WIDE R2, R7.reuse, 0x4, R62 ;  /* 0x0000000407027825 */ /* 0x044fe200078e023e */
[----:B------:R-:W-:Y:S04]  /*56840*/  STL.64 [R1+0x248], R24 ;  /* 0x0002481801007387 */ /* 0x000fe80000100a00 */
[----:B------:R1:W-:Y:S04]  /*56850*/  STL.64 [R1+0x240], R22 ;  /* 0x0002401601007387 */ /* 0x0003e80000100a00 */
[----:B------:R2:W-:Y:S04]  /*56860*/  STL.64 [R1+0x1d8], R2 ;  /* 0x0001d80201007387 */ /* 0x0005e80000100a00 */
[----:B------:R-:W-:Y:S04]  /*56870*/  LDGSTS.E [R8+0x30008], desc[UR60][R24.64], !P1 ;  /* 0x3000800018087fae */ /* 0x000fe8000c92187c */
[----:B------:R-:W4:Y:S04]  /*56880*/  LDL.LU.64 R48, [R1+0x390] ;  /* 0x0003900001307983 */ /* 0x000f280000300a00 */
[----:B------:R1:W-:Y:S04]  /*56890*/  LDGSTS.E [R8+0x3000c], desc[UR60][R22.64], !P6 ;  /* 0x3000c00016087fae */ /* 0x0003e8000f12187c */
[----:B------:R-:W4:Y:S04]  /*568a0*/  LDL.LU.64 R234, [R1+0x398] ;  /* 0x0003980001ea7983 */ /* 0x000f280000300a00 */
[----:B------:R2:W-:Y:S04]  /*568b0*/  LDGSTS.E [R8+0x34000], desc[UR60][R2.64], !P5 ;  /* 0x3400000002087fae */ /* 0x0005e8000e92187c */
[----:B------:R-:W4:Y:S01]  /*568c0*/  LDL.LU.64 R62, [R1+0x3a0] ;  /* 0x0003a000013e7983 */ /* 0x000f220000300a00 */
[----:B-1----:R-:W-:-:S04]  /*568d0*/  IMAD.WIDE R22, R7, 0x4, R32 ;  /* 0x0000000407167825 */ /* 0x002fc800078e0220 */
[----:B--2---:R-:W-:Y:S01]  /*568e0*/  IMAD.WIDE R2, R7, 0x4, R46 ;  /* 0x0000000407027825 */ /* 0x004fe200078e022e */
[----:B------:R4:W-:Y:S04]  /*568f0*/  STL.64 [R1+0x1d0], R22 ;  /* 0x0001d01601007387 */ /* 0x0009e80000100a00 */
[----:B------:R1:W-:Y:S04]  /*56900*/  STL.64 [R1+0x1c8], R2 ;  /* 0x0001c80201007387 */ /* 0x0003e80000100a00 */
[----:B------:R-:W2:Y:S01]  /*56910*/  LDL.LU.64 R46, [R1+0x3a8] ;  /* 0x0003a800012e7983 */ /* 0x000ea20000300a00 */
[----:B------:R-:W-:Y:S01]  /*56920*/  VIADD R12, R18, 0xfffffe4e ;  /* 0xfffffe4e120c7836 */ /* 0x000fe20000000000 */
[----:B------:R-:W-:-:S02]  /*56930*/  IADD3 R13, R19, -0x1b3, RZ ;  /* 0xfffffe4d130d7810 */ /* 0x000fc40007ffe0ff */
[----:B------:R-:W2:Y:S01]  /*56940*/  LDL.LU.64 R32, [R1+0x3b0] ;  /* 0x0003b00001207983 */ /* 0x000ea20000300a00 */
[----:B------:R-:W2:Y:S08]  /*56950*/  LDC R18, c[0x0][0x230] ;  /* 0x00008c00ff127b82 */ /* 0x000eb00000000800 */
[----:B------:R-:W2:Y:S01]  /*56960*/  LDC R19, c[0x0][0x230] ;  /* 0x00008c00ff137b82 */ /* 0x000ea20000000800 */
[----:B------:R-:W-:Y:S01]  /*56970*/  ISETP.GE.U32.AND P4, PT, R12, 0x7ffffdcf, PT ;  /* 0x7ffffdcf0c00780c */ /* 0x000fe20003f86070 */
[----:B------:R-:W-:Y:S01]  /*56980*/  VIADD R12, R20, 0xfffffe4c ;  /* 0xfffffe4c140c7836 */ /* 0x000fe20000000000 */
[----:B------:R-:W-:-:S05]  /*56990*/  ISETP.GE.U32.AND P2, PT, R13, 0x7ffffdce, PT ;  /* 0x7ffffdce0d00780c */ /* 0x000fca0003f46070 */
[----:B------:R-:W2:Y:S01]  /*569a0*/  LDC R20, c[0x0][0x230] ;  /* 0x00008c00ff147b82 */ /* 0x000ea20000000800 */
[----:B------:R-:W-:Y:S01]  /*569b0*/  ISETP.GE.U32.AND P0, PT, R12, 0x7ffffdcd, PT ;  /* 0x7ffffdcd0c00780c */ /* 0x000fe20003f06070 */
[----:B------:R-:W-:Y:S01]  /*569c0*/  VIADD R12, R14, 0xfffffe2f ;  /* 0xfffffe2f0e0c7836 */ /* 0x000fe20000000000 */
[----:B------:R-:W-:-:S05]  /*569d0*/  IADD3 R13, R15, -0x1d2, RZ ;  /* 0xfffffe2e0f0d7810 */ /* 0x000fca0007ffe0ff */
[----:B------:R-:W2:Y:S08]  /*569e0*/  LDC R14, c[0x0][0x230] ;  /* 0x00008c00ff0e7b82 */ /* 0x000eb00000000800 */
[----:B------:R-:W2:Y:S01]  /*569f0*/  LDC R15, c[0x0][0x230] ;  /* 0x00008c00ff0f7b82 */ /* 0x000ea20000000800 */
[----:B------:R-:W-:Y:S01]  /*56a00*/  ISETP.GE.U32.AND P1, PT, R12, 0x7ffffdb0, PT ;  /* 0x7ffffdb00c00780c */ /* 0x000fe20003f26070 */
[----:B---3--:R-:W-:Y:S01]  /*56a10*/  VIADD R12, R16, 0xfffffe2d ;  /* 0xfffffe2d100c7836 */ /* 0x008fe20000000000 */
[----:B------:R4:W-:Y:S04]  /*56a20*/  LDGSTS.E [R8+0x34004], desc[UR60][R22.64], !P4 ;  /* 0x3400400016087fae */ /* 0x0009e8000e12187c */
[----:B------:R1:W-:Y:S01]  /*56a30*/  LDGSTS.E [R8+0x34008], desc[UR60][R2.64], !P2 ;  /* 0x3400800002087fae */ /* 0x0003e2000d12187c */
[----:B------:R-:W-:Y:S01]  /*56a40*/  ISETP.GE.U32.AND P6, PT, R13, 0x7ffffdaf, PT ;  /* 0x7ffffdaf0d00780c */ /* 0x000fe20003fc6070 */
[----:B------:R-:W3:Y:S01]  /*56a50*/  LDC R16, c[0x0][0x230] ;  /* 0x00008c00ff107b82 */ /* 0x000ee20000000800 */
[----:B------:R-:W-:Y:S01]  /*56a60*/  ISETP.GE.U32.AND P5, PT, R12, 0x7ffffdae, PT ;  /* 0x7ffffdae0c00780c */ /* 0x000fe20003fa6070 */
[----:B----4-:R-:W-:-:S04]  /*56a70*/  IMAD.WIDE R22, R7, 0x4, R232 ;  /* 0x0000000407167825 */ /* 0x010fc800078e02e8 */
[C---:B-1----:R-:W-:Y:S01]  /*56a80*/  IMAD.WIDE R2, R7.reuse, 0x4, R78 ;  /* 0x0000000407027825 */ /* 0x042fe200078e024e */
[----:B------:R1:W-:Y:S04]  /*56a90*/  STL.64 [R1+0x1c0], R22 ;  /* 0x0001c01601007387 */ /* 0x0003e80000100a00 */
[----:B------:R4:W-:Y:S04]  /*56aa0*/  STL.64 [R1+0x158], R2 ;  /* 0x0001580201007387 */ /* 0x0009e80000100a00 */
[----:B------:R-:W3:Y:S04]  /*56ab0*/  LDL.LU.64 R232, [R1+0x3b8] ;  /* 0x0003b80001e87983 */ /* 0x000ee80000300a00 */
[----:B------:R1:W-:Y:S04]  /*56ac0*/  LDGSTS.E [R8+0x3400c], desc[UR60][R22.64], !P0 ;  /* 0x3400c00016087fae */ /* 0x0003e8000c12187c */
[----:B------:R4:W-:Y:S04]  /*56ad0*/  LDGSTS.E [R8+0x38000], desc[UR60][R2.64], !P1 ;  /* 0x3800000002087fae */ /* 0x0009e8000c92187c */
[----:B------:R-:W3:Y:S01]  /*56ae0*/  LDL.LU.64 R78, [R1+0x3c0] ;  /* 0x0003c000014e7983 */ /* 0x000ee20000300a00 */
[----:B------:R-:W-:-:S04]  /*56af0*/  IMAD.WIDE R24, R7, 0x4, R48 ;  /* 0x0000000407187825 */ /* 0x000fc800078e0230 */
[----:B-1----:R-:W-:-:S04]  /*56b00*/  IMAD.WIDE R22, R7, 0x4, R234 ;  /* 0x0000000407167825 */ /* 0x002fc800078e02ea */
[C---:B----4-:R-:W-:Y:S01]  /*56b10*/  IMAD.WIDE R2, R7.reuse, 0x4, R62 ;  /* 0x0000000407027825 */ /* 0x050fe200078e023e */
[----:B------:R-:W-:Y:S04]  /*56b20*/  STL.64 [R1+0x150], R24 ;  /* 0x0001501801007387 */ /* 0x000fe80000100a00 */
[----:B------:R2:W-:Y:S04]  /*56b30*/  STL.64 [R1+0x148], R22 ;  /* 0x0001481601007387 */ /* 0x0005e80000100a00 */
[----:B------:R-:W-:Y:S04]  /*56b40*/  LDGSTS.E [R8+0x38004], desc[UR60][R24.64], !P6 ;  /* 0x3800400018087fae */ /* 0x000fe8000f12187c */
[----:B------:R1:W-:Y:S04]  /*56b50*/  STL.64 [R1+0x140], R2 ;  /* 0x0001400201007387 */ /* 0x0003e80000100a00 */
[----:B------:R2:W-:Y:S04]  /*56b60*/  LDGSTS.E [R8+0x38008], desc[UR60][R22.64], !P5 ;  /* 0x3800800016087fae */ /* 0x0005e8000e92187c */
[----:B------:R-:W4:Y:S04]  /*56b70*/  LDL.LU.64 R234, [R1+0x3c8] ;  /* 0x0003c80001ea7983 */ /* 0x000f280000300a00 */
[----:B------:R-:W4:Y:S01]  /*56b80*/  LDL.LU.64 R62, [R1+0x3d0] ;  /* 0x0003d000013e7983 */ /* 0x000f220000300a00 */
[----:B--2---:R-:W-:-:S03]  /*56b90*/  IMAD.WIDE R22, R7, 0x4, R46 ;  /* 0x0000000407167825 */ /* 0x004fc600078e022e */
[----:B------:R-:W2:Y:S01]  /*56ba0*/  LDL.LU.64 R46, [R1+0x3d8] ;  /* 0x0003d800012e7983 */ /* 0x000ea20000300a00 */
[----:B------:R-:W-:Y:S01]  /*56bb0*/  VIADD R13, R17, 0xfffffe2c ;  /* 0xfffffe2c110d7836 */ /* 0x000fe20000000000 */
[----:B------:R-:W-:Y:S02]  /*56bc0*/  IADD3 R12, R18, -0x1f1, RZ ;  /* 0xfffffe0f120c7810 */ /* 0x000fe40007ffe0ff */
[----:B------:R3:W-:Y:S01]  /*56bd0*/  STL.64 [R1+0xd8], R22 ;  /* 0x0000d81601007387 */ /* 0x0007e20000100a00 */
[----:B------:R-:W2:Y:S08]  /*56be0*/  LDC R17, c[0x0][0x230] ;  /* 0x00008c00ff117b82 */ /* 0x000eb00000000800 */
[----:B------:R-:W2:Y:S01]  /*56bf0*/  LDC R18, c[0x0][0x230] ;  /* 0x00008c00ff127b82 */ /* 0x000ea20000000800 */
[----:B------:R-:W-:Y:S01]  /*56c00*/  ISETP.GE.U32.AND P4, PT, R13, 0x7ffffdad, PT ;  /* 0x7ffffdad0d00780c */ /* 0x000fe20003f86070 */
[----:B------:R-:W-:Y:S01]  /*56c10*/  VIADD R13, R19, 0xfffffe0e ;  /* 0xfffffe0e130d7836 */ /* 0x000fe20000000000 */
[----:B------:R-:W-:Y:S01]  /*56c20*/  ISETP.GE.U32.AND P2, PT, R12, 0x7ffffd90, PT ;  /* 0x7ffffd900c00780c */ /* 0x000fe20003f46070 */
[----:B------:R-:W-:-:S04]  /*56c30*/  VIADD R12, R20, 0xfffffe0d ;  /* 0xfffffe0d140c7836 */ /* 0x000fc80000000000 */
[----:B------:R-:W2:Y:S08]  /*56c40*/  LDC R19, c[0x0][0x230] ;  /* 0x00008c00ff137b82 */ /* 0x000eb00000000800 */
[----:B------:R-:W2:Y:S01]  /*56c50*/  LDC R20, c[0x0][0x230] ;  /* 0x00008c00ff147b82 */ /* 0x000ea20000000800 */
[----:B------:R-:W-:Y:S02]  /*56c60*/  ISETP.GE.U32.AND P0, PT, R13, 0x7ffffd8f, PT ;  /* 0x7ffffd8f0d00780c */ /* 0x000fe40003f06070 */
[----:B------:R-:W-:-:S02]  /*56c70*/  ISETP.GE.U32.AND P1, PT, R12, 0x7ffffd8e, PT ;  /* 0x7ffffd8e0c00780c */ /* 0x000fc40003f26070 */
[----:B------:R-:W-:-:S03]  /*56c80*/  IADD3 R12, R14, -0x1f4, RZ ;  /* 0xfffffe0c0e0c7810 */ /* 0x000fc60007ffe0ff */
[----:B------:R-:W2:Y:S01]  /*56c90*/  LDC R14, c[0x0][0x230] ;  /* 0x00008c00ff0e7b82 */ /* 0x000ea20000000800 */
[----:B------:R-:W-:Y:S01]  /*56ca0*/  ISETP.GE.U32.AND P6, PT, R12, 0x7ffffd8d, PT ;  /* 0x7ffffd8d0c00780c */ /* 0x000fe20003fc6070 */
[----:B------:R1:W-:Y:S04]  /*56cb0*/  LDGSTS.E [R8+0x3800c], desc[UR60][R2.64], !P4 ;  /* 0x3800c00002087fae */ /* 0x0003e8000e12187c */
[----:B------:R3:W-:Y:S01]  /*56cc0*/  LDGSTS.E [R8+0x3c000], desc[UR60][R22.64], !P2 ;  /* 0x3c00000016087fae */ /* 0x0007e2000d12187c */
[----:B-1----:R-:W-:-:S05]  /*56cd0*/  IMAD.WIDE R2, R7, 0x4, R32 ;  /* 0x0000000407027825 */ /* 0x002fca00078e0220 */
[----:B------:R1:W-:Y:S04]  /*56ce0*/  STL.64 [R1+0xd0], R2 ;  /* 0x0000d00201007387 */ /* 0x0003e80000100a00 */
[----:B------:R1:W-:Y:S04]  /*56cf0*/  LDGSTS.E [R8+0x3c004], desc[UR60][R2.64], !P0 ;  /* 0x3c00400002087fae */ /* 0x0003e8000c12187c */
[----:B------:R-:W2:Y:S01]  /*56d00*/  LDL.LU.64 R48, [R1+0x3e0] ;  /* 0x0003e00001307983 */ /* 0x000ea20000300a00 */
[----:B---3--:R-:W-:-:S04]  /*56d10*/  IMAD.WIDE R22, R7, 0x4, R232 ;  /* 0x0000000407167825 */ /* 0x008fc800078e02e8 */
[C---:B-1----:R-:W-:Y:S01]  /*56d20*/  IMAD.WIDE R2, R7.reuse, 0x4, R78 ;  /* 0x0000000407027825 */ /* 0x042fe200078e024e */
[----:B------:R1:W-:Y:S04]  /*56d30*/  STL.64 [R1+0xc8], R22 ;  /* 0x0000c81601007387 */ /* 0x0003e80000100a00 */
[----:B------:R-:W3:Y:S04]  /*56d40*/  LDL.LU.64 R32, [R1+0x3e8] ;  /* 0x0003e80001207983 */ /* 0x000ee80000300a00 */
[----:B------:R2:W-:Y:S04]  /*56d50*/  STL.64 [R1+0xc0], R2 ;  /* 0x0000c00201007387 */ /* 0x0005e80000100a00 */
[----:B------:R1:W-:Y:S04]  /*56d60*/  LDGSTS.E [R8+0x3c008], desc[UR60][R22.64], !P1 ;  /* 0x3c00800016087fae */ /* 0x0003e8000c92187c */
[----:B------:R2:W-:Y:S04]  /*56d70*/  LDGSTS.E [R8+0x3c00c], desc[UR60][R2.64], !P6 ;  /* 0x3c00c00002087fae */ /* 0x0005e8000f12187c */
[----:B------:R-:W3:Y:S04]  /*56d80*/  LDL.LU.64 R232, [R1+0x3f0] ;  /* 0x0003f00001e87983 */ /* 0x000ee80000300a00 */
[----:B------:R-:W-:Y:S04]  /*56d90*/  STL [R1+0x25e4], R8 ;  /* 0x0025e40801007387 */ /* 0x000fe80000100800 */
[----:B------:R-:W3:Y:S01]  /*56da0*/  LDL.LU.64 R78, [R1+0x3f8] ;  /* 0x0003f800014e7983 */ /* 0x000ee20000300a00 */
[----:B----4-:R-:W-:-:S04]  /*56db0*/  IMAD.WIDE R24, R7, 0x4, R234 ;  /* 0x0000000407187825 */ /* 0x010fc800078e02ea */
[C---:B-1----:R-:W-:Y:S01]  /*56dc0*/  IMAD.WIDE R22, R7.reuse, 0x4, R62 ;  /* 0x0000000407167825 */ /* 0x042fe200078e023e */
[----:B------:R-:W-:Y:S04]  /*56dd0*/  STL.64 [R1+0x238], R24 ;  /* 0x0002381801007387 */ /* 0x000fe80000100a00 */
[----:B------:R1:W-:Y:S01]  /*56de0*/  STL.64 [R1+0x230], R22 ;  /* 0x0002301601007387 */ /* 0x0003e20000100a00 */
[----:B--2---:R-:W-:-:S05]  /*56df0*/  IMAD.WIDE R2, R7, 0x4, R46 ;  /* 0x0000000407027825 */ /* 0x004fca00078e022e */
[----:B------:R3:W-:Y:S04]  /*56e00*/  STL.64 [R1+0x228], R2 ;  /* 0x0002280201007387 */ /* 0x0007e80000100a00 */
[----:B------:R-:W2:Y:S04]  /*56e10*/  LDL.LU.64 R46, [R1+0x400] ;  /* 0x00040000012e7983 */ /* 0x000ea80000300a00 */
[----:B------:R-:W4:Y:S04]  /*56e20*/  LDL.LU.64 R234, [R1+0x408] ;  /* 0x0004080001ea7983 */ /* 0x000f280000300a00 */
[----:B------:R-:W4:Y:S01]  /*56e30*/  LDL.LU.64 R62, [R1+0x410] ;  /* 0x00041000013e7983 */ /* 0x000f220000300a00 */
[----:B------:R-:W-:-:S02]  /*56e40*/  VIADD R13, R15, 0xfffffe6b ;  /* 0xfffffe6b0f0d7836 */ /* 0x000fc40000000000 */
[----:B------:R-:W-:Y:S01]  /*56e50*/  VIADD R12, R16, 0xfffffe6a ;  /* 0xfffffe6a100c7836 */ /* 0x000fe20000000000 */
[----:B------:R-:W4:Y:S08]  /*56e60*/  LDC R15, c[0x0][0x230] ;  /* 0x00008c00ff0f7b82 */ /* 0x000f300000000800 */
[----:B------:R-:W4:Y:S01]  /*56e70*/  LDC R16, c[0x0][0x230] ;  /* 0x00008c00ff107b82 */ /* 0x000f220000000800 */
[----:B------:R-:W-:-:S02]  /*56e80*/  ISETP.GE.U32.AND P5, PT, R13, 0x7ffffdec, PT ;  /* 0x7ffffdec0d00780c */ /* 0x000fc40003fa6070 */
[----:B------:R-:W-:Y:S02]  /*56e90*/  ISETP.GE.U32.AND P4, PT, R12, 0x7ffffdeb, PT ;  /* 0x7ffffdeb0c00780c */ /* 0x000fe40003f86070 */
[----:B------:R-:W-:Y:S01]  /*56ea0*/  IADD3 R13, R17, -0x197, RZ ;  /* 0xfffffe69110d7810 */ /* 0x000fe20007ffe0ff */
[----:B------:R-:W-:Y:S02]  /*56eb0*/  VIADD R12, R18, 0xfffffe68 ;  /* 0xfffffe68120c7836 */ /* 0x000fe40000000000 */
[----:B------:R-:W4:Y:S08]  /*56ec0*/  LDC R17, c[0x0][0x230] ;  /* 0x00008c00ff117b82 */ /* 0x000f300000000800 */
[----:B------:R-:W4:Y:S01]  /*56ed0*/  LDC R18, c[0x0][0x230] ;  /* 0x00008c00ff127b82 */ /* 0x000f220000000800 */
[----:B------:R-:W-:Y:S01]  /*56ee0*/  ISETP.GE.U32.AND P2, PT, R13, 0x7ffffdea, PT ;  /* 0x7ffffdea0d00780c */ /* 0x000fe20003f46070 */
[----:B------:R-:W-:Y:S01]  /*56ef0*/  VIADD R13, R19, 0xfffffe4b ;  /* 0xfffffe4b130d7836 */ /* 0x000fe20000000000 */
[----:B------:R-:W-:-:S02]  /*56f00*/  ISETP.GE.U32.AND P0, PT, R12, 0x7ffffde9, PT ;  /* 0x7ffffde90c00780c */ /* 0x000fc40003f06070 */
[----:B------:R-:W-:-:S03]  /*56f10*/  IADD3 R12, R20, -0x1b6, RZ ;  /* 0xfffffe4a140c7810 */ /* 0x000fc60007ffe0ff */
[----:B------:R-:W4:Y:S08]  /*56f20*/  LDC R19, c[0x0][0x230] ;  /* 0x00008c00ff137b82 */ /* 0x000f300000000800 */
[----:B------:R-:W4:Y:S01]  /*56f30*/  LDC R20, c[0x0][0x230] ;  /* 0x00008c00ff147b82 */ /* 0x000f220000000800 */
[----:B------:R-:W-:Y:S02]  /*56f40*/  ISETP.GE.U32.AND P1, PT, R13, 0x7ffffdcc, PT ;  /* 0x7ffffdcc0d00780c */ /* 0x000fe40003f26070 */
[----:B------:R-:W-:Y:S01]  /*56f50*/  ISETP.GE.U32.AND P6, PT, R12, 0x7ffffdcb, PT ;  /* 0x7ffffdcb0c00780c */ /* 0x000fe20003fc6070 */
[----:B------:R-:W-:Y:S01]  /*56f60*/  VIADD R12, R14, 0xfffffe49 ;  /* 0xfffffe490e0c7836 */ /* 0x000fe20000000000 */
[----:B------:R-:W-:Y:S04]  /*56f70*/  LDGSTS.E [R10+0x30000], desc[UR60][R24.64], !P5 ;  /* 0x30000000180a7fae */ /* 0x000fe8000e92187c */
[----:B------:R1:W-:Y:S01]  /*56f80*/  LDGSTS.E [R10+0x30004], desc[UR60][R22.64], !P4 ;  /* 0x30004000160a7fae */ /* 0x0003e2000e12187c */
[----:B------:R-:W4:Y:S01]  /*56f90*/  LDC R14, c[0x0][0x230] ;  /* 0x00008c00ff0e7b82 */ /* 0x000f220000000800 */
[----:B------:R-:W-:-:S02]  /*56fa0*/  ISETP.GE.U32.AND P5, PT, R12, 0x7ffffdca, PT ;  /* 0x7ffffdca0c00780c */ /* 0x000fc40003fa6070 */
[----:B------:R3:W-:Y:S01]  /*56fb0*/  LDGSTS.E [R10+0x30008], desc[UR60][R2.64], !P2 ;  /* 0x30008000020a7fae */ /* 0x0007e2000d12187c */
[----:B-1----:R-:W-:-:S05]  /*56fc0*/  IMAD.WIDE R22, R7, 0x4, R48 ;  /* 0x0000000407167825 */ /* 0x002fca00078e0230 */
[----:B------:R1:W-:Y:S04]  /*56fd0*/  STL.64 [R1+0x220], R22 ;  /* 0x0002201601007387 */ /* 0x0003e80000100a00 */
[----:B------:R1:W-:Y:S01]  /*56fe0*/  LDGSTS.E [R10+0x3000c], desc[UR60][R22.64], !P0 ;  /* 0x3000c000160a7fae */ /* 0x0003e2000c12187c */
[----:B---3--:R-:W-:-:S04]  /*56ff0*/  IMAD.WIDE R2, R7, 0x4, R32 ;  /* 0x0000000407027825 */ /* 0x008fc800078e0220 */
[C---:B-1----:R-:W-:Y:S01]  /*57000*/  IMAD.WIDE R22, R7.reuse, 0x4, R232 ;  /* 0x0000000407167825 */ /* 0x042fe200078e02e8 */
[----:B------:R1:W-:Y:S04]  /*57010*/  STL.64 [R1+0x1b8], R2 ;  /* 0x0001b80201007387 */ /* 0x0003e80000100a00 */
[----:B------:R1:W-:Y:S04]  /*57020*/  LDGSTS.E [R10+0x34000], desc[UR60][R2.64], !P1 ;  /* 0x34000000020a7fae */ /* 0x0003e8000c92187c */
[----:B------:R-:W3:Y:S04]  /*57030*/  LDL.LU.64 R48, [R1+0x418] ;  /* 0x0004180001307983 */ /* 0x000ee80000300a00 */
[----:B------:R-:W3:Y:S04]  /*57040*/  LDL.LU.64 R32, [R1+0x420] ;  /* 0x0004200001207983 */ /* 0x000ee80000300a00 */
[----:B------:R4:W-:Y:S04]  /*57050*/  STL.64 [R1+0x1b0], R22 ;  /* 0x0001b01601007387 */ /* 0x0009e80000100a00 */
[----:B------:R4:W-:Y:S01]  /*57060*/  LDGSTS.E [R10+0x34004], desc[UR60][R22.64], !P6 ;  /* 0x34004000160a7fae */ /* 0x0009e2000f12187c */
[----:B-1----:R-:W-:-:S05]  /*57070*/  IMAD.WIDE R2, R7, 0x4, R78 ;  /* 0x0000000407027825 */ /* 0x002fca00078e024e */
[----:B------:R1:W-:Y:S04]  /*57080*/  STL.64 [R1+0x1a8], R2 ;  /* 0x0001a80201007387 */ /* 0x0003e80000100a00 */
[----:B------:R1:W-:Y:S04]  /*57090*/  LDGSTS.E [R10+0x34008], desc[UR60][R2.64], !P5 ;  /* 0x34008000020a7fae */ /* 0x0003e8000e92187c */
[----:B------:R-:W3:Y:S01]  /*570a0*/  LDL.LU.64 R232, [R1+0x428] ;  /* 0x0004280001e87983 */ /* 0x000ee20000300a00 */
[----:B--2---:R-:W-:-:S04]  /*570b0*/  IMAD.WIDE R24, R7, 0x4, R46 ;  /* 0x0000000407187825 */ /* 0x004fc800078e022e */
[C---:B----4-:R-:W-:Y:S01]  /*570c0*/  IMAD.WIDE R22, R7.reuse, 0x4, R234 ;  /* 0x0000000407167825 */ /* 0x050fe200078e02ea */
[----:B------:R-:W2:Y:S03]  /*570d0*/  LDL.LU.64 R46, [R1+0x430] ;  /* 0x00043000012e7983 */ /* 0x000ea60000300a00 */
[----:B-1----:R-:W-:Y:S01]  /*570e0*/  IMAD.WIDE R2, R7, 0x4, R62 ;  /* 0x0000000407027825 */ /* 0x002fe200078e023e */
[----:B------:R-:W-:Y:S04]  /*570f0*/  STL.64 [R1+0x1a0], R24 ;  /* 0x0001a01801007387 */ /* 0x000fe80000100a00 */
[----:B------:R3:W-:Y:S04]  /*57100*/  STL.64 [R1+0x138], R22 ;  /* 0x0001381601007387 */ /* 0x0007e80000100a00 */
[----:B------:R1:W-:Y:S04]  /*57110*/  STL.64 [R1+0x130], R2 ;  /* 0x0001300201007387 */ /* 0x0003e80000100a00 */
[----:B------:R-:W4:Y:S01]  /*57120*/  LDL.LU.64 R234, [R1+0x438] ;  /* 0x0004380001ea7983 */ /* 0x000f220000300a00 */
[----:B------:R-:W-:Y:S01]  /*57130*/  VIADD R13, R15, 0xfffffe48 ;  /* 0xfffffe480f0d7836 */ /* 0x000fe20000000000 */
[----:B------:R-:W-:-:S02]  /*57140*/  IADD3 R12, R16, -0x1d5, RZ ;  /* 0xfffffe2b100c7810 */ /* 0x000fc40007ffe0ff */
[----:B------:R-:W4:Y:S04]  /*57150*/  LDL.LU.64 R78, [R1+0x440] ;  /* 0x00044000014e7983 */ /* 0x000f280000300a00 */
[----:B------:R-:W4:Y:S01]  /*57160*/  LDL.LU.64 R62, [R1+0x448] ;  /* 0x00044800013e7983 */ /* 0x000f220000300a00 */
[----:B------:R-:W4:Y:S01]  /*57170*/  LDC R15, c[0x0][0x230] ;  /* 0x00008c00ff0f7b82 */ /* 0x000f220000000800 */
[----:B------:R-:W-:Y:S01]  /*57180*/  ISETP.GE.U32.AND P4, PT, R13, 0x7ffffdc9, PT ;  /* 0x7ffffdc90d00780c */ /* 0x000fe20003f86070 */
[----:B------:R-:W-:Y:S01]  /*57190*/  VIADD R13, R17, 0xfffffe2a ;  /* 0xfffffe2a110d7836 */ /* 0x000fe20000000000 */
[----:B------:R-:W-:Y:S01]  /*571a0*/  ISETP.GE.U32.AND P2, PT, R12, 0x7ffffdac, PT ;  /* 0x7ffffdac0c00780c */ /* 0x000fe20003f46070 */
[----:B------:R-:W-:-:S04]  /*571b0*/  VIADD R12, R18, 0xfffffe29 ;  /* 0xfffffe29120c7836 */ /* 0x000fc80000000000 */
[----:B------:R-:W4:Y:S08]  /*571c0*/  LDC R16, c[0x0][0x230] ;  /* 0x00008c00ff107b82 */ /* 0x000f300000000800 */
[----:B------:R-:W4:Y:S01]  /*571d0*/  LDC R17, c[0x0][0x230] ;  /* 0x00008c00ff117b82 */ /* 0x000f220000000800 */
[----:B------:R-:W-:Y:S02]  /*571e0*/  ISETP.GE.U32.AND P0, PT, R13, 0x7ffffdab, PT ;  /* 0x7ffffdab0d00780c */ /* 0x000fe40003f06070 */
[----:B------:R-:W-:-:S02]  /*571f0*/  IADD3 R13, R19, -0x1d8, RZ ;  /* 0xfffffe28130d7810 */ /* 0x000fc40007ffe0ff */
[----:B------:R-:W-:-:S03]  /*57200*/  ISETP.GE.U32.AND P1, PT, R12, 0x7ffffdaa, PT ;  /* 0x7ffffdaa0c00780c */ /* 0x000fc60003f26070 */
[----:B------:R-:W4:Y:S08]  /*57210*/  LDC R18, c[0x0][0x230] ;  /* 0x00008c00ff127b82 */ /* 0x000f300000000800 */
[----:B------:R-:W4:Y:S01]  /*57220*/  LDC R19, c[0x0][0x230] ;  /* 0x00008c00ff137b82 */ /* 0x000f220000000800 */
[----:B------:R-:W-:Y:S01]  /*57230*/  ISETP.GE.U32.AND P6, PT, R13, 0x7ffffda9, PT ;  /* 0x7ffffda90d00780c */ /* 0x000fe20003fc6070 */
[----:B------:R-:W-:Y:S04]  /*57240*/  LDGSTS.E [R10+0x3400c], desc[UR60][R24.64], !P4 ;  /* 0x3400c000180a7fae */ /* 0x000fe8000e12187c */
[----:B------:R3:W-:Y:S04]  /*57250*/  LDGSTS.E [R10+0x38000], desc[UR60][R22.64], !P2 ;  /* 0x38000000160a7fae */ /* 0x0007e8000d12187c */
[----:B------:R1:W-:Y:S01]  /*57260*/  LDGSTS.E [R10+0x38004], desc[UR60][R2.64], !P0 ;  /* 0x38004000020a7fae */ /* 0x0003e2000c12187c */
[----:B---3--:R-:W-:-:S04]  /*57270*/  IMAD.WIDE R22, R7, 0x4, R48 ;  /* 0x0000000407167825 */ /* 0x008fc800078e0230 */
[C---:B-1----:R-:W-:Y:S01]  /*57280*/  IMAD.WIDE R2, R7.reuse, 0x4, R32 ;  /* 0x0000000407027825 */ /* 0x042fe200078e0220 */
[----:B------:R1:W-:Y:S04]  /*57290*/  STL.64 [R1+0x128], R22 ;  /* 0x0001281601007387 */ /* 0x0003e80000100a00 */
[----:B------:R1:W-:Y:S04]  /*572a0*/  LDGSTS.E [R10+0x38008], desc[UR60][R22.64], !P1 ;  /* 0x38008000160a7fae */ /* 0x0003e8000c92187c */
[----:B------:R2:W-:Y:S04]  /*572b0*/  STL.64 [R1+0x120], R2 ;  /* 0x0001200201007387 */ /* 0x0005e80000100a00 */
[----:B------:R2:W-:Y:S04]  /*572c0*/  LDGSTS.E [R10+0x3800c], desc[UR60][R2.64], !P6 ;  /* 0x3800c000020a7fae */ /* 0x0005e8000f12187c */
[----:B------:R-:W3:Y:S04]  /*572d0*/  LDL.LU.64 R48, [R1+0x450] ;  /* 0x0004500001307983 */ /* 0x000ee80000300a00 */
[----:B------:R-:W3:Y:S01]  /*572e0*/  LDL.LU.64 R32, [R1+0x458] ;  /* 0x0004580001207983 */ /* 0x000ee20000300a00 */
[----:B-1----:R-:W-:-:S05]  /*572f0*/  IMAD.WIDE R22, R7, 0x4, R232 ;  /* 0x0000000407167825 */ /* 0x002fca00078e02e8 */
[----:B------:R1:W-:Y:S01]  /*57300*/  STL.64 [R1+0xb8], R22 ;  /* 0x0000b81601007387 */ /* 0x0003e20000100a00 */
[----:B--2---:R-:W-:-:S05]  /*57310*/  IMAD.WIDE R2, R7, 0x4, R46 ;  /* 0x0000000407027825 */ /* 0x004fca00078e022e */
[----:B------:R2:W-:Y:S04]  /*57320*/  STL.64 [R1+0xb0], R2 ;  /* 0x0000b00201007387 */ /* 0x0005e80000100a00 */
[----:B------:R-:W3:Y:S01]  /*57330*/  LDL.LU.64 R46, [R1+0x460] ;  /* 0x00046000012e7983 */ /* 0x000ee20000300a00 */
[----:B----4-:R-:W-:-:S03]  /*57340*/  IMAD.WIDE R24, R7, 0x4, R234 ;  /* 0x0000000407187825 */ /* 0x010fc600078e02ea */
[----:B------:R-:W4:Y:S01]  /*57350*/  LDL.LU.64 R234, [R1+0x468] ;  /* 0x0004680001ea7983 */ /* 0x000f220000300a00 */
[----:B------:R-:W-:Y:S01]  /*57360*/  VIADD R12, R20, 0xfffffe0b ;  /* 0xfffffe0b140c7836 */ /* 0x000fe20000000000 */
[----:B------:R-:W-:Y:S02]  /*57370*/  IADD3 R13, R15, -0x1f7, RZ ;  /* 0xfffffe090f0d7810 */ /* 0x000fe40007ffe0ff */
[----:B------:R-:W-:Y:S01]  /*57380*/  STL.64 [R1+0xa8], R24 ;  /* 0x0000a81801007387 */ /* 0x000fe20000100a00 */
[----:B------:R-:W4:Y:S08]  /*57390*/  LDC R20, c[0x0][0x230] ;  /* 0x00008c00ff147b82 */ /* 0x000f300000000800 */
[----:B------:R-:W4:Y:S01]  /*573a0*/  LDC R15, c[0x0][0x230] ;  /* 0x00008c00ff0f7b82 */ /* 0x000f220000000800 */
[----:B------:R-:W-:Y:S01]  /*573b0*/  ISETP.GE.U32.AND P5, PT, R12, 0x7ffffd8c, PT ;  /* 0x7ffffd8c0c00780c */ /* 0x000fe20003fa6070 */
[----:B------:R-:W-:Y:S01]  /*573c0*/  VIADD R12, R14, 0xfffffe0a ;  /* 0xfffffe0a0e0c7836 */ /* 0x000fe20000000000 */
[----:B------:R-:W-:-:S05]  /*573d0*/  ISETP.GE.U32.AND P2, PT, R13, 0x7ffffd8a, PT ;  /* 0x7ffffd8a0d00780c */ /* 0x000fca0003f46070 */
[----:B------:R-:W4:Y:S01]  /*573e0*/  LDC R14, c[0x0][0x230] ;  /* 0x00008c00ff0e7b82 */ /* 0x000f220000000800 */
[----:B------:R-:W-:Y:S01]  /*573f0*/  ISETP.GE.U32.AND P4, PT, R12, 0x7ffffd8b, PT ;  /* 0x7ffffd8b0c00780c */ /* 0x000fe20003f86070 */
[----:B------:R-:W-:Y:S02]  /*57400*/  VIADD R12, R16, 0xfffffe08 ;  /* 0xfffffe08100c7836 */ /* 0x000fe40000000000 */
[----:B------:R-:W-:-:S04]  /*57410*/  VIADD R13, R17, 0xfffffe67 ;  /* 0xfffffe67110d7836 */ /* 0x000fc80000000000 */
[----:B------:R-:W4:Y:S08]  /*57420*/  LDC R16, c[0x0][0x230] ;  /* 0x00008c00ff107b82 */ /* 0x000f300000000800 */
[----:B------:R-:W4:Y:S01]  /*57430*/  LDC R17, c[0x0][0x230] ;  /* 0x00008c00ff117b82 */ /* 0x000f220000000800 */
[----:B------:R-:W-:Y:S02]  /*57440*/  ISETP.GE.U32.AND P0, PT, R12, 0x7ffffd89, PT ;  /* 0x7ffffd890c00780c */ /* 0x000fe40003f06070 */
[----:B------:R-:W-:-:S02]  /*57450*/  ISETP.GE.U32.AND P1, PT, R13, 0x7ffffde8, PT ;  /* 0x7ffffde80d00780c */ /* 0x000fc40003f26070 */
[----:B------:R-:W-:Y:S01]  /*57460*/  IADD3 R12, R18, -0x19a, RZ ;  /* 0xfffffe66120c7810 */ /* 0x000fe20007ffe0ff */
[----:B------:R-:W-:Y:S01]  /*57470*/  VIADD R13, R19, 0xfffffe65 ;  /* 0xfffffe65130d7836 */ /* 0x000fe20000000000 */
[----:B------:R1:W-:Y:S04]  /*57480*/  LDGSTS.E [R10+0x3c000], desc[UR60][R22.64], !P5 ;  /* 0x3c000000160a7fae */ /* 0x0003e8000e92187c */
[----:B------:R2:W-:Y:S01]  /*57490*/  LDGSTS.E [R10+0x3c004], desc[UR60][R2.64], !P4 ;  /* 0x3c004000020a7fae */ /* 0x0005e2000e12187c */
[----:B------:R-:W-:-:S03]  /*574a0*/  ISETP.GE.U32.AND P6, PT, R12, 0x7ffffde7, PT ;  /* 0x7ffffde70c00780c */ /* 0x000fc60003fc6070 */
[----:B------:R-:W-:Y:S01]  /*574b0*/  LDGSTS.E [R10+0x3c008], desc[UR60][R24.64], !P2 ;  /* 0x3c008000180a7fae */ /* 0x000fe2000d12187c */
[----:B------:R-:W-:Y:S01]  /*574c0*/  ISETP.GE.U32.AND P5, PT, R13, 0x7ffffde6, PT ;  /* 0x7ffffde60d00780c */ /* 0x000fe20003fa6070 */
[----:B------:R-:W4:Y:S08]  /*574d0*/  LDC R18, c[0x0][0x230] ;  /* 0x00008c00ff127b82 */ /* 0x000f300000000800 */
[----:B------:R-:W4:Y:S01]  /*574e0*/  LDC R19, c[0x0][0x230] ;  /* 0x00008c00ff137b82 */ /* 0x000f220000000800 */
[----:B-1----:R-:W-:-:S04]  /*574f0*/  IMAD.WIDE R22, R7, 0x4, R78 ;  /* 0x0000000407167825 */ /* 0x002fc800078e024e */
[C---:B--2---:R-:W-:Y:S01]  /*57500*/  IMAD.WIDE R2, R7.reuse, 0x4, R62 ;  /* 0x0000000407027825 */ /* 0x044fe200078e023e */
[----:B------:R3:W-:Y:S04]  /*57510*/  STL.64 [R1+0xa0], R22 ;  /* 0x0000a01601007387 */ /* 0x0007e80000100a00 */
[----:B------:R1:W-:Y:S04]  /*57520*/  STL.64 [R1+0x218], R2 ;  /* 0x0002180201007387 */ /* 0x0003e80000100a00 */
[----:B------:R-:W2:Y:S04]  /*57530*/  LDL.LU.64 R232, [R1+0x470] ;  /* 0x0004700001e87983 */ /* 0x000ea80000300a00 */
[----:B------:R-:W2:Y:S04]  /*57540*/  LDL.LU.64 R78, [R1+0x478] ;  /* 0x00047800014e7983 */ /* 0x000ea80000300a00 */
[----:B------:R3:W-:Y:S04]  /*57550*/  LDGSTS.E [R10+0x3c00c], desc[UR60][R22.64], !P0 ;  /* 0x3c00c000160a7fae */ /* 0x0007e8000c12187c */
[----:B------:R-:W2:Y:S04]  /*57560*/  LDL.LU.64 R62, [R1+0x480] ;  /* 0x00048000013e7983 */ /* 0x000ea80000300a00 */
[----:B------:R1:W-:Y:S01]  /*57570*/  LDGSTS.E [R11+0x30000], desc[UR60][R2.64], !P1 ;  /* 0x30000000020b7fae */ /* 0x0003e2000c92187c */
[----:B---3--:R-:W-:-:S04]  /*57580*/  IMAD.WIDE R22, R7, 0x4, R48 ;  /* 0x0000000407167825 */ /* 0x008fc800078e0230 */
[C---:B-1----:R-:W-:Y:S01]  /*57590*/  IMAD.WIDE R2, R7.reuse, 0x4, R32 ;  /* 0x0000000407027825 */ /* 0x042fe200078e0220 */
[----:B------:R1:W-:Y:S04]  /*575a0*/  STL.64 [R1+0x210], R22 ;  /* 0x0002101601007387 */ /* 0x0003e80000100a00 */
[----:B------:R1:W-:Y:S04]  /*575b0*/  LDGSTS.E [R11+0x30004], desc[UR60][R22.64], !P6 ;  /* 0x30004000160b7fae */ /* 0x0003e8000f12187c */
[----:B------:R4:W-:Y:S04]  /*575c0*/  STL.64 [R1+0x208], R2 ;  /* 0x0002080201007387 */ /* 0x0009e80000100a00 */
[----:B------:R4:W-:Y:S04]  /*575d0*/  LDGSTS.E [R11+0x30008], desc[UR60][R2.64], !P5 ;  /* 0x30008000020b7fae */ /* 0x0009e8000e92187c */
[----:B------:R-:W3:Y:S01]  /*575e0*/  LDL.LU.64 R48, [R1+0x488] ;  /* 0x0004880001307983 */ /* 0x000ee20000300a00 */
[----:B-1----:R-:W-:-:S04]  /*575f0*/  IMAD.WIDE R22, R7, 0x4, R46 ;  /* 0x0000000407167825 */ /* 0x002fc800078e022e */
[----:B----4-:R-:W-:Y:S01]  /*57600*/  IMAD.WIDE R2, R7, 0x4, R234 ;  /* 0x0000000407027825 */ /* 0x010fe200078e02ea */
[----:B------:R-:W4:Y:S04]  /*57610*/  LDL.LU.64 R46, [R1+0x490] ;  /* 0x00049000012e7983 */ /* 0x000f280000300a00 */
[----:B------:R1:W-:Y:S04]  /*57620*/  STL.64 [R1+0x200], R22 ;  /* 0x0002001601007387 */ /* 0x0003e80000100a00 */
[----:B------:R1:W-:Y:S04]  /*57630*/  STL.64 [R1+0x198], R2 ;  /* 0x0001980201007387 */ /* 0x0003e80000100a00 */
[----:B------:R-:W4:Y:S04]  /*57640*/  LDL.LU.64 R32, [R1+0x498] ;  /* 0x0004980001207983 */ /* 0x000f280000300a00 */
[----:B------:R-:W4:Y:S01]  /*57650*/  LDL.LU.64 R234, [R1+0x4a0] ;  /* 0x0004a00001ea7983 */ /* 0x000f220000300a00 */
[----:B------:R-:W-:-:S02]  /*57660*/  VIADD R12, R20, 0xfffffe64 ;  /* 0xfffffe64140c7836 */ /* 0x000fc40000000000 */
[----:B------:R-:W-:Y:S01]  /*57670*/  VIADD R13, R15, 0xfffffe46 ;  /* 0xfffffe460f0d7836 */ /* 0x000fe20000000000 */
[----:B------:R-:W4:Y:S08]  /*57680*/  LDC R20, c[0x0][0x230] ;  /* 0x00008c00ff147b82 */ /* 0x000f300000000800 */
[----:B------:R-:W4:Y:S01]  /*57690*/  LDC R15, c[0x0][0x230] ;  /* 0x00008c00ff0f7b82 */ /* 0x000f220000000800 */
[----:B------:R-:W-:-:S02]  /*576a0*/  ISETP.GE.U32.AND P4, PT, R12, 0x7ffffde5, PT ;  /* 0x7ffffde50c00780c */ /* 0x000fc40003f86070 */
[----:B------:R-:W-:Y:S02]  /*576b0*/  IADD3 R12, R14, -0x1b9, RZ ;  /* 0xfffffe470e0c7810 */ /* 0x000fe40007ffe0ff */
[----:B------:R-:W-:-:S03]  /*576c0*/  ISETP.GE.U32.AND P0, PT, R13, 0x7ffffdc7, PT ;  /* 0x7ffffdc70d00780c */ /* 0x000fc60003f06070 */
[----:B------:R-:W4:Y:S01]  /*576d0*/  LDC R14, c[0x0][0x230] ;  /* 0x00008c00ff0e7b82 */ /* 0x000f220000000800 */
[----:B------:R-:W-:Y:S01]  /*576e0*/  ISETP.GE.U32.AND P2, PT, R12, 0x7ffffdc8, PT ;  /* 0x7ffffdc80c00780c */ /* 0x000fe20003f46070 */
[----:B------:R-:W-:Y:S01]  /*576f0*/  VIADD R12, R16, 0xfffffe45 ;  /* 0xfffffe45100c7836 */ /* 0x000fe20000000000 */
[----:B------:R-:W-:-:S05]  /*57700*/  IADD3 R13, R17, -0x1bc, RZ ;  /* 0xfffffe44110d7810 */ /* 0x000fca0007ffe0ff */
[----:B------:R-:W4:Y:S08]  /*57710*/  LDC R16, c[0x0][0x230] ;  /* 0x00008c00ff107b82 */ /* 0x000f300000000800 */
[----:B------:R-:W4:Y:S01]  /*57720*/  LDC R17, c[0x0][0x230] ;  /* 0x00008c00ff117b82 */ /* 0x000f220000000800 */
[----:B------:R-:W-:Y:S01]  /*57730*/  ISETP.GE.U32.AND P1, PT, R12, 0x7ffffdc6, PT ;  /* 0x7ffffdc60c00780c */ /* 0x000fe20003f26070 */
[----:B------:R-:W-:Y:S01]  /*57740*/  VIADD R12, R18, 0xfffffe27 ;  /* 0xfffffe27120c7836 */ /* 0x000fe20000000000 */
[----:B------:R-:W-:Y:S01]  /*57750*/  ISETP.GE.U32.AND P6, PT, R13, 0x7ffffdc5, PT ;  /* 0x7ffffdc50d00780c */ /* 0x000fe20003fc6070 */
[----:B------:R-:W-:Y:S01]  /*57760*/  VIADD R13, R19, 0xfffffe26 ;  /* 0xfffffe26130d7836 */ /* 0x000fe20000000000 */
[----:B------:R1:W-:Y:S04]  /*57770*/  LDGSTS.E [R11+0x3000c], desc[UR60][R22.64], !P4 ;  /* 0x3000c000160b7fae */ /* 0x0003e8000e12187c */
[----:B------:R1:W-:Y:S01]  /*57780*/  LDGSTS.E [R11+0x34000], desc[UR60][R2.64], !P2 ;  /* 0x34000000020b7fae */ /* 0x0003e2000d12187c */
[----:B------:R-:W-:Y:S01]  /*57790*/  ISETP.GE.U32.AND P5, PT, R12, 0x7ffffda8, PT ;  /* 0x7ffffda80c00780c */ /* 0x000fe20003fa6070 */
[----:B------:R-:W4:Y:S01]  /*577a0*/  LDC R18, c[0x0][0x230] ;  /* 0x00008c00ff127b82 */ /* 0x000f220000000800 */
[----:B------:R-:W-:-:S07]  /*577b0*/  ISETP.GE.U32.AND P4, PT, R13, 0x7ffffda7, PT ;  /* 0x7ffffda70d00780c */ /* 0x000fce0003f86070 */
[----:B------:R-:W4:Y:S01]  /*577c0*/  LDC R19, c[0x0][0x230] ;  /* 0x00008c00ff137b82 */ /* 0x000f220000000800 */
[----:B--2---:R-:W-:-:S04]  /*577d0*/  IMAD.WIDE R24, R7, 0x4, R232 ;  /* 0x0000000407187825 */ /* 0x004fc800078e02e8 */
[----:B-1----:R-:W-:-:S04]  /*577e0*/  IMAD.WIDE R22, R7, 0x4, R78 ;  /* 0x0000000407167825 */ /* 0x002fc800078e024e */
[C---:B------:R-:W-:Y:S01]  /*577f0*/  IMAD.WIDE R2, R7.reuse, 0x4, R62 ;  /* 0x0000000407027825 */ /* 0x040fe200078e023e */
[----:B------:R-:W-:Y:S04]  /*57800*/  STL.64 [R1+0x190], R24 ;  /* 0x0001901801007387 */ /* 0x000fe80000100a00 */
[----:B------:R3:W-:Y:S04]  /*57810*/  STL.64 [R1+0x188], R22 ;  /* 0x0001881601007387 */ /* 0x0007e80000100a00 */
[----:B------:R4:W-:Y:S04]  /*57820*/  STL.64 [R1+0x180], R2 ;  /* 0x0001800201007387 */ /* 0x0009e80000100a00 */
[----:B------:R-:W-:Y:S04]  /*57830*/  LDGSTS.E [R11+0x34004], desc[UR60][R24.64], !P0 ;  /* 0x34004000180b7fae */ /* 0x000fe8000c12187c */
[----:B------:R-:W2:Y:S04]  /*57840*/  LDL.LU.64 R232, [R1+0x4a8] ;  /* 0x0004a80001e87983 */ /* 0x000ea80000300a00 */
[----:B------:R3:W-:Y:S04]  /*57850*/  LDGSTS.E [R11+0x34008], desc[UR60][R22.64], !P1 ;  /* 0x34008000160b7fae */ /* 0x0007e8000c92187c */
[----:B------:R4:W-:Y:S04]  /*57860*/  LDGSTS.E [R11+0x3400c], desc[UR60][R2.64], !P6 ;  /* 0x3400c000020b7fae */ /* 0x0009e8000f12187c */
[----:B------:R-:W2:Y:S04]  /*57870*/  LDL.LU.64 R78, [R1+0x4b0] ;  /* 0x0004b000014e7983 */ /* 0x000ea80000300a00 */
[----:B------:R-:W2:Y:S01]  /*57880*/  LDL.LU.64 R62, [R1+0x4b8] ;  /* 0x0004b800013e7983 */ /* 0x000ea20000300a00 */
[----:B---3--:R-:W-:-:S05]  /*57890*/  IMAD.WIDE R22, R7, 0x4, R48 ;  /* 0x0000000407167825 */ /* 0x008fca00078e0230 */
[----:B------:R-:W-:Y:S04]  /*578a0*/  STL.64 [R1+0x118], R22 ;  /* 0x0001181601007387 */ /* 0x000fe80000100a00 */
[----:B------:R-:W-:Y:S01]  /*578b0*/  LDGSTS.E [R11+0x38000], desc[UR60][R22.64], !P5 ;  /* 0x38000000160b7fae */ /* 0x000fe2000e92187c */
[----:B----4-:R-:W-:-:S05]  /*578c0*/  IMAD.WIDE R2, R7, 0x4, R46 ;  /* 0x0000000407027825 */ /* 0x010fca00078e022e */
[----:B------:R1:W-:Y:S04]  /*578d0*/  STL.64 [R1+0x110], R2 ;  /* 0x0001100201007387 */ /* 0x0003e80000100a00 */
[----:B------:R1:W-:Y:S04]  /*578e0*/  LDGSTS.E [R11+0x38004], desc[UR60][R2.64], !P4 ;  /* 0x38004000020b7fae */ /* 0x0003e8000e12187c */
[----:B------:R-:W3:Y:S01]  /*578f0*/  LDL.LU.64 R46, [R1+0x4c0] ;  /* 0x0004c000012e7983 */ /* 0x000ee20000300a00 */
[----:B-1----:R-:W-:-:S03]  /*57900*/  IMAD.WIDE R2, R7, 0x4, R234 ;  /* 0x0000000407027825 */ /* 0x002fc600078e02ea */
[----:B------:R-:W4:Y:S01]  /*57910*/  LDL.LU.64 R234, [R1+0x4c8] ;  /* 0x0004c80001ea7983 */ /* 0x000f220000300a00 */
[----:B------:R-:W-:Y:S01]  /*57920*/  IADD3 R12, R20, -0x1db, RZ ;  /* 0xfffffe25140c7810 */ /* 0x000fe20007ffe0ff */
[----:B------:R-:W-:Y:S02]  /*57930*/  VIADD R13, R15, 0xfffffe07 ;  /* 0xfffffe070f0d7836 */ /* 0x000fe40000000000 */
[----:B------:R-:W-:Y:S01]  /*57940*/  IMAD.WIDE R22, R7, 0x4, R32 ;  /* 0x0000000407167825 */ /* 0x000fe200078e0220 */
[----:B------:R-:W1:Y:S01]  /*57950*/  LDC R20, c[0x0][0x230] ;  /* 0x00008c00ff147b82 */ /* 0x000e620000000800 */
[----:B------:R-:W-:Y:S02]  /*57960*/  ISETP.GE.U32.AND P2, PT, R12, 0x7ffffda6, PT ;  /* 0x7ffffda60c00780c */ /* 0x000fe40003f46070 */
[----:B------:R-:W-:Y:S01]  /*57970*/  VIADD R12, R14, 0xfffffe24 ;  /* 0xfffffe240e0c7836 */ /* 0x000fe20000000000 */
[----:B------:R-:W-:Y:S01]  /*57980*/  ISETP.GE.U32.AND P1, PT, R13, 0x7ffffd88, PT ;  /* 0x7ffffd880d00780c */ /* 0x000fe20003f26070 */
[----:B------:R-:W-:Y:S01]  /*57990*/  VIADD R13, R17, 0xfffffe05 ;  /* 0xfffffe05110d7836 */ /* 0x000fe20000000000 */
[----:B------:R2:W-:Y:S02]  /*579a0*/  STL.64 [R1+0x108], R22 ;  /* 0x0001081601007387 */ /* 0x0005e40000100a00 */
[----:B------:R-:W1:Y:S01]  /*579b0*/  LDC R14, c[0x0][0x230] ;  /* 0x00008c00ff0e7b82 */ /* 0x000e620000000800 */
[----:B------:R-:W-:-:S02]  /*579c0*/  ISETP.GE.U32.AND P0, PT, R12, 0x7ffffda5, PT ;  /* 0x7ffffda50c00780c */ /* 0x000fc40003f06070 */
[----:B------:R-:W-:Y:S02]  /*579d0*/  IADD3 R12, R16, -0x1fa, RZ ;  /* 0xfffffe06100c7810 */ /* 0x000fe40007ffe0ff */
[----:B------:R-:W-:Y:S01]  /*579e0*/  ISETP.GE.U32.AND P5, PT, R13, 0x7ffffd86, PT ;  /* 0x7ffffd860d00780c */ /* 0x000fe20003fa6070 */
[----:B------:R2:W-:Y:S04]  /*579f0*/  STL.64 [R1+0x100], R2 ;  /* 0x0001000201007387 */ /* 0x0005e80000100a00 */
[----:B------:R-:W4:Y:S01]  /*57a00*/  LDL.LU.64 R64, [R1+0x4d0] ;  /* 0x0004d00001407983 */ /* 0x000f220000300a00 */
[----:B------:R-:W-:Y:S01]  /*57a10*/  ISETP.GE.U32.AND P6, PT, R12, 0x7ffffd87, PT ;  /* 0x7ffffd870c00780c */ /* 0x000fe20003fc6070 */
[----:B------:R-:W1:Y:S02]  /*57a20*/  LDC R15, c[0x0][0x230] ;  /* 0x00008c00ff0f7b82 */ /* 0x000e640000000800 */
[----:B------:R2:W-:Y:S06]  /*57a30*/  LDGSTS.E [R11+0x38008], desc[UR60][R22.64], !P2 ;  /* 0x38008000160b7fae */ /* 0x0005ec000d12187c */
[----:B------:R-:W1:Y:S08]  /*57a40*/  LDC R16, c[0x0][0x230] ;  /* 0x00008c00ff107b82 */ /* 0x000e700000000800 */
[----:B------:R-:W1:Y:S01]  /*57a50*/  LDC R17, c[0x0][0x230] ;  /* 0x00008c00ff117b82 */ /* 0x000e620000000800 */
[----:B------:R2:W-:Y:S02]  /*57a60*/  LDGSTS.E [R11+0x3800c], desc[UR60][R2.64], !P0 ;  /* 0x3800c000020b7fae */ /* 0x0005e4000c12187c */
[----:B--2---:R-:W-:-:S04]  /*57a70*/  IMAD.WIDE R24, R7, 0x4, R232 ;  /* 0x0000000407187825 */ /* 0x004fc800078e02e8 */
[----:B------:R-:W-:-:S04]  /*57a80*/  IMAD.WIDE R22, R7, 0x4, R78 ;  /* 0x0000000407167825 */ /* 0x000fc800078e024e */
[C---:B------:R-:W-:Y:S01]  /*57a90*/  IMAD.WIDE R2, R7.reuse, 0x4, R62 ;  /* 0x0000000407027825 */ /* 0x040fe200078e023e */
[----:B------:R-:W-:Y:S04]  /*57aa0*/  STL.64 [R1+0x98], R24 ;  /* 0x0000981801007387 */ /* 0x000fe80000100a00 */
[----:B------:R-:W2:Y:S04]  /*57ab0*/  LDL.LU.64 R48, [R1+0x4d8] ;  /* 0x0004d80001307983 */ /* 0x000ea80000300a00 */
[----:B------:R-:W-:Y:S04]  /*57ac0*/  LDGSTS.E [R11+0x3c000], desc[UR60][R24.64], !P1 ;  /* 0x3c000000180b7fae */ /* 0x000fe8000c92187c */
[----:B------:R3:W-:Y:S04]  /*57ad0*/  STL.64 [R1+0x90], R22 ;  /* 0x0000901601007387 */ /* 0x0007e80000100a00 */
[----:B------:R4:W-:Y:S04]  /*57ae0*/  STL.64 [R1+0x88], R2 ;  /* 0x0000880201007387 */ /* 0x0009e80000100a00 */
[----:B------:R3:W-:Y:S04]  /*57af0*/  LDGSTS.E [R11+0x3c004], desc[UR60][R22.64], !P6 ;  /* 0x3c004000160b7fae */ /* 0x0007e8000f12187c */
[----:B------:R4:W-:Y:S04]  /*57b00*/  LDGSTS.E [R11+0x3c008], desc[UR60][R2.64], !P5 ;  /* 0x3c008000020b7fae */ /* 0x0009e8000e92187c */
[----:B------:R-:W2:Y:S01]  /*57b10*/  LDL.LU.64 R62, [R1+0x4e0] ;  /* 0x0004e000013e7983 */ /* 0x000ea20000300a00 */
[----:B---3--:R-:W-:-:S03]  /*57b20*/  IMAD.WIDE R22, R7, 0x4, R46 ;  /* 0x0000000407167825 */ /* 0x008fc600078e022e */
[----:B------:R-:W3:Y:S04]  /*57b30*/  LDL.LU.64 R46, [R1+0x4e8] ;  /* 0x0004e800012e7983 */ /* 0x000ee80000300a00 */
[----:B------:R-:W3:Y:S04]  /*57b40*/  LDL.LU.64 R32, [R1+0x4f0] ;  /* 0x0004f00001207983 */ /* 0x000ee80000300a00 */
[----:B------:R-:W-:Y:S01]  /*57b50*/  STL.64 [R1+0x80], R22 ;  /* 0x0000801601007387 */ /* 0x000fe20000100a00 */
[----:B----4-:R-:W-:-:S05]  /*57b60*/  IMAD.WIDE R2, R7, 0x4, R234 ;  /* 0x0000000407027825 */ /* 0x010fca00078e02ea */
[----:B------:R-:W-:Y:S04]  /*57b70*/  STL.64 [R1+0x1f8], R2 ;  /* 0x0001f80201007387 */ /* 0x000fe80000100a00 */
[----:B------:R-:W4:Y:S04]  /*57b80*/  LDL.LU.64 R232, [R1+0x4f8] ;  /* 0x0004f80001e87983 */ /* 0x000f280000300a00 */
[----:B------:R1:W-:Y:S04]  /*57b90*/  STL.64 [R1+0x25e8], R10 ;  /* 0x0025e80a01007387 */ /* 0x0003e80000100a00 */
[----:B------:R-:W4:Y:S04]  /*57ba0*/  LDL.LU.64 R78, [R1+0x500] ;  /* 0x00050000014e7983 */ /* 0x000f280000300a00 */
[----:B------:R-:W4:Y:S01]  /*57bb0*/  LDL.LU.64 R234, [R1+0x508] ;  /* 0x0005080001ea7983 */ /* 0x000f220000300a00 */
[----:B------:R-:W-:-:S02]  /*57bc0*/  VIADD R12, R18, 0xfffffe04 ;  /* 0xfffffe04120c7836 */ /* 0x000fc40000000000 */
[----:B------:R-:W2:Y:S01]  /*57bd0*/  LDC R18, c[0x0][0x230] ;  /* 0x00008c00ff127b82 */ /* 0x000ea20000000800 */
[----:B------:R-:W-:-:S07]  /*57be0*/  IADD3 R13, R19, -0x19d, RZ ;  /* 0xfffffe63130d7810 */ /* 0x000fce0007ffe0ff */
[----:B------:R-:W4:Y:S01]  /*57bf0*/  LDC R19, c[0x0][0x230] ;  /* 0x00008c00ff137b82 */ /* 0x000f220000000800 */
[----:B------:R-:W-:Y:S01]  /*57c00*/  ISETP.GE.U32.AND P4, PT, R12, 0x7ffffd85, PT ;  /* 0x7ffffd850c00780c */ /* 0x000fe20003f86070 */
[----:B-1----:R-:W-:-:S06]  /*57c10*/  VIADD R12, R20, 0xfffffe62 ;  /* 0xfffffe62140c7836 */ /* 0x002fcc0000000000 */
[----:B------:R-:W1:Y:S01]  /*57c20*/  LDC R20, c[0x0][0x230] ;  /* 0x00008c00ff147b82 */ /* 0x000e620000000800 */
[----:B------:R-:W-:Y:S02]  /*57c30*/  ISETP.GE.U32.AND P2, PT, R13, 0x7ffffde4, PT ;  /* 0x7ffffde40d00780c */ /* 0x000fe40003f46070 */
[----:B------:R-:W-:Y:S02]  /*57c40*/  IADD3 R13, R15, -0x1a0, RZ ;  /* 0xfffffe600f0d7810 */ /* 0x000fe40007ffe0ff */
[----:B------:R-:W-:Y:S01]  /*57c50*/  ISETP.GE.U32.AND P0, PT, R12, 0x7ffffde3, PT ;  /* 0x7ffffde30c00780c */ /* 0x000fe20003f06070 */
[----:B------:R-:W-:Y:S02]  /*57c60*/  VIADD R12, R14, 0xfffffe61 ;  /* 0xfffffe610e0c7836 */ /* 0x000fe40000000000 */
[----:B------:R-:W1:Y:S08]  /*57c70*/  LDC R15, c[0x0][0x230] ;  /* 0x00008c00ff0f7b82 */ /* 0x000e700000000800 */
[----:B------:R-:W1:Y:S01]  /*57c80*/  LDC R14, c[0x0][0x230] ;  /* 0x00008c00ff0e7b82 */ /* 0x000e620000000800 */
[----:B------:R-:W-:Y:S01]  /*57c90*/  ISETP.GE.U32.AND P1, PT, R12, 0x7ffffde2, PT ;  /* 0x7ffffde20c00780c */ /* 0x000fe20003f26070 */
[----:B------:R-:W-:Y:S01]  /*57ca0*/  VIADD R12, R16, 0xfffffe43 ;  /* 0xfffffe43100c7836 */ /* 0x000fe20000000000 */
[----:B------:R-:W-:Y:S01]  /*57cb0*/  ISETP.GE.U32.AND P6, PT, R13, 0x7ffffde1, PT ;  /* 0x7ffffde10d00780c */ /* 0x000fe20003fc6070 */
[----:B------:R-:W-:Y:S01]  /*57cc0*/  VIADD R13, R17, 0xfffffe42 ;  /* 0xfffffe42110d7836 */ /* 0x000fe20000000000 */
[----:B------:R2:W-:Y:S04]  /*57cd0*/  LDGSTS.E [R11+0x3c00c], desc[UR60][R22.64], !P4 ;  /* 0x3c00c000160b7fae */ /* 0x0005e8000e12187c */
[----:B------:R1:W-:Y:S01]  /*57ce0*/  LDGSTS.E [R244+0x30000], desc[UR60][R2.64], !P2 ;  /* 0x3000000002f47fae */ /* 0x0003e2000d12187c */
[----:B------:R-:W-:Y:S01]  /*57cf0*/  ISETP.GE.U32.AND P5, PT, R12, 0x7ffffdc4, PT ;  /* 0x7ffffdc40c00780c */ /* 0x000fe20003fa6070 */
[----:B------:R-:W4:Y:S08]  /*57d00*/  LDC R16, c[0x0][0x230] ;  /* 0x00008c00ff107b82 */ /* 0x000f300000000800 */
[----:B------:R-:W4:Y:S01]  /*57d10*/  LDC R17, c[0x0][0x230] ;  /* 0x00008c00ff117b82 */ /* 0x000f220000000800 */
[----:B--2---:R-:W-:-:S02]  /*57d20*/  IADD3 R12, R18, -0x1bf, RZ ;  /* 0xfffffe41120c7810 */ /* 0x004fc40007ffe0ff */
[----:B------:R-:W-:-:S05]  /*57d30*/  ISETP.GE.U32.AND P4, PT, R13, 0x7ffffdc3, PT ;  /* 0x7ffffdc30d00780c */ /* 0x000fca0003f86070 */
[----:B------:R-:W2:Y:S01]  /*57d40*/  LDC R18, c[0x0][0x230] ;  /* 0x00008c00ff127b82 */ /* 0x000ea20000000800 */
[----:B------:R-:W-:Y:S01]  /*57d50*/  IMAD.WIDE R10, R7, 0x4, R64 ;  /* 0x00000004070a7825 */ /* 0x000fe200078e0240 */
[----:B------:R-:W-:-:S03]  /*57d60*/  ISETP.GE.U32.AND P2, PT, R12, 0x7ffffdc2, PT ;  /* 0x7ffffdc20c00780c */ /* 0x000fc60003f46070 */
[----:B-1----:R-:W-:Y:S02]  /*57d70*/  VIADD R13, R20, 0xfffffe40 ;  /* 0xfffffe40140d7836 */ /* 0x002fe40000000000 */
[----:B------:R-:W-:Y:S01]  /*57d80*/  VIADD R12, R21, 0xfffffe23 ;  /* 0xfffffe23150c7836 */ /* 0x000fe20000000000 */
[----:B------:R-:W1:Y:S01]  /*57d90*/  LDC R20, c[0x0][0x230] ;  /* 0x00008c00ff147b82 */ /* 0x000e620000000800 */
[----:B------:R-:W-:-:S04]  /*57da0*/  IMAD.WIDE R2, R7, 0x4, R48 ;  /* 0x0000000407027825 */ /* 0x000fc800078e0230 */
[----:B------:R-:W-:Y:S01]  /*57db0*/  IMAD.WIDE R22, R7, 0x4, R62 ;  /* 0x0000000407167825 */ /* 0x000fe200078e023e */
[----:B------:R3:W-:Y:S04]  /*57dc0*/  STL.64 [R1+0x1f0], R10 ;  /* 0x0001f00a01007387 */ /* 0x0007e80000100a00 */
[----:B------:R3:W-:Y:S04]  /*57dd0*/  LDGSTS.E [R244+0x30004], desc[UR60][R10.64], !P0 ;  /* 0x300040000af47fae */ /* 0x0007e8000c12187c */
[----:B------:R2:W-:Y:S04]  /*57de0*/  STL.64 [R1+0x1e8], R2 ;  /* 0x0001e80201007387 */ /* 0x0005e80000100a00 */
[----:B------:R2:W-:Y:S04]  /*57df0*/  LDGSTS.E [R244+0x30008], desc[UR60][R2.64], !P1 ;  /* 0x3000800002f47fae */ /* 0x0005e8000c92187c */
[----:B------:R-:W4:Y:S01]  /*57e00*/  LDL.LU.64 R62, [R1+0x510] ;  /* 0x00051000013e7983 */ /* 0x000f220000300a00 */
[----:B------:R-:W-:-:S02]  /*57e10*/  ISETP.GE.U32.AND P0, PT, R13, 0x7ffffdc1, PT ;  /* 0x7ffffdc10d00780c */ /* 0x000fc40003f06070 */
[----:B------:R-:W-:Y:S01]  /*57e20*/  ISETP.GE.U32.AND P1, PT, R12, 0x7ffffda4, PT ;  /* 0x7ffffda40c00780c */ /* 0x000fe20003f26070 */
[----:B------:R-:W-:Y:S01]  /*57e30*/  STL.64 [R1+0x1e0], R22 ;  /* 0x0001e01601007387 */ /* 0x000fe20000100a00 */
[----:B------:R-:W-:Y:S01]  /*57e40*/  IADD3 R12, R14, -0x1de, RZ ;  /* 0xfffffe220e0c7810 */ /* 0x000fe20007ffe0ff */
[----:B------:R-:W-:Y:S02]  /*57e50*/  VIADD R13, R15, 0xfffffe21 ;  /* 0xfffffe210f0d7836 */ /* 0x000fe40000000000 */
[----:B------:R-:W-:Y:S01]  /*57e60*/  LDGSTS.E [R244+0x3000c], desc[UR60][R22.64], !P6 ;  /* 0x3000c00016f47fae */ /* 0x000fe2000f12187c */
[----:B---3--:R-:W-:-:S04]  /*57e70*/  IMAD.WIDE R10, R7, 0x4, R46 ;  /* 0x00000004070a7825 */ /* 0x008fc800078e022e */
[C---:B--2---:R-:W-:Y:S01]  /*57e80*/  IMAD.WIDE R2, R7.reuse, 0x4, R32 ;  /* 0x0000000407027825 */ /* 0x044fe200078e0220 */
[----:B------:R-:W2:Y:S04]  /*57e90*/  LDL.LU.64 R46, [R1+0x518] ;  /* 0x00051800012e7983 */ /* 0x000ea80000300a00 */
[----:B------:R3:W-:Y:S04]  /*57ea0*/  STL.64 [R1+0x178], R10 ;  /* 0x0001780a01007387 */ /* 0x0007e80000100a00 */
[----:B------:R3:W-:Y:S04]  /*57eb0*/  LDGSTS.E [R244+0x34000], desc[UR60][R10.64], !P5 ;  /* 0x340000000af47fae */ /* 0x0007e8000e92187c */
[----:B------:R1:W-:Y:S04]  /*57ec0*/  STL.64 [R1+0x170], R2 ;  /* 0x0001700201007387 */ /* 0x0003e80000100a00 */
[----:B------:R1:W-:Y:S01]  /*57ed0*/  LDGSTS.E [R244+0x34004], desc[UR60][R2.64], !P4 ;  /* 0x3400400002f47fae */ /* 0x0003e2000e12187c */
[----:B----4-:R-:W-:-:S04]  /*57ee0*/  IMAD.WIDE R14, R7, 0x4, R232 ;  /* 0x00000004070e7825 */ /* 0x010fc800078e02e8 */
[----:B---3--:R-:W-:-:S04]  /*57ef0*/  IMAD.WIDE R10, R7, 0x4, R78 ;  /* 0x00000004070a7825 */ /* 0x008fc800078e024e */
[----:B-1----:R-:W-:Y:S01]  /*57f00*/  IMAD.WIDE R2, R7, 0x4, R234 ;  /* 0x0000000407027825 */ /* 0x002fe200078e02ea */
[----:B------:R1:W-:Y:S04]  /*57f10*/  STL.64 [R1+0x168], R14 ;  /* 0x0001680e01007387 */ /* 0x0003e80000100a00 */
[----:B------:R-:W3:Y:S04]  /*57f20*/  LDL.LU.64 R230, [R1+0x520] ;  /* 0x0005200001e67983 */ /* 0x000ee80000300a00 */
[----:B------:R-:W-:Y:S04]  /*57f30*/  STL.64 [R1+0x160], R10 ;  /* 0x0001600a01007387 */ /* 0x000fe80000100a00 */
[----:B------:R-:W4:Y:S04]  /*57f40*/  LDL.LU.64 R80, [R1+0x528] ;  /* 0x0005280001507983 */ /* 0x000f280000300a00 */
[----:B------:R-:W4:Y:S04]  /*57f50*/  LDL.LU.64 R30, [R1+0x530] ;  /* 0x00053000011e7983 */ /* 0x000f280000300a00 */
[----:B------:R2:W-:Y:S04]  /*57f60*/  STL.64 [R1+0xf8], R2 ;  /* 0x0000f80201007387 */ /* 0x0005e80000100a00 */
[----:B------:R-:W4:Y:S04]  /*57f70*/  LDL.LU.64 R48, [R1+0x538] ;  /* 0x0005380001307983 */ /* 0x000f280000300a00 */
[----:B------:R-:W4:Y:S04]  /*57f80*/  LDL.LU.64 R32, [R1+0x540] ;  /* 0x0005400001207983 */ /* 0x000f280000300a00 */
[----:B------:R-:W4:Y:S04]  /*57f90*/  LDL.LU.64 R232, [R1+0x548] ;  /* 0x0005480001e87983 */ /* 0x000f280000300a00 */
[----:B------:R-:W4:Y:S01]  /*57fa0*/  LDL.LU.64 R234, [R1+0x550] ;  /* 0x0005500001ea7983 */ /* 0x000f220000300a00 */
[----:B------:R-:W-:-:S03]  /*57fb0*/  ISETP.GE.U32.AND P6, PT, R12, 0x7ffffda3, PT ;  /* 0x7ffffda30c00780c */ /* 0x000fc60003fc6070 */
[----:B------:R1:W-:Y:S04]  /*57fc0*/  LDGSTS.E [R244+0x34008], desc[UR60][R14.64], !P2 ;  /* 0x340080000ef47fae */ /* 0x0003e8000d12187c */
[----:B------:R-:W-:Y:S01]  /*57fd0*/  LDGSTS.E [R244+0x3400c], desc[UR60][R10.64], !P0 ;  /* 0x3400c0000af47fae */ /* 0x000fe2000c12187c */
[----:B------:R-:W-:-:S03]  /*57fe0*/  ISETP.GE.U32.AND P5, PT, R13, 0x7ffffda2, PT ;  /* 0x7ffffda20d00780c */ /* 0x000fc60003fa6070 */
[----:B------:R2:W-:Y:S01]  /*57ff0*/  LDGSTS.E [R244+0x38000], desc[UR60][R2.64], !P1 ;  /* 0x3800000002f47fae */ /* 0x0005e2000c92187c */
[----:B------:R-:W-:Y:S01]  /*58000*/  ISETP.GT.AND P1, PT, R9, 0x27f, PT ;  /* 0x0000027f0900780c */ /* 0x000fe20003f24270 */
[----:B------:R-:W-:Y:S02]  /*58010*/  VIADD R12, R16, 0xfffffe20 ;  /* 0xfffffe20100c7836 */ /* 0x000fe40000000000 */
[----:B------:R-:W-:-:S03]  /*58020*/  VIADD R13, R19, 0xfffffe00 ;  /* 0xfffffe00130d7836 */ /* 0x000fc60000000000 */
[----:B------:R-:W-:Y:S02]  /*58030*/  ISETP.GE.U32.AND P4, PT, R12, 0x7ffffda1, PT ;  /* 0x7ffffda10c00780c */ /* 0x000fe40003f86070 */
[----:B------:R-:W-:Y:S02]  /*58040*/  IADD3 R12, R17, -0x1fd, RZ ;  /* 0xfffffe03110c7810 */ /* 0x000fe40007ffe0ff */
[----:B------:R-:W-:Y:S01]  /*58050*/  ISETP.GE.AND P0, PT, R6, R13, PT ;  /* 0x0000000d0600720c */ /* 0x000fe20003f06270 */
[----:B-1----:R-:W-:Y:S01]  /*58060*/  VIADD R15, R18, 0xfffffe02 ;  /* 0xfffffe02120f7836 */ /* 0x002fe20000000000 */
[----:B------:R-:W-:Y:S02]  /*58070*/  IADD3 R14, R20, -0x1ff, RZ ;  /* 0xfffffe01140e7810 */ /* 0x000fe40007ffe0ff */
[----:B------:R-:W-:Y:S01]  /*58080*/  ISETP.GE.U32.AND P2, PT, R12, 0x7ffffd84, PT ;  /* 0x7ffffd840c00780c */ /* 0x000fe20003f46070 */
[----:B------:R-:W-:-:S05]  /*58090*/  IMAD.WIDE R8, R7, 0x4, R62 ;  /* 0x0000000407087825 */ /* 0x000fca00078e023e */
[----:B------:R3:W-:Y:S04]  /*580a0*/  STL.64 [R1+0xf0], R8 ;  /* 0x0000f00801007387 */ /* 0x0007e80000100a00 */
[----:B------:R3:W-:Y:S01]  /*580b0*/  LDGSTS.E [R244+0x38004], desc[UR60][R8.64], !P6 ;  /* 0x3800400008f47fae */ /* 0x0007e2000f12187c */
[----:B------:R-:W-:Y:S02]  /*580c0*/  SEL R12, RZ, 0x4, P0 ;  /* 0x00000004ff0c7807 */ /* 0x000fe40000000000 */
[----:B------:R-:W-:Y:S02]  /*580d0*/  ISETP.GE.U32.AND P0, PT, R15, 0x7ffffd83, PT ;  /* 0x7ffffd830f00780c */ /* 0x000fe40003f06070 */
[----:B------:R-:W-:Y:S01]  /*580e0*/  ISETP.GE.U32.AND P6, PT, R14, 0x7ffffd82, PT ;  /* 0x7ffffd820e00780c */ /* 0x000fe20003fc6070 */
[----:B--2---:R-:W-:-:S05]  /*580f0*/  IMAD.WIDE R2, R7, 0x4, R46 ;  /* 0x0000000407027825 */ /* 0x004fca00078e022e */
[----:B------:R1:W-:Y:S04]  /*58100*/  STL.64 [R1+0xe8], R2 ;  /* 0x0000e80201007387 */ /* 0x0003e80000100a00 */
[----:B------:R-:W2:Y:S04]  /*58110*/  LDL.LU.64 R64, [R1+0x558] ;  /* 0x0005580001407983 */ /* 0x000ea80000300a00 */
[----:B------:R-:W2:Y:S04]  /*58120*/  LDL.LU.64 R78, [R1+0x560] ;  /* 0x00056000014e7983 */ /* 0x000ea80000300a00 */
[----:B------:R-:W2:Y:S04]  /*58130*/  LDL.LU.64 R62, [R1+0x568] ;  /* 0x00056800013e7983 */ /* 0x000ea80000300a00 */
[----:B------:R1:W-:Y:S04]  /*58140*/  LDGSTS.E [R244+0x38008], desc[UR60][R2.64], !P5 ;  /* 0x3800800002f47fae */ /* 0x0003e8000e92187c */
[----:B------:R-:W2:Y:S01]  /*58150*/  LDL.LU.64 R46, [R1+0x570] ;  /* 0x00057000012e7983 */ /* 0x000ea20000300a00 */
[----:B---3--:R-:W-:-:S04]  /*58160*/  IMAD.WIDE R8, R5, 0x4, R230 ;  /* 0x0000000405087825 */ /* 0x008fc800078e02e6 */
[----:B----4-:R-:W-:-:S04]  /*58170*/  IMAD.WIDE R20, R7, 0x4, R30 ;  /* 0x0000000407147825 */ /* 0x010fc800078e021e */
[----:B-1----:R-:W-:-:S04]  /*58180*/  IMAD.WIDE R2, R5, 0x4, R80 ;  /* 0x0000000405027825 */ /* 0x002fc800078e0250 */
[----:B------:R-:W-:-:S04]  /*58190*/  IMAD.WIDE R18, R7, 0x4, R48 ;  /* 0x0000000407127825 */ /* 0x000fc800078e0230 */
        /* <DEDUP_REMOVED lines=10> */
[----:B------:R2:W-:Y:S04]  /*58240*/  STL.64 [R1+0x60], R10 ;  /* 0x0000600a01007387 */ /* 0x0005e80000100a00 */
[----:B------:R-:W4:Y:S04]  /*58250*/  LDL.LU.64 R32, [R1+0x580] ;  /* 0x0005800001207983 */ /* 0x000f280000300a00 */
[----:B------:R-:W4:Y:S04]  /*58260*/  LDL.LU.64 R234, [R1+0x588] ;  /* 0x0005880001ea7983 */ /* 0x000f280000300a00 */
[----:B------:R-:W4:Y:S01]  /*58270*/  LDL.LU.64 R232, [R1+0x590] ;  /* 0x0005900001e87983 */ /* 0x000f220000300a00 */
[----:B------:R-:W-:-:S02]  /*58280*/  ISETP.GE.U32.AND P5, PT, R13, 0x7ffffd81, PT ;  /* 0x7ffffd810d00780c */ /* 0x000fc40003fa6070 */
[----:B------:R-:W-:Y:S01]  /*58290*/  SEL R12, R12, RZ, P1 ;  /* 0x000000ff0c0c7207 */ /* 0x000fe20000800000 */
[----:B------:R-:W-:Y:S04]  /*582a0*/  LDGSTS.E [R244+0x3800c], desc[UR60][R20.64], !P4 ;  /* 0x3800c00014f47fae */ /* 0x000fe8000e12187c */
[----:B------:R-:W-:Y:S04]  /*582b0*/  LDGSTS.E [R244+0x3c000], desc[UR60][R18.64], !P2 ;  /* 0x3c00000012f47fae */ /* 0x000fe8000d12187c */
[----:B------:R-:W-:Y:S01]  /*582c0*/  LDGSTS.E [R244+0x3c004], desc[UR60][R16.64], !P0 ;  /* 0x3c00400010f47fae */ /* 0x000fe2000c12187c */
[----:B------:R-:W-:Y:S01]  /*582d0*/  ISETP.NE.U32.AND P1, PT, R12, RZ, PT ;  /* 0x000000ff0c00720c */ /* 0x000fe20003f25070 */
[----:B------:R-:W-:-:S02]  /*582e0*/  VIADD R12, R245, 0x100000 ;  /* 0x00100000f50c7836 */ /* 0x000fc40000000000 */
[----:B------:R-:W-:Y:S01]  /*582f0*/  LDGSTS.E [R244+0x3c008], desc[UR60][R14.64], !P6 ;  /* 0x3c0080000ef47fae */ /* 0x000fe2000f12187c */
[----:B------:R-:W-:-:S03]  /*58300*/  VIADD R13, R245, 0x100000 ;  /* 0x00100000f50d7836 */ /* 0x000fc60000000000 */
[----:B------:R-:W-:Y:S04]  /*58310*/  STL [R1+0x2600], R244 ;  /* 0x002600f401007387 */ /* 0x000fe80000100800 */
[----:B------:R1:W-:Y:S04]  /*58320*/  STL [R1+0x25f0], R7 ;  /* 0x0025f00701007387 */ /* 0x0003e80000100800 */
[----:B------:R2:W-:Y:S04]  /*58330*/  LDGSTS.E [R244+0x3c00c], desc[UR60][R10.64], !P5 ;  /* 0x3c00c0000af47fae */ /* 0x0005e8000e92187c */
[----:B------:R-:W0:Y:S04]  /*58340*/  LDGDEPBAR ;  /* 0x00000000000079af */ /* 0x000e280000000000 */
[----:B------:R1:W-:Y:S04]  /*58350*/  LDGSTS.E [R12+-0x40000], desc[UR60][R8.64], P3 ;  /* 0xc0000000080c7fae */ /* 0x0003e8000992187c */
[----:B------:R1:W-:Y:S01]  /*58360*/  LDGSTS.E [R13+-0x3fc00], desc[UR60][R2.64], P3 ;  /* 0xc0400000020d7fae */ /* 0x0003e2000992187c */
[----:B--2---:R-:W-:-:S04]  /*58370*/  IMAD.WIDE R10, R5, 0x4, R64 ;  /* 0x00000004050a7825 */ /* 0x004fc800078e0240 */
[----:B-1----:R-:W-:-:S04]  /*58380*/  IMAD.WIDE R8, R5, 0x4, R78 ;  /* 0x0000000405087825 */ /* 0x002fc800078e024e */
[----:B------:R-:W-:-:S04]  /*58390*/  IMAD.WIDE R6, R5, 0x4, R62 ;  /* 0x0000000405067825 */ /* 0x000fc800078e023e */
[C---:B------:R-:W-:Y:S01]  /*583a0*/  IMAD.WIDE R2, R5.reuse, 0x4, R46 ;  /* 0x0000000405027825 */ /* 0x040fe200078e022e */
[----:B------:R-:W-:Y:S04]  /*583b0*/  STL.64 [R1+0x38], R10 ;  /* 0x0000380a01007387 */ /* 0x000fe80000100a00 */
[----:B------:R-:W-:Y:S04]  /*583c0*/  STL.64 [R1+0x28], R8 ;  /* 0x0000280801007387 */ /* 0x000fe80000100a00 */
[----:B------:R1:W-:Y:S04]  /*583d0*/  STL.64 [R1+0x18], R6 ;  /* 0x0000180601007387 */ /* 0x0003e80000100a00 */
[----:B------:R-:W2:Y:S04]  /*583e0*/  LDL.LU.64 R30, [R1+0x598] ;  /* 0x00059800011e7983 */ /* 0x000ea80000300a00 */
[----:B------:R-:W2:Y:S04]  /*583f0*/  LDL.LU.64 R78, [R1+0x5a0] ;  /* 0x0005a000014e7983 */ /* 0x000ea80000300a00 */
[----:B------:R1:W-:Y:S04]  /*58400*/  STL.64 [R1+0x8], R2 ;  /* 0x0000080201007387 */ /* 0x0003e80000100a00 */
[----:B------:R-:W2:Y:S04]  /*58410*/  LDL.LU.64 R62, [R1+0x5a8] ;  /* 0x0005a800013e7983 */ /* 0x000ea80000300a00 */
[----:B------:R-:W2:Y:S04]  /*58420*/  LDL.LU.64 R46, [R1+0x5b0] ;  /* 0x0005b000012e7983 */ /* 0x000ea80000300a00 */
[----:B------:R-:W2:Y:S01]  /*58430*/  LDL.LU.64 R64, [R1+0x5b8] ;  /* 0x0005b80001407983 */ /* 0x000ea20000300a00 */
[----:B---3--:R-:W-:-:S03]  /*58440*/  IMAD.WIDE R242, R5, 0x4, R48 ;  /* 0x0000000405f27825 */ /* 0x008fc600078e0230 */
[----:B------:R-:W3:Y:S01]  /*58450*/  LDL.LU.64 R48, [R1+0x5c0] ;  /* 0x0005c00001307983 */ /* 0x000ee20000300a00 */
[----:B----4-:R-:W-:-:S03]  /*58460*/  IMAD.WIDE R230, R5, 0x4, R232 ;  /* 0x0000000405e67825 */ /* 0x010fc600078e02e8 */
[----:B------:R-:W4:Y:S01]  /*58470*/  LDL.LU.64 R232, [R1+0x5c8] ;  /* 0x0005c80001e87983 */ /* 0x000f220000300a00 */
[C---:B------:R-:W-:Y:S01]  /*58480*/  IADD3 R15, R245.reuse, 0x100000, RZ ;  /* 0x00100000f50f7810 */ /* 0x040fe20007ffe0ff */
[----:B------:R-:W-:Y:S02]  /*58490*/  VIADD R14, R245, 0x100000 ;  /* 0x00100000f50e7836 */ /* 0x000fe40000000000 */
[----:B------:R-:W-:-:S04]  /*584a0*/  IMAD.WIDE R238, R5, 0x4, R32 ;  /* 0x0000000405ee7825 */ /* 0x000fc800078e0220 */
[----:B------:R-:W-:Y:S01]  /*584b0*/  IMAD.WIDE R234, R5, 0x4, R234 ;  /* 0x0000000405ea7825 */ /* 0x000fe200078e02ea */
[----:B------:R-:W3:Y:S04]  /*584c0*/  LDL.LU.64 R32, [R1+0x5d0] ;  /* 0x0005d00001207983 */ /* 0x000ee80000300a00 */
[----:B------:R-:W-:Y:S04]  /*584d0*/  LDGSTS.E [R15+-0x3f800], desc[UR60][R10.64], P3 ;  /* 0xc08000000a0f7fae */ /* 0x000fe8000992187c */
[----:B------:R-:W-:Y:S04]  /*584e0*/  LDGSTS.E [R14+-0x3f400], desc[UR60][R8.64], P3 ;  /* 0xc0c00000080e7fae */ /* 0x000fe8000992187c */
[----:B------:R-:W-:Y:S04]  /*584f0*/  LDGSTS.E [R13+-0x3f000], desc[UR60][R6.64], P3 ;  /* 0xc1000000060d7fae */ /* 0x000fe8000992187c */
[----:B------:R-:W-:Y:S04]  /*58500*/  STL.64 [R1+0x25f8], R242 ;  /* 0x0025f8f201007387 */ /* 0x000fe80000100a00 */
[----:B------:R-:W-:Y:S04]  /*58510*/  LDGSTS.E [R12+-0x3ec00], desc[UR60][R2.64], P3 ;  /* 0xc1400000020c7fae */ /* 0x000fe8000992187c */
[----:B------:R-:W-:Y:S04]  /*58520*/  STL.64 [R1+0x2608], R238 ;  /* 0x002608ee01007387 */ /* 0x000fe80000100a00 */
[----:B------:R-:W-:Y:S04]  /*58530*/  LDGSTS.E [R15+-0x3e800], desc[UR60][R242.64], P3 ;  /* 0xc1800000f20f7fae */ /* 0x000fe8000992187c */
[----:B------:R-:W-:Y:S04]  /*58540*/  STL [R1+0x2610], R235 ;  /* 0x002610eb01007387 */ /* 0x000fe80000100800 */
[----:B------:R-:W-:Y:S04]  /*58550*/  LDGSTS.E [R14+-0x3e400], desc[UR60][R238.64], P3 ;  /* 0xc1c00000ee0e7fae */ /* 0x000fe8000992187c */
[----:B------:R-:W-:Y:S04]  /*58560*/  STL [R1+0x2620], R234 ;  /* 0x002620ea01007387 */ /* 0x000fe80000100800 */
[----:B------:R-:W-:Y:S01]  /*58570*/  LDGSTS.E [R13+-0x3e000], desc[UR60][R234.64], P3 ;  /* 0xc2000000ea0d7fae */ /* 0x000fe2000992187c */
[----:B------:R-:W-:-:S03]  /*58580*/  VIADD R19, R245, 0x100000 ;  /* 0x00100000f5137836 */ /* 0x000fc60000000000 */
[----:B------:R-:W-:Y:S04]  /*58590*/  STL.64 [R1+0x2618], R230 ;  /* 0x002618e601007387 */ /* 0x000fe80000100a00 */
[----:B------:R1:W-:Y:S01]  /*585a0*/  LDGSTS.E [R12+-0x3dc00], desc[UR60][R230.64], P3 ;  /* 0xc2400000e60c7fae */ /* 0x0003e2000992187c */
[C---:B------:R-:W-:Y:S01]  /*585b0*/  IADD3 R18, R245.reuse, 0x100000, RZ ;  /* 0x00100000f5127810 */ /* 0x040fe20007ffe0ff */
[C---:B------:R-:W-:Y:S02]  /*585c0*/  VIADD R17, R245.reuse, 0x100000 ;  /* 0x00100000f5117836 */ /* 0x040fe40000000000 */
[----:B------:R-:W-:Y:S02]  /*585d0*/  VIADD R16, R245, 0x100000 ;  /* 0x00100000f5107836 */ /* 0x000fe40000000000 */
[----:B--2---:R-:W-:-:S04]  /*585e0*/  IMAD.WIDE R226, R5, 0x4, R30 ;  /* 0x0000000405e27825 */ /* 0x004fc800078e021e */
[C---:B------:R-:W-:Y:S01]  /*585f0*/  IMAD.WIDE R222, R5.reuse, 0x4, R78 ;  /* 0x0000000405de7825 */ /* 0x040fe200078e024e */
[----:B------:R-:W2:Y:S03]  /*58600*/  LDL.LU.64 R30, [R1+0x5d8] ;  /* 0x0005d800011e7983 */ /* 0x000ea60000300a00 */
[C---:B-1----:R-:W-:Y:S01]  /*58610*/  IMAD.WIDE R12, R5.reuse, 0x4, R62 ;  /* 0x00000004050c7825 */ /* 0x042fe200078e023e */
[----:B------:R-:W2:Y:S03]  /*58620*/  LDL.LU.64 R78, [R1+0x5e0] ;  /* 0x0005e000014e7983 */ /* 0x000ea60000300a00 */
[C---:B------:R-:W-:Y:S01]  /*58630*/  IMAD.WIDE R14, R5.reuse, 0x4, R46 ;  /* 0x00000004050e7825 */ /* 0x040fe200078e022e */
[----:B------:R-:W2:Y:S04]  /*58640*/  LDL.LU.64 R62, [R1+0x5e8] ;  /* 0x0005e800013e7983 */ /* 0x000ea80000300a00 */
[----:B------:R-:W2:Y:S04]  /*58650*/  LDL.LU.64 R46, [R1+0x5f0] ;  /* 0x0005f000012e7983 */ /* 0x000ea80000300a00 */
[----:B------:R-:W-:Y:S04]  /*58660*/  LDGSTS.E [R19+-0x3d800], desc[UR60][R226.64], P3 ;  /* 0xc2800000e2137fae */ /* 0x000fe8000992187c */
[----:B------:R-:W-:Y:S04]  /*58670*/  STL.64 [R1+0x2628], R226 ;  /* 0x002628e201007387 */ /* 0x000fe80000100a00 */
[----:B------:R-:W-:Y:S04]  /*58680*/  LDGSTS.E [R18+-0x3d400], desc[UR60][R222.64], P3 ;  /* 0xc2c00000de127fae */ /* 0x000fe8000992187c */
[----:B------:R-:W-:Y:S04]  /*58690*/  STL.64 [R1+0x2630], R222 ;  /* 0x002630de01007387 */ /* 0x000fe80000100a00 */
[----:B------:R-:W-:Y:S04]  /*586a0*/  LDGSTS.E [R17+-0x3d000], desc[UR60][R12.64], P3 ;  /* 0xc30000000c117fae */ /* 0x000fe8000992187c */
[----:B------:R-:W-:Y:S04]  /*586b0*/  STL.64 [R1+0x2638], R12 ;  /* 0x0026380c01007387 */ /* 0x000fe80000100a00 */
[----:B------:R1:W-:Y:S04]  /*586c0*/  LDGSTS.E [R16+-0x3cc00], desc[UR60][R14.64], P3 ;  /* 0xc34000000e107fae */ /* 0x0003e8000992187c */
[----:B------:R-:W-:Y:S04]  /*586d0*/  STL.64 [R1+0x2640], R14 ;  /* 0x0026400e01007387 */ /* 0x000fe80000100a00 */
[----:B------:R-:W2:Y:S01]  /*586e0*/  LDL.LU.64 R80, [R1+0x5f8] ;  /* 0x0005f80001507983 */ /* 0x000ea20000300a00 */
[----:B-1----:R-:W-:-:S04]  /*586f0*/  IMAD.WIDE R16, R5, 0x4, R64 ;  /* 0x0000000405107825 */ /* 0x002fc800078e0240 */
[----:B----4-:R-:W-:Y:S01]  /*58700*/  IMAD.WIDE R20, R5, 0x4, R232 ;  /* 0x0000000405147825 */ /* 0x010fe200078e02e8 */
[----:B------:R-:W4:Y:S04]  /*58710*/  LDL.LU.64 R64, [R1+0x600] ;  /* 0x0006000001407983 */ /* 0x000f280000300a00 */
[----:B------:R-:W4:Y:S01]  /*58720*/  LDL.LU.64 R232, [R1+0x608] ;  /* 0x0006080001e87983 */ /* 0x000f220000300a00 */
[C---:B------:R-:W-:Y:S01]  /*58730*/  IADD3 R27, R245.reuse, 0x100000, RZ ;  /* 0x00100000f51b7810 */ /* 0x040fe20007ffe0ff */
[----:B------:R-:W-:Y:S02]  /*58740*/  VIADD R26, R245, 0x100000 ;  /* 0x00100000f51a7836 */ /* 0x000fe40000000000 */
[----:B---3--:R-:W-:-:S04]  /*58750*/  IMAD.WIDE R18, R5, 0x4, R48 ;  /* 0x0000000405127825 */ /* 0x008fc800078e0230 */
[C---:B------:R-:W-:Y:S01]  /*58760*/  VIADD R25, R245.reuse, 0x100000 ;  /* 0x00100000f5197836 */ /* 0x040fe20000000000 */
[----:B------:R-:W-:Y:S01]  /*58770*/  IADD3 R24, R245, 0x100000, RZ ;  /* 0x00100000f5187810 */ /* 0x000fe20007ffe0ff */
[----:B------:R-:W-:Y:S01]  /*58780*/  IMAD.WIDE R22, R5, 0x4, R32 ;  /* 0x0000000405167825 */ /* 0x000fe200078e0220 */
[----:B------:R-:W-:Y:S04]  /*58790*/  LDGSTS.E [R27+-0x3c800], desc[UR60][R16.64], P3 ;  /* 0xc3800000101b7fae */ /* 0x000fe8000992187c */
[----:B------:R-:W-:Y:S04]  /*587a0*/  LDGSTS.E [R26+-0x3c400], desc[UR60][R18.64], P3 ;  /* 0xc3c00000121a7fae */ /* 0x000fe8000992187c */
[----:B------:R-:W-:Y:S04]  /*587b0*/  LDGSTS.E [R25+-0x3c000], desc[UR60][R20.64], P3 ;  /* 0xc400000014197fae */ /* 0x000fe8000992187c */
[----:B------:R-:W3:Y:S04]  /*587c0*/  LDL.LU.64 R48, [R1+0x610] ;  /* 0x0006100001307983 */ /* 0x000ee80000300a00 */
[----:B------:R2:W-:Y:S04]  /*587d0*/  LDGSTS.E [R24+-0x3bc00], desc[UR60][R22.64], P3 ;  /* 0xc440000016187fae */ /* 0x0005e8000992187c */
[----:B------:R-:W-:Y:S01]  /*587e0*/  STL.64 [R1+0x2648], R16 ;  /* 0x0026481001007387 */ /* 0x000fe20000100a00 */
[----:B------:R-:W-:-:S02]  /*587f0*/  VIADD R35, R245, 0x100000 ;  /* 0x00100000f5237836 */ /* 0x000fc40000000000 */
[C---:B------:R-:W-:Y:S01]  /*58800*/  VIADD R34, R245.reuse, 0x100000 ;  /* 0x00100000f5227836 */ /* 0x040fe20000000000 */
[----:B------:R-:W3:Y:S01]  /*58810*/  LDL.LU.64 R82, [R1+0x618] ;  /* 0x0006180001527983 */ /* 0x000ee20000300a00 */
[C---:B------:R-:W-:Y:S01]  /*58820*/  IADD3 R33, R245.reuse, 0x100000, RZ ;  /* 0x00100000f5217810 */ /* 0x040fe20007ffe0ff */
[----:B------:R-:W-:Y:S02]  /*58830*/  VIADD R32, R245, 0x100000 ;  /* 0x00100000f5207836 */ /* 0x000fe40000000000 */
[----:B--2---:R-:W-:-:S04]  /*58840*/  IMAD.WIDE R24, R5, 0x4, R30 ;  /* 0x0000000405187825 */ /* 0x004fc800078e021e */
[----:B------:R-:W-:-:S04]  /*58850*/  IMAD.WIDE R26, R5, 0x4, R78 ;  /* 0x00000004051a7825 */ /* 0x000fc800078e024e */
[C---:B------:R-:W-:Y:S01]  /*58860*/  IMAD.WIDE R28, R5.reuse, 0x4, R62 ;  /* 0x00000004051c7825 */ /* 0x040fe200078e023e */
[----:B------:R-:W2:Y:S04]  /*58870*/  LDL.LU.64 R78, [R1+0x620] ;  /* 0x00062000014e7983 */ /* 0x000ea80000300a00 */
[----:B------:R-:W2:Y:S01]  /*58880*/  LDL.LU.64 R62, [R1+0x628] ;  /* 0x00062800013e7983 */ /* 0x000ea20000300a00 */
[----:B------:R-:W-:-:S03]  /*58890*/  IMAD.WIDE R30, R5, 0x4, R46 ;  /* 0x00000004051e7825 */ /* 0x000fc600078e022e */
[----:B------:R-:W-:Y:S04]  /*588a0*/  LDGSTS.E [R35+-0x3b800], desc[UR60][R24.64], P3 ;  /* 0xc480000018237fae */ /* 0x000fe8000992187c */
[----:B------:R-:W-:Y:S04]  /*588b0*/  LDGSTS.E [R34+-0x3b400], desc[UR60][R26.64], P3 ;  /* 0xc4c000001a227fae */ /* 0x000fe8000992187c */
[----:B------:R-:W-:Y:S04]  /*588c0*/  LDGSTS.E [R33+-0x3b000], desc[UR60][R28.64], P3 ;  /* 0xc50000001c217fae */ /* 0x000fe8000992187c */
[----:B------:R-:W2:Y:S04]  /*588d0*/  LDL.LU.64 R46, [R1+0x630] ;  /* 0x00063000012e7983 */ /* 0x000ea80000300a00 */
[----:B------:R1:W-:Y:S04]  /*588e0*/  LDGSTS.E [R32+-0x3ac00], desc[UR60][R30.64], P3 ;  /* 0xc54000001e207fae */ /* 0x0003e8000992187c */
[----:B------:R-:W2:Y:S01]  /*588f0*/  LDL.LU.64 R66, [R1+0x638] ;  /* 0x0006380001427983 */ /* 0x000ea20000300a00 */
[----:B-1----:R-:W-:-:S03]  /*58900*/  IMAD.WIDE R32, R5, 0x4, R80 ;  /* 0x0000000405207825 */ /* 0x002fc600078e0250 */
[----:B------:R-:W2:Y:S01]  /*58910*/  LDL.LU.64 R80, [R1+0x640] ;  /* 0x0006400001507983 */ /* 0x000ea20000300a00 */
[----:B----4-:R-:W-:-:S03]  /*58920*/  IMAD.WIDE R36, R5, 0x4, R232 ;  /* 0x0000000405247825 */ /* 0x010fc600078e02e8 */
[----:B------:R-:W4:Y:S01]  /*58930*/  LDL.LU.64 R232, [R1+0x648] ;  /* 0x0006480001e87983 */ /* 0x000f220000300a00 */
[----:B------:R-:W-:-:S04]  /*58940*/  IMAD.WIDE R34, R5, 0x4, R64 ;  /* 0x0000000405227825 */ /* 0x000fc800078e0240 */
[C---:B------:R-:W-:Y:S01]  /*58950*/  VIADD R43, R245.reuse, 0x100000 ;  /* 0x00100000f52b7836 */ /* 0x040fe20000000000 */
[----:B------:R-:W4:Y:S01]  /*58960*/  LDL.LU.64 R64, [R1+0x650] ;  /* 0x0006500001407983 */ /* 0x000f220000300a00 */
[C---:B------:R-:W-:Y:S01]  /*58970*/  IADD3 R42, R245.reuse, 0x100000, RZ ;  /* 0x00100000f52a7810 */ /* 0x040fe20007ffe0ff */
[C---:B------:R-:W-:Y:S02]  /*58980*/  VIADD R41, R245.reuse, 0x100000 ;  /* 0x00100000f5297836 */ /* 0x040fe40000000000 */
[----:B------:R-:W-:Y:S01]  /*58990*/  VIADD R40, R245, 0x100000 ;  /* 0x00100000f5287836 */ /* 0x000fe20000000000 */
[----:B------:R-:W-:Y:S01]  /*589a0*/  LDGSTS.E [R43+-0x3a800], desc[UR60][R32.64], P3 ;  /* 0xc5800000202b7fae */ /* 0x000fe2000992187c */
[----:B---3--:R-:W-:-:S03]  /*589b0*/  IMAD.WIDE R38, R5, 0x4, R48 ;  /* 0x0000000405267825 */ /* 0x008fc600078e0230 */
[----:B------:R-:W-:Y:S04]  /*589c0*/  LDGSTS.E [R42+-0x3a400], desc[UR60][R34.64], P3 ;  /* 0xc5c00000222a7fae */ /* 0x000fe8000992187c */
[----:B------:R-:W3:Y:S04]  /*589d0*/  LDL.LU.64 R84, [R1+0x658] ;  /* 0x0006580001547983 */ /* 0x000ee80000300a00 */
[----:B------:R-:W3:Y:S04]  /*589e0*/  LDL.LU.64 R68, [R1+0x660] ;  /* 0x0006600001447983 */ /* 0x000ee80000300a00 */
[----:B------:R-:W-:Y:S04]  /*589f0*/  LDGSTS.E [R41+-0x3a000], desc[UR60][R36.64], P3 ;  /* 0xc600000024297fae */ /* 0x000fe8000992187c */
[----:B------:R1:W-:Y:S01]  /*58a00*/  LDGSTS.E [R40+-0x39c00], desc[UR60][R38.64], P3 ;  /* 0xc640000026287fae */ /* 0x0003e2000992187c */
[C---:B------:R-:W-:Y:S01]  /*58a10*/  IADD3 R51, R245.reuse, 0x100000, RZ ;  /* 0x00100000f5337810 */ /* 0x040fe20007ffe0ff */
[----:B------:R-:W-:-:S02]  /*58a20*/  VIADD R50, R245, 0x100000 ;  /* 0x00100000f5327836 */ /* 0x000fc40000000000 */
[----:B-1----:R-:W-:-:S05]  /*58a30*/  IMAD.WIDE R40, R5, 0x4, R82 ;  /* 0x0000000405287825 */ /* 0x002fca00078e0252 */
[----:B------:R-:W-:Y:S01]  /*58a40*/  LDGSTS.E [R51+-0x39800], desc[UR60][R40.64], P3 ;  /* 0xc680000028337fae */ /* 0x000fe2000992187c */
[----:B--2---:R-:W-:-:S04]  /*58a50*/  IMAD.WIDE R42, R5, 0x4, R78 ;  /* 0x00000004052a7825 */ /* 0x004fc800078e024e */
[C---:B------:R-:W-:Y:S01]  /*58a60*/  IMAD.WIDE R44, R5.reuse, 0x4, R62 ;  /* 0x00000004052c7825 */ /* 0x040fe200078e023e */
[----:B------:R-:W2:Y:S04]  /*58a70*/  LDL.LU.64 R78, [R1+0x668] ;  /* 0x00066800014e7983 */ /* 0x000ea80000300a00 */
[----:B------:R-:W2:Y:S04]  /*58a80*/  LDL.LU.64 R62, [R1+0x670] ;  /* 0x00067000013e7983 */ /* 0x000ea80000300a00 */
[----:B------:R-:W2:Y:S04]  /*58a90*/  LDL.LU.64 R228, [R1+0x6f8] ;  /* 0x0006f80001e47983 */ /* 0x000ea80000300a00 */
[----:B------:R1:W-:Y:S04]  /*58aa0*/  LDGSTS.E [R50+-0x39400], desc[UR60][R42.64], P3 ;  /* 0xc6c000002a327fae */ /* 0x0003e8000992187c */
[----:B------:R-:W2:Y:S01]  /*58ab0*/  LDL.LU.64 R82, [R1+0x6f0] ;  /* 0x0006f00001527983 */ /* 0x000ea20000300a00 */
[----:B-1----:R-:W-:-:S04]  /*58ac0*/  IMAD.WIDE R50, R5, 0x4, R80 ;  /* 0x0000000405327825 */ /* 0x002fc800078e0250 */
[----:B----4-:R-:W-:Y:S02]  /*58ad0*/  IMAD.WIDE R52, R5, 0x4, R232 ;  /* 0x0000000405347825 */ /* 0x010fe400078e02e8 */
[----:B------:R-:W4:Y:S04]  /*58ae0*/  LDL.LU.64 R232, [R1+0x6e8] ;  /* 0x0006e80001e87983 */ /* 0x000f280000300a00 */
[----:B------:R-:W4:Y:S04]  /*58af0*/  LDL.LU.64 R80, [R1+0x6e0] ;  /* 0x0006e00001507983 */ /* 0x000f280000300a00 */
[----:B------:R-:W4:Y:S01]  /*58b00*/  LDL.LU.64 R224, [R1+0x6d8] ;  /* 0x0006d80001e07983 */ /* 0x000f220000300a00 */
[C---:B------:R-:W-:Y:S01]  /*58b10*/  VIADD R49, R245.reuse, 0x100000 ;  /* 0x00100000f5317836 */ /* 0x040fe20000000000 */
[----:B------:R-:W-:Y:S01]  /*58b20*/  IADD3 R48, R245, 0x100000, RZ ;  /* 0x00100000f5307810 */ /* 0x000fe20007ffe0ff */
[----:B------:R-:W-:-:S04]  /*58b30*/  IMAD.WIDE R46, R5, 0x4, R46 ;  /* 0x00000004052e7825 */ /* 0x000fc800078e022e */
[C---:B------:R-:W-:Y:S02]  /*58b40*/  VIADD R59, R245.reuse, 0x100000 ;  /* 0x00100000f53b7836 */ /* 0x040fe40000000000 */
[C---:B------:R-:W-:Y:S01]  /*58b50*/  VIADD R58, R245.reuse, 0x100000 ;  /* 0x00100000f53a7836 */ /* 0x040fe20000000000 */
[----:B------:R-:W-:Y:S04]  /*58b60*/  LDGSTS.E [R49+-0x39000], desc[UR60][R44.64], P3 ;  /* 0xc70000002c317fae */ /* 0x000fe8000992187c */
[----:B------:R1:W-:Y:S01]  /*58b70*/  LDGSTS.E [R48+-0x38c00], desc[UR60][R46.64], P3 ;  /* 0xc74000002e307fae */ /* 0x0003e2000992187c */
[C---:B------:R-:W-:Y:S01]  /*58b80*/  IADD3 R57, R245.reuse, 0x100000, RZ ;  /* 0x00100000f5397810 */ /* 0x040fe20007ffe0ff */
[----:B------:R-:W-:Y:S02]  /*58b90*/  VIADD R56, R245, 0x100000 ;  /* 0x00100000f5387836 */ /* 0x000fe40000000000 */
[C---:B------:R-:W-:Y:S01]  /*58ba0*/  IMAD.WIDE R54, R5.reuse, 0x4, R64 ;  /* 0x0000000405367825 */ /* 0x040fe200078e0240 */
[----:B------:R-:W4:Y:S03]  /*58bb0*/  LDL.LU.64 R88, [R1+0x6d0] ;  /* 0x0006d00001587983 */ /* 0x000f260000300a00 */
[----:B-1----:R-:W-:-:S04]  /*58bc0*/  IMAD.WIDE R48, R5, 0x4, R66 ;  /* 0x0000000405307825 */ /* 0x002fc800078e0242 */
[C---:B------:R-:W-:Y:S02]  /*58bd0*/  VIADD R67, R245.reuse, 0x100000 ;  /* 0x00100000f5437836 */ /* 0x040fe40000000000 */
[C---:B------:R-:W-:Y:S01]  /*58be0*/  VIADD R65, R245.reuse, 0x100000 ;  /* 0x00100000f5417836 */ /* 0x040fe20000000000 */
[----:B------:R-:W4:Y:S04]  /*58bf0*/  LDL.LU.64 R240, [R1+0x6c8] ;  /* 0x0006c80001f07983 */ /* 0x000f280000300a00 */
[----:B------:R-:W-:Y:S04]  /*58c00*/  LDGSTS.E [R59+-0x38800], desc[UR60][R48.64], P3 ;  /* 0xc7800000303b7fae */ /* 0x000fe8000992187c */
[----:B------:R3:W-:Y:S04]  /*58c10*/  LDGSTS.E [R58+-0x38400], desc[UR60][R50.64], P3 ;  /* 0xc7c00000323a7fae */ /* 0x0007e8000992187c */
[----:B------:R-:W-:Y:S04]  /*58c20*/  LDGSTS.E [R57+-0x20000], desc[UR60][R52.64], P3 ;  /* 0xe000000034397fae */ /* 0x000fe8000992187c */
[----:B------:R1:W-:Y:S01]  /*58c30*/  LDGSTS.E [R56+-0x1fc00], desc[UR60][R54.64], P3 ;  /* 0xe040000036387fae */ /* 0x0003e2000992187c */
[C---:B------:R-:W-:Y:S01]  /*58c40*/  IADD3 R66, R245.reuse, 0x100000, RZ ;  /* 0x00100000f5427810 */ /* 0x040fe20007ffe0ff */
[----:B------:R-:W-:-:S02]  /*58c50*/  VIADD R64, R245, 0x100000 ;  /* 0x00100000f5407836 */ /* 0x000fc40000000000 */
[----:B---3--:R-:W-:-:S04]  /*58c60*/  IMAD.WIDE R58, R5, 0x4, R68 ;  /* 0x00000004053a7825 */ /* 0x008fc800078e0244 */
[----:B-1----:R-:W-:Y:S01]  /*58c70*/  IMAD.WIDE R56, R5, 0x4, R84 ;  /* 0x0000000405387825 */ /* 0x002fe200078e0254 */
[----:B------:R-:W-:-:S04]  /*58c80*/  IADD3 R75, R245, 0x100000, RZ ;  /* 0x00100000f54b7810 */ /* 0x000fc80007ffe0ff */
[----:B------:R-:W-:Y:S04]  /*58c90*/  LDGSTS.E [R67+-0x1f800], desc[UR60][R56.64], P3 ;  /* 0xe080000038437fae */ /* 0x000fe8000992187c */
[----:B------:R1:W-:Y:S01]  /*58ca0*/  LDGSTS.E [R66+-0x1f400], desc[UR60][R58.64], P3 ;  /* 0xe0c000003a427fae */ /* 0x0003e2000992187c */
[C---:B------:R-:W-:Y:S02]  /*58cb0*/  VIADD R74, R245.reuse, 0x100000 ;  /* 0x00100000f54a7836 */ /* 0x040fe40000000000 */
[C---:B------:R-:W-:Y:S01]  /*58cc0*/  VIADD R73, R245.reuse, 0x100000 ;  /* 0x00100000f5497836 */ /* 0x040fe20000000000 */
[----:B------:R-:W-:Y:S01]  /*58cd0*/  IADD3 R72, R245, 0x100000, RZ ;  /* 0x00100000f5487810 */ /* 0x000fe20007ffe0ff */
[----:B--2---:R-:W-:-:S04]  /*58ce0*/  IMAD.WIDE R60, R5, 0x4, R78 ;  /* 0x00000004053c7825 */ /* 0x004fc800078e024e */
[C---:B------:R-:W-:Y:S01]  /*58cf0*/  IMAD.WIDE R62, R5.reuse, 0x4, R62 ;  /* 0x00000004053e7825 */ /* 0x040fe200078e023e */
[----:B------:R-:W2:Y:S04]  /*58d00*/  LDL.LU.64 R78, [R1+0x6c0] ;  /* 0x0006c000014e7983 */ /* 0x000ea80000300a00 */
[----:B------:R-:W-:Y:S04]  /*58d10*/  LDGSTS.E [R65+-0x1f000], desc[UR60][R60.64], P3 ;  /* 0xe10000003c417fae */ /* 0x000fe8000992187c */
[----:B------:R3:W-:Y:S04]  /*58d20*/  LDGSTS.E [R64+-0x1ec00], desc[UR60][R62.64], P3 ;  /* 0xe14000003e407fae */ /* 0x0007e8000992187c */
[----:B------:R-:W2:Y:S01]  /*58d30*/  LDL.LU.64 R86, [R1+0x6b8] ;  /* 0x0006b80001567983 */ /* 0x000ea20000300a00 */
[----:B-1----:R-:W-:-:S03]  /*58d40*/  IMAD.WIDE R66, R5, 0x4, R82 ;  /* 0x0000000405427825 */ /* 0x002fc600078e0252 */
[----:B------:R-:W2:Y:S01]  /*58d50*/  LDL.LU.64 R84, [R1+0x6b0] ;  /* 0x0006b00001547983 */ /* 0x000ea20000300a00 */
[----:B---3--:R-:W-:-:S05]  /*58d60*/  IMAD.WIDE R64, R5, 0x4, R228 ;  /* 0x0000000405407825 */ /* 0x008fca00078e02e4 */
[----:B------:R-:W-:Y:S04]  /*58d70*/  LDGSTS.E [R75+-0x1e800], desc[UR60][R64.64], P3 ;  /* 0xe1800000404b7fae */ /* 0x000fe8000992187c */
[----:B------:R-:W-:Y:S01]  /*58d80*/  LDGSTS.E [R74+-0x1e400], desc[UR60][R66.64], P3 ;  /* 0xe1c00000424a7fae */ /* 0x000fe2000992187c */
[----:B----4-:R-:W-:-:S04]  /*58d90*/  IMAD.WIDE R68, R5, 0x4, R232 ;  /* 0x0000000405447825 */ /* 0x010fc800078e02e8 */
[C---:B------:R-:W-:Y:S01]  /*58da0*/  IMAD.WIDE R70, R5.reuse, 0x4, R80 ;  /* 0x0000000405467825 */ /* 0x040fe200078e0250 */
[----:B------:R-:W3:Y:S04]  /*58db0*/  LDL.LU.64 R232, [R1+0x6a8] ;  /* 0x0006a80001e87983 */ /* 0x000ee80000300a00 */
[----:B------:R-:W4:Y:S04]  /*58dc0*/  LDL.LU.64 R228, [R1+0x6a0] ;  /* 0x0006a00001e47983 */ /* 0x000f280000300a00 */
[----:B------:R-:W-:Y:S04]  /*58dd0*/  LDGSTS.E [R73+-0x1e000], desc[UR60][R68.64], P3 ;  /* 0xe200000044497fae */ /* 0x000fe8000992187c */
[----:B------:R1:W-:Y:S02]  /*58de0*/  LDGSTS.E [R72+-0x1dc00], desc[UR60][R70.64], P3 ;  /* 0xe240000046487fae */ /* 0x0003e4000992187c */
[----:B-1----:R-:W-:-:S02]  /*58df0*/  IMAD.WIDE R72, R5, 0x4, R224 ;  /* 0x0000000405487825 */ /* 0x002fc400078e02e0 */
[----:B------:R-:W4:Y:S02]  /*58e00*/  LDL.LU.64 R224, [R1+0x698] ;  /* 0x0006980001e07983 */ /* 0x000f240000300a00 */
[C---:B------:R-:W-:Y:S02]  /*58e10*/  VIADD R83, R245.reuse, 0x100000 ;  /* 0x00100000f5537836 */ /* 0x040fe40000000000 */
[----:B------:R-:W-:Y:S02]  /*58e20*/  VIADD R82, R245, 0x100000 ;  /* 0x00100000f5527836 */ /* 0x000fe40000000000 */
[----:B------:R-:W-:Y:S01]  /*58e30*/  IMAD.WIDE R74, R5, 0x4, R88 ;  /* 0x00000004054a7825 */ /* 0x000fe200078e0258 */
[----:B------:R-:W-:Y:S01]  /*58e40*/  IADD3 R81, R245, 0x100000, RZ ;  /* 0x00100000f5517810 */ /* 0x000fe20007ffe0ff */
[----:B------:R-:W4:Y:S02]  /*58e50*/  LDL.LU.64 R100, [R1+0x690] ;  /* 0x0006900001647983 */ /* 0x000f240000300a00 */
[----:B------:R-:W-:-:S02]  /*58e60*/  IMAD.WIDE R76, R5, 0x4, R240 ;  /* 0x00000004054c7825 */ /* 0x000fc400078e02f0 */
[----:B------:R-:W4:Y:S02]  /*58e70*/  LDL.LU.64 R92, [R1+0x688] ;  /* 0x00068800015c7983 */ /* 0x000f240000300a00 */
[C---:B------:R-:W-:Y:S02]  /*58e80*/  VIADD R80, R245.reuse, 0x100000 ;  /* 0x00100000f5507836 */ /* 0x040fe40000000000 */
[----:B------:R-:W4:Y:S04]  /*58e90*/  LDL.LU.64 R94, [R1+0x680] ;  /* 0x00068000015e7983 */ /* 0x000f280000300a00 */
[----:B------:R-:W-:Y:S04]  /*58ea0*/  LDGSTS.E [R83+-0x1d800], desc[UR60][R72.64], P3 ;  /* 0xe280000048537fae */ /* 0x000fe8000992187c */
[----:B------:R1:W-:Y:S04]  /*58eb0*/  LDGSTS.E [R82+-0x1d400], desc[UR60][R74.64], P3 ;  /* 0xe2c000004a527fae */ /* 0x0003e8000992187c */
[----:B------:R-:W-:Y:S01]  /*58ec0*/  LDGSTS.E [R81+-0x1d000], desc[UR60][R76.64], P3 ;  /* 0xe30000004c517fae */ /* 0x000fe2000992187c */
[C---:B------:R-:W-:Y:S01]  /*58ed0*/  VIADD R91, R245.reuse, 0x100000 ;  /* 0x00100000f55b7836 */ /* 0x040fe20000000000 */
[----:B------:R-:W-:-:S02]  /*58ee0*/  IADD3 R90, R245, 0x100000, RZ ;  /* 0x00100000f55a7810 */ /* 0x000fc40007ffe0ff */
[----:B------:R-:W4:Y:S01]  /*58ef0*/  LDL.LU.64 R240, [R1+0x678] ;  /* 0x0006780001f07983 */ /* 0x000f220000300a00 */
[----:B------:R-:W-:-:S03]  /*58f00*/  VIADD R89, R245, 0x100000 ;  /* 0x00100000f5597836 */ /* 0x000fc60000000000 */
[----:B------:R-:W4:Y:S01]  /*58f10*/  LDL.LU.64 R236, [R1+0x348] ;  /* 0x0003480001ec7983 */ /* 0x000f220000300a00 */
[----:B------:R-:W-:Y:S02]  /*58f20*/  VIADD R88, R245, 0x100000 ;  /* 0x00100000f5587836 */ /* 0x000fe40000000000 */
[----:B--2---:R-:W-:-:S05]  /*58f30*/  IMAD.WIDE R78, R5, 0x4, R78 ;  /* 0x00000004054e7825 */ /* 0x004fca00078e024e */
[----:B------:R2:W-:Y:S01]  /*58f40*/  LDGSTS.E [R80+-0x1cc00], desc[UR60][R78.64], P3 ;  /* 0xe34000004e507fae */ /* 0x0005e2000992187c */
[----:B-1----:R-:W-:-:S04]  /*58f50*/  IMAD.WIDE R82, R5, 0x4, R84 ;  /* 0x0000000405527825 */ /* 0x002fc800078e0254 */
[----:B--2---:R-:W-:-:S05]  /*58f60*/  IMAD.WIDE R80, R5, 0x4, R86 ;  /* 0x0000000405507825 */ /* 0x004fca00078e0256 */
[----:B------:R-:W-:Y:S04]  /*58f70*/  LDGSTS.E [R91+-0x1c800], desc[UR60][R80.64], P3 ;  /* 0xe3800000505b7fae */ /* 0x000fe8000992187c */
[----:B------:R-:W-:Y:S01]  /*58f80*/  LDGSTS.E [R90+-0x1c400], desc[UR60][R82.64], P3 ;  /* 0xe3c00000525a7fae */ /* 0x000fe2000992187c */
[----:B---3--:R-:W-:-:S04]  /*58f90*/  IMAD.WIDE R84, R5, 0x4, R232 ;  /* 0x0000000405547825 */ /* 0x008fc800078e02e8 */
[C---:B----4-:R-:W-:Y:S01]  /*58fa0*/  IMAD.WIDE R86, R5.reuse, 0x4, R228 ;  /* 0x0000000405567825 */ /* 0x050fe200078e02e4 */
[----:B------:R-:W2:Y:S04]  /*58fb0*/  LDL.LU.64 R232, [R1+0x340] ;  /* 0x0003400001e87983 */ /* 0x000ea80000300a00 */
[----:B------:R-:W3:Y:S04]  /*58fc0*/  LDL.LU.64 R228, [R1+0x338] ;  /* 0x0003380001e47983 */ /* 0x000ee80000300a00 */
[----:B------:R-:W-:Y:S04]  /*58fd0*/  LDGSTS.E [R89+-0x1c000], desc[UR60][R84.64], P3 ;  /* 0xe400000054597fae */ /* 0x000fe8000992187c */
[----:B------:R1:W-:Y:S02]  /*58fe0*/  LDGSTS.E [R88+-0x1bc00], desc[UR60][R86.64], P3 ;  /* 0xe440000056587fae */ /* 0x0003e4000992187c */
[----:B-1----:R-:W-:-:S02]  /*58ff0*/  IMAD.WIDE R88, R5, 0x4, R224 ;  /* 0x0000000405587825 */ /* 0x002fc400078e02e0 */
[----:B------:R-:W4:Y:S01]  /*59000*/  LDL.LU.64 R224, [R1+0x328] ;  /* 0x0003280001e07983 */ /* 0x000f220000300a00 */
[C---:B------:R-:W-:Y:S01]  /*59010*/  IADD3 R99, R245.reuse, 0x100000, RZ ;  /* 0x00100000f5637810 */ /* 0x040fe20007ffe0ff */
[----:B------:R-:W-:Y:S02]  /*59020*/  VIADD R98, R245, 0x100000 ;  /* 0x00100000f5627836 */ /* 0x000fe40000000000 */
[----:B------:R-:W-:-:S04]  /*59030*/  IMAD.WIDE R90, R5, 0x4, R100 ;  /* 0x00000004055a7825 */ /* 0x000fc800078e0264 */
[----:B------:R-:W-:Y:S02]  /*59040*/  VIADD R97, R245, 0x100000 ;  /* 0x00100000f5617836 */ /* 0x000fe40000000000 */
[----:B------:R-:W-:Y:S01]  /*59050*/  IMAD.WIDE R92, R5, 0x4, R92 ;  /* 0x00000004055c7825 */ /* 0x000fe200078e025c */
[----:B------:R-:W-:-:S03]  /*59060*/  IADD3 R96, R245, 0x100000, RZ ;  /* 0x00100000f5607810 */ /* 0x000fc60007ffe0ff */
[----:B------:R-:W-:Y:S01]  /*59070*/  IMAD.WIDE R94, R5, 0x4, R94 ;  /* 0x00000004055e7825 */ /* 0x000fe200078e025e */
[----:B------:R-:W-:Y:S04]  /*59080*/  LDGSTS.E [R99+-0x1b800], desc[UR60][R88.64], P3 ;  /* 0xe480000058637fae */ /* 0x000fe8000992187c */
[----:B------:R-:W4:Y:S04]  /*59090*/  LDL.LU.64 R116, [R1+0x318] ;  /* 0x0003180001747983 */ /* 0x000f280000300a00 */
[----:B------:R1:W-:Y:S04]  /*590a0*/  LDGSTS.E [R98+-0x1b400], desc[UR60][R90.64], P3 ;  /* 0xe4c000005a627fae */ /* 0x0003e8000992187c */
[----:B------:R-:W4:Y:S04]  /*590b0*/  LDL.LU.64 R108, [R1+0x308] ;  /* 0x00030800016c7983 */ /* 0x000f280000300a00 */
[----:B------:R-:W-:Y:S04]  /*590c0*/  LDGSTS.E [R97+-0x1b000], desc[UR60][R92.64], P3 ;  /* 0xe50000005c617fae */ /* 0x000fe8000992187c */
[----:B------:R-:W4:Y:S04]  /*590d0*/  LDL.LU.64 R110, [R1+0x2e0] ;  /* 0x0002e000016e7983 */ /* 0x000f280000300a00 */
[----:B------:R1:W-:Y:S01]  /*590e0*/  LDGSTS.E [R96+-0x1ac00], desc[UR60][R94.64], P3 ;  /* 0xe54000005e607fae */ /* 0x0003e2000992187c */
[----:B------:R-:W-:-:S02]  /*590f0*/  VIADD R107, R245, 0x100000 ;  /* 0x00100000f56b7836 */ /* 0x000fc40000000000 */
[C---:B------:R-:W-:Y:S01]  /*59100*/  VIADD R106, R245.reuse, 0x100000 ;  /* 0x00100000f56a7836 */ /* 0x040fe20000000000 */
[C---:B------:R-:W-:Y:S01]  /*59110*/  IADD3 R105, R245.reuse, 0x100000, RZ ;  /* 0x00100000f5697810 */ /* 0x040fe20007ffe0ff */
[----:B------:R-:W-:Y:S02]  /*59120*/  VIADD R104, R245, 0x100000 ;  /* 0x00100000f5687836 */ /* 0x000fe40000000000 */
[----:B-1----:R-:W-:-:S04]  /*59130*/  IMAD.WIDE R98, R5, 0x4, R236 ;  /* 0x0000000405627825 */ /* 0x002fc800078e02ec */
[C---:B------:R-:W-:Y:S02]  /*59140*/  IMAD.WIDE R96, R5.reuse, 0x4, R240 ;  /* 0x0000000405607825 */ /* 0x040fe400078e02f0 */
[----:B------:R-:W4:Y:S04]  /*59150*/  LDL.LU.64 R240, [R1+0x2b0] ;  /* 0x0002b00001f07983 */ /* 0x000f280000300a00 */
[----:B------:R-:W4:Y:S04]  /*59160*/  LDL.LU.64 R236, [R1+0x280] ;  /* 0x0002800001ec7983 */ /* 0x000f280000300a00 */
[----:B------:R-:W-:Y:S04]  /*59170*/  LDGSTS.E [R107+-0x1a800], desc[UR60][R96.64], P3 ;  /* 0xe5800000606b7fae */ /* 0x000fe8000992187c */
[----:B------:R-:W-:Y:S01]  /*59180*/  LDGSTS.E [R106+-0x1a400], desc[UR60][R98.64], P3 ;  /* 0xe5c00000626a7fae */ /* 0x000fe2000992187c */
[----:B--2---:R-:W-:-:S04]  /*59190*/  IMAD.WIDE R100, R5, 0x4, R232 ;  /* 0x0000000405647825 */ /* 0x004fc800078e02e8 */
[C---:B---3--:R-:W-:Y:S01]  /*591a0*/  IMAD.WIDE R102, R5.reuse, 0x4, R228 ;  /* 0x0000000405667825 */ /* 0x048fe200078e02e4 */
[----:B------:R-:W2:Y:S04]  /*591b0*/  LDL.LU.64 R232, [R1+0x700] ;  /* 0x0007000001e87983 */ /* 0x000ea80000300a00 */
[----:B------:R-:W3:Y:S04]  /*591c0*/  LDL.LU.64 R228, [R1+0x708] ;  /* 0x0007080001e47983 */ /* 0x000ee80000300a00 */
[----:B------:R-:W-:Y:S04]  /*591d0*/  LDGSTS.E [R105+-0x1a000], desc[UR60][R100.64], P3 ;  /* 0xe600000064697fae */ /* 0x000fe8000992187c */
[----:B------:R4:W-:Y:S02]  /*591e0*/  LDGSTS.E [R104+-0x19c00], desc[UR60][R102.64], P3 ;  /* 0xe640000066687fae */ /* 0x0009e4000992187c */
[----:B----4-:R-:W-:-:S02]  /*591f0*/  IMAD.WIDE R104, R5, 0x4, R224 ;  /* 0x0000000405687825 */ /* 0x010fc400078e02e0 */
[----:B------:R-:W4:Y:S04]  /*59200*/  LDL.LU.64 R224, [R1+0x710] ;  /* 0x0007100001e07983 */ /* 0x000f280000300a00 */
[----:B------:R-:W4:Y:S04]  /*59210*/  LDL.LU.64 R124, [R1+0x718] ;  /* 0x00071800017c7983 */ /* 0x000f280000300a00 */
[----:B------:R-:W4:Y:S04]  /*59220*/  LDL.LU.64 R122, [R1+0x720] ;  /* 0x00072000017a7983 */ /* 0x000f280000300a00 */
[----:B------:R-:W4:Y:S01]  /*59230*/  LDL.LU.64 R120, [R1+0x728] ;  /* 0x0007280001787983 */ /* 0x000f220000300a00 */
[C---:B------:R-:W-:Y:S01]  /*59240*/  VIADD R115, R245.reuse, 0x100000 ;  /* 0x00100000f5737836 */ /* 0x040fe20000000000 */
[C---:B------:R-:W-:Y:S01]  /*59250*/  IADD3 R114, R245.reuse, 0x100000, RZ ;  /* 0x00100000f5727810 */ /* 0x040fe20007ffe0ff */
[----:B------:R-:W-:-:S02]  /*59260*/  VIADD R113, R245, 0x100000 ;  /* 0x00100000f5717836 */ /* 0x000fc40000000000 */
[----:B------:R-:W-:-:S04]  /*59270*/  IMAD.WIDE R106, R5, 0x4, R116 ;  /* 0x00000004056a7825 */ /* 0x000fc800078e0274 */
[----:B------:R-:W-:-:S04]  /*59280*/  IMAD.WIDE R108, R5, 0x4, R108 ;  /* 0x00000004056c7825 */ /* 0x000fc800078e026c */
[----:B------:R-:W-:Y:S01]  /*59290*/  VIADD R112, R245, 0x100000 ;  /* 0x00100000f5707836 */ /* 0x000fe20000000000 */
[----:B------:R-:W-:Y:S01]  /*592a0*/  LDGSTS.E [R115+-0x19800], desc[UR60][R104.64], P3 ;  /* 0xe680000068737fae */ /* 0x000fe2000992187c */
[----:B------:R-:W-:-:S03]  /*592b0*/  IMAD.WIDE R110, R5, 0x4, R110 ;  /* 0x00000004056e7825 */ /* 0x000fc600078e026e */
[----:B------:R1:W-:Y:S04]  /*592c0*/  LDGSTS.E [R114+-0x19400], desc[UR60][R106.64], P3 ;  /* 0xe6c000006a727fae */ /* 0x0003e8000992187c */
[----:B------:R-:W-:Y:S01]  /*592d0*/  LDGSTS.E [R113+-0x19000], desc[UR60][R108.64], P3 ;  /* 0xe70000006c717fae */ /* 0x000fe2000992187c */
[----:B------:R-:W-:-:S03]  /*592e0*/  IADD3 R119, R245, 0x100000, RZ ;  /* 0x00100000f5777810 */ /* 0x000fc60007ffe0ff */
[----:B------:R1:W-:Y:S01]  /*592f0*/  LDGSTS.E [R112+-0x18c00], desc[UR60][R110.64], P3 ;  /* 0xe74000006e707fae */ /* 0x0003e2000992187c */
[----:B------:R-:W-:Y:S02]  /*59300*/  VIADD R118, R245, 0x100000 ;  /* 0x00100000f5767836 */ /* 0x000fe40000000000 */
[C---:B------:R-:W-:Y:S01]  /*59310*/  VIADD R117, R246.reuse, 0x100000 ;  /* 0x00100000f6757836 */ /* 0x040fe20000000000 */
[----:B------:R-:W-:Y:S01]  /*59320*/  IADD3 R116, R246, 0x100000, RZ ;  /* 0x00100000f6747810 */ /* 0x000fe20007ffe0ff */
[----:B-1----:R-:W-:-:S04]  /*59330*/  IMAD.WIDE R114, R5, 0x4, R236 ;  /* 0x0000000405727825 */ /* 0x002fc800078e02ec */
[----:B------:R-:W-:Y:S02]  /*59340*/  IMAD.WIDE R112, R5, 0x4, R240 ;  /* 0x0000000405707825 */ /* 0x000fe400078e02f0 */
[----:B------:R-:W4:Y:S04]  /*59350*/  LDL.LU.64 R240, [R1+0x730] ;  /* 0x0007300001f07983 */ /* 0x000f280000300a00 */
[----:B------:R-:W4:Y:S04]  /*59360*/  LDL.LU.64 R236, [R1+0x738] ;  /* 0x0007380001ec7983 */ /* 0x000f280000300a00 */
[----:B------:R1:W-:Y:S04]  /*59370*/  LDGSTS.E [R119+-0x18800], desc[UR60][R112.64], P3 ;  /* 0xe780000070777fae */ /* 0x0003e8000992187c */
[----:B------:R1:W-:Y:S02]  /*59380*/  LDGSTS.E [R118+-0x18400], desc[UR60][R114.64], P3 ;  /* 0xe7c0000072767fae */ /* 0x0003e4000992187c */
[----:B-1----:R-:W-:-:S02]  /*59390*/  VIADD R119, R246, 0x100000 ;  /* 0x00100000f6777836 */ /* 0x002fc40000000000 */
[----:B------:R-:W-:Y:S02]  /*593a0*/  VIADD R118, R246, 0x100000 ;  /* 0x00100000f6767836 */ /* 0x000fe40000000000 */
[----:B--2---:R-:W-:-:S04]  /*593b0*/  IMAD.WIDE R6, R5, 0x4, R232 ;  /* 0x0000000405067825 */ /* 0x004fc800078e02e8 */
[C---:B---3--:R-:W-:Y:S01]  /*593c0*/  IMAD.WIDE R2, R5.reuse, 0x4, R228 ;  /* 0x0000000405027825 */ /* 0x048fe200078e02e4 */
[----:B------:R-:W2:Y:S04]  /*593d0*/  LDL.LU.64 R232, [R1+0x740] ;  /* 0x0007400001e87983 */ /* 0x000ea80000300a00 */
[----:B------:R1:W-:Y:S04]  /*593e0*/  STL.64 [R1+0x50], R6 ;  /* 0x0000500601007387 */ /* 0x0003e80000100a00 */
[----:B------:R-:W3:Y:S04]  /*593f0*/  LDL.LU.64 R228, [R1+0x748] ;  /* 0x0007480001e47983 */ /* 0x000ee80000300a00 */
[----:B------:R1:W-:Y:S04]  /*59400*/  LDGSTS.E [R117+-0x3ff80], desc[UR60][R6.64], P3 ;  /* 0xc008000006757fae */ /* 0x0003e8000992187c */
[----:B------:R1:W-:Y:S04]  /*59410*/  STL.64 [R1+0x40], R2 ;  /* 0x0000400201007387 */ /* 0x0003e80000100a00 */
[----:B------:R1:W-:Y:S01]  /*59420*/  LDGSTS.E [R116+-0x3fb80], desc[UR60][R2.64], P3 ;  /* 0xc048000002747fae */ /* 0x0003e2000992187c */
[----:B----4-:R-:W-:-:S04]  /*59430*/  IMAD.WIDE R10, R5, 0x4, R224 ;  /* 0x00000004050a7825 */ /* 0x010fc800078e02e0 */
[C---:B------:R-:W-:Y:S01]  /*59440*/  IMAD.WIDE R8, R5.reuse, 0x4, R124 ;  /* 0x0000000405087825 */ /* 0x040fe200078e027c */
[----:B------:R-:W4:Y:S03]  /*59450*/  LDL.LU.64 R224, [R1+0x750] ;  /* 0x0007500001e07983 */ /* 0x000f260000300a00 */
[C---:B-1----:R-:W-:Y:S01]  /*59460*/  IMAD.WIDE R6, R5.reuse, 0x4, R122 ;  /* 0x0000000405067825 */ /* 0x042fe200078e027a */
[----:B------:R-:W4:Y:S04]  /*59470*/  LDL.LU.64 R132, [R1+0x758] ;  /* 0x0007580001847983 */ /* 0x000f280000300a00 */
[----:B------:R-:W-:Y:S04]  /*59480*/  STL.64 [R1+0x30], R10 ;  /* 0x0000300a01007387 */ /* 0x000fe80000100a00 */
[----:B------:R-:W4:Y:S04]  /*59490*/  LDL.LU.64 R130, [R1+0x760] ;  /* 0x0007600001827983 */ /* 0x000f280000300a00 */
[----:B------:R-:W-:Y:S01]  /*594a0*/  STL.64 [R1+0x20], R8 ;  /* 0x0000200801007387 */ /* 0x000fe20000100a00 */
[----:B------:R-:W-:-:S03]  /*594b0*/  IMAD.WIDE R2, R5, 0x4, R120 ;  /* 0x0000000405027825 */ /* 0x000fc600078e0278 */
[----:B------:R-:W-:Y:S04]  /*594c0*/  STL.64 [R1+0x10], R6 ;  /* 0x0000100601007387 */ /* 0x000fe80000100a00 */
[----:B------:R-:W4:Y:S04]  /*594d0*/  LDL.LU.64 R120, [R1+0x768] ;  /* 0x0007680001787983 */ /* 0x000f280000300a00 */
[----:B------:R1:W-:Y:S04]  /*594e0*/  STL.64 [R1], R2 ;  /* 0x0000000201007387 */ /* 0x0003e80000100a00 */
        /* <DEDUP_REMOVED lines=24> */
[----:B------:R-:W-:Y:S04]  /*59670*/  LDGSTS.E [R119+-0x3f780], desc[UR60][R10.64], P3 ;  /* 0xc08800000a777fae */ /* 0x000fe8000992187c */
[----:B------:R-:W-:Y:S04]  /*59680*/  LDGSTS.E [R118+-0x3f380], desc[UR60][R8.64], P3 ;  /* 0xc0c8000008767fae */ /* 0x000fe8000992187c */
[----:B------:R-:W-:Y:S04]  /*59690*/  LDGSTS.E [R117+-0x3ef80], desc[UR60][R6.64], P3 ;  /* 0xc108000006757fae */ /* 0x000fe8000992187c */
[----:B------:R-:W-:Y:S04]  /*596a0*/  LDGSTS.E [R116+-0x3eb80], desc[UR60][R2.64], P3 ;  /* 0xc148000002747fae */ /* 0x000fe8000992187c */
[----:B-1----:R-:W4:Y:S01]  /*596b0*/  LDL.LU.64 R2, [R1+0x830] ;  /* 0x0008300001027983 */ /* 0x002f220000300a00 */
[----:B------:R-:W-:-:S04]  /*596c0*/  IMAD.WIDE R240, R5, 0x4, R240 ;  /* 0x0000000405f07825 */ /* 0x000fc800078e02f0 */
[----:B------:R-:W-:Y:S01]  /*596d0*/  IMAD.WIDE R236, R5, 0x4, R236 ;  /* 0x0000000405ec7825 */ /* 0x000fe200078e02ec */
[----:B------:R-:W-:-:S03]  /*596e0*/  IADD3 R125, R246, 0x100000, RZ ;  /* 0x00100000f67d7810 */ /* 0x000fc60007ffe0ff */
[C---:B------:R-:W-:Y:S02]  /*596f0*/  VIADD R124, R246.reuse, 0x100000 ;  /* 0x00100000f67c7836 */ /* 0x040fe40000000000 */
[C---:B------:R-:W-:Y:S01]  /*59700*/  VIADD R123, R246.reuse, 0x100000 ;  /* 0x00100000f67b7836 */ /* 0x040fe20000000000 */
[----:B------:R-:W-:Y:S04]  /*59710*/  LDGSTS.E [R119+-0x3e780], desc[UR60][R240.64], P3 ;  /* 0xc1880000f0777fae */ /* 0x000fe8000992187c */
[----:B------:R-:W-:Y:S01]  /*59720*/  LDGSTS.E [R118+-0x3e380], desc[UR60][R236.64], P3 ;  /* 0xc1c80000ec767fae */ /* 0x000fe2000992187c */
[----:B------:R-:W-:-:S03]  /*59730*/  IADD3 R122, R246, 0x100000, RZ ;  /* 0x00100000f67a7810 */ /* 0x000fc60007ffe0ff */
        /* <DEDUP_REMOVED lines=9> */
[----:B------:R-:W4:Y:S01]  /*597d0*/  LDL.LU.64 R190, [R1+0x878] ;  /* 0x0008780001be7983 */ /* 0x000f220000300a00 */
[----:B--2---:R-:W-:-:S04]  /*597e0*/  IMAD.WIDE R232, R5, 0x4, R232 ;  /* 0x0000000405e87825 */ /* 0x004fc800078e02e8 */
[C---:B---3--:R-:W-:Y:S01]  /*597f0*/  IMAD.WIDE R228, R5.reuse, 0x4, R228 ;  /* 0x0000000405e47825 */ /* 0x048fe200078e02e4 */
[----:B------:R-:W-:Y:S04]  /*59800*/  LDGSTS.E [R117+-0x3df80], desc[UR60][R232.64], P3 ;  /* 0xc2080000e8757fae */ /* 0x000fe8000992187c */
[----:B------:R1:W-:Y:S01]  /*59810*/  LDGSTS.E [R116+-0x3db80], desc[UR60][R228.64], P3 ;  /* 0xc2480000e4747fae */ /* 0x0003e2000992187c */
[----:B----4-:R-:W-:-:S04]  /*59820*/  IMAD.WIDE R224, R5, 0x4, R224 ;  /* 0x0000000405e07825 */ /* 0x010fc800078e02e0 */
[----:B-1----:R-:W-:-:S04]  /*59830*/  IMAD.WIDE R116, R5, 0x4, R132 ;  /* 0x0000000405747825 */ /* 0x002fc800078e0284 */
[C---:B------:R-:W-:Y:S01]  /*59840*/  IMAD.WIDE R118, R5.reuse, 0x4, R130 ;  /* 0x0000000405767825 */ /* 0x040fe200078e0282 */
[----:B------:R-:W-:Y:S04]  /*59850*/  LDGSTS.E [R125+-0x3d780], desc[UR60][R224.64], P3 ;  /* 0xc2880000e07d7fae */ /* 0x000fe8000992187c */
[----:B------:R1:W-:Y:S01]  /*59860*/  LDGSTS.E [R124+-0x3d380], desc[UR60][R116.64], P3 ;  /* 0xc2c80000747c7fae */ /* 0x0003e2000992187c */
[----:B------:R-:W-:-:S03]  /*59870*/  IMAD.WIDE R120, R5, 0x4, R120 ;  /* 0x0000000405787825 */ /* 0x000fc600078e0278 */
[----:B------:R-:W-:Y:S01]  /*59880*/  LDGSTS.E [R123+-0x3cf80], desc[UR60][R118.64], P3 ;  /* 0xc3080000767b7fae */ /* 0x000fe2000992187c */
[C---:B------:R-:W-:Y:S02]  /*59890*/  VIADD R133, R246.reuse, 0x100000 ;  /* 0x00100000f6857836 */ /* 0x040fe40000000000 */
[C---:B------:R-:W-:Y:S01]  /*598a0*/  VIADD R132, R246.reuse, 0x100000 ;  /* 0x00100000f6847836 */ /* 0x040fe20000000000 */
[----:B------:R2:W-:Y:S01]  /*598b0*/  LDGSTS.E [R122+-0x3cb80], desc[UR60][R120.64], P3 ;  /* 0xc3480000787a7fae */ /* 0x0005e2000992187c */
[----:B------:R-:W-:Y:S01]  /*598c0*/  IADD3 R131, R246, 0x100000, RZ ;  /* 0x00100000f6837810 */ /* 0x000fe20007ffe0ff */
[----:B------:R-:W-:-:S04]  /*598d0*/  IMAD.WIDE R126, R5, 0x4, R126 ;  /* 0x00000004057e7825 */ /* 0x000fc800078e027e */
[----:B------:R-:W-:Y:S02]  /*598e0*/  VIADD R130, R246, 0x100000 ;  /* 0x00100000f6827836 */ /* 0x000fe40000000000 */
[----:B------:R-:W-:-:S04]  /*598f0*/  IMAD.WIDE R128, R5, 0x4, R128 ;  /* 0x0000000405807825 */ /* 0x000fc800078e0280 */
[----:B-1----:R-:W-:-:S04]  /*59900*/  IMAD.WIDE R124, R5, 0x4, R138 ;  /* 0x00000004057c7825 */ /* 0x002fc800078e028a */
[----:B--2---:R-:W-:-:S04]  /*59910*/  IMAD.WIDE R122, R5, 0x4, R140 ;  /* 0x00000004057a7825 */ /* 0x004fc800078e028c */
[C---:B------:R-:W-:Y:S01]  /*59920*/  VIADD R141, R246.reuse, 0x100000 ;  /* 0x00100000f68d7836 */ /* 0x040fe20000000000 */
[----:B------:R-:W-:Y:S04]  /*59930*/  LDGSTS.E [R133+-0x3c780], desc[UR60][R122.64], P3 ;  /* 0xc38800007a857fae */ /* 0x000fe8000992187c */
[----:B------:R1:W-:Y:S04]  /*59940*/  LDGSTS.E [R132+-0x3c380], desc[UR60][R124.64], P3 ;  /* 0xc3c800007c847fae */ /* 0x0003e8000992187c */
[----:B------:R-:W-:Y:S04]  /*59950*/  LDGSTS.E [R131+-0x3bf80], desc[UR60][R126.64], P3 ;  /* 0xc40800007e837fae */ /* 0x000fe8000992187c */
[----:B------:R2:W-:Y:S01]  /*59960*/  LDGSTS.E [R130+-0x3bb80], desc[UR60][R128.64], P3 ;  /* 0xc448000080827fae */ /* 0x0005e2000992187c */
[C---:B------:R-:W-:Y:S01]  /*59970*/  IADD3 R140, R246.reuse, 0x100000, RZ ;  /* 0x00100000f68c7810 */ /* 0x040fe20007ffe0ff */
[----:B------:R-:W-:-:S02]  /*59980*/  VIADD R139, R246, 0x100000 ;  /* 0x00100000f68b7836 */ /* 0x000fc40000000000 */
[----:B------:R-:W-:-:S04]  /*59990*/  IMAD.WIDE R134, R5, 0x4, R134 ;  /* 0x0000000405867825 */ /* 0x000fc800078e0286 */
[----:B------:R-:W-:Y:S02]  /*599a0*/  VIADD R138, R246, 0x100000 ;  /* 0x00100000f68a7836 */ /* 0x000fe40000000000 */
[----:B------:R-:W-:-:S04]  /*599b0*/  IMAD.WIDE R136, R5, 0x4, R136 ;  /* 0x0000000405887825 */ /* 0x000fc800078e0288 */
[----:B-1----:R-:W-:-:S04]  /*599c0*/  IMAD.WIDE R132, R5, 0x4, R146 ;  /* 0x0000000405847825 */ /* 0x002fc800078e0292 */
[----:B--2---:R-:W-:Y:S01]  /*599d0*/  IMAD.WIDE R130, R5, 0x4, R148 ;  /* 0x0000000405827825 */ /* 0x004fe200078e0294 */
[----:B------:R-:W-:-:S04]  /*599e0*/  IADD3 R149, R246, 0x100000, RZ ;  /* 0x00100000f6957810 */ /* 0x000fc80007ffe0ff */
[----:B------:R-:W-:Y:S04]  /*599f0*/  LDGSTS.E [R141+-0x3b780], desc[UR60][R130.64], P3 ;  /* 0xc4880000828d7fae */ /* 0x000fe8000992187c */
[----:B------:R1:W-:Y:S04]  /*59a00*/  LDGSTS.E [R140+-0x3b380], desc[UR60][R132.64], P3 ;  /* 0xc4c80000848c7fae */ /* 0x0003e8000992187c */
[----:B------:R-:W-:Y:S04]  /*59a10*/  LDGSTS.E [R139+-0x3af80], desc[UR60][R134.64], P3 ;  /* 0xc5080000868b7fae */ /* 0x000fe8000992187c */
[----:B------:R2:W-:Y:S01]  /*59a20*/  LDGSTS.E [R138+-0x3ab80], desc[UR60][R136.64], P3 ;  /* 0xc5480000888a7fae */ /* 0x0005e2000992187c */
[----:B------:R-:W-:-:S02]  /*59a30*/  VIADD R148, R246, 0x100000 ;  /* 0x00100000f6947836 */ /* 0x000fc40000000000 */
[C---:B------:R-:W-:Y:S02]  /*59a40*/  VIADD R147, R246.reuse, 0x100000 ;  /* 0x00100000f6937836 */ /* 0x040fe40000000000 */
[----:B------:R-:W-:Y:S01]  /*59a50*/  IMAD.WIDE R142, R5, 0x4, R142 ;  /* 0x00000004058e7825 */ /* 0x000fe200078e028e */
[----:B------:R-:W-:-:S03]  /*59a60*/  IADD3 R146, R246, 0x100000, RZ ;  /* 0x00100000f6927810 */ /* 0x000fc60007ffe0ff */
        /* <DEDUP_REMOVED lines=8> */
[C---:B------:R-:W-:Y:S01]  /*59af0*/  VIADD R156, R246.reuse, 0x100000 ;  /* 0x00100000f69c7836 */ /* 0x040fe20000000000 */
        /* <DEDUP_REMOVED lines=29> */
[----:B--2---:R-:W-:-:S05]  /*59cd0*/  IMAD.WIDE R162, R5, 0x4, R180 ;  /* 0x0000000405a27825 */ /* 0x004fca00078e02b4 */
[----:B------:R-:W-:Y:S04]  /*59ce0*/  LDGSTS.E [R173+-0x1f780], desc[UR60][R162.64], P3 ;  /* 0xe0880000a2ad7fae */ /* 0x000fe8000992187c */
[----:B------:R-:W-:Y:S04]  /*59cf0*/  LDGSTS.E [R172+-0x1f380], desc[UR60][R164.64], P3 ;  /* 0xe0c80000a4ac7fae */ /* 0x000fe8000992187c */
[----:B------:R-:W-:Y:S04]  /*59d00*/  LDGSTS.E [R171+-0x1ef80], desc[UR60][R166.64], P3 ;  /* 0xe1080000a6ab7fae */ /* 0x000fe8000992187c */
[----:B------:R1:W-:Y:S02]  /*59d10*/  LDGSTS.E [R170+-0x1eb80], desc[UR60][R168.64], P3 ;  /* 0xe1480000a8aa7fae */ /* 0x0003e4000992187c */
[----:B-1----:R-:W-:-:S02]  /*59d20*/  IMAD.WIDE R170, R5, 0x4, R2 ;  /* 0x0000000405aa7825 */ /* 0x002fc400078e0202 */
[----:B------:R-:W2:Y:S02]  /*59d30*/  LDL.LU.64 R2, [R1+0x870] ;  /* 0x0008700001027983 */ /* 0x000ea40000300a00 */
[C---:B------:R-:W-:Y:S02]  /*59d40*/  VIADD R181, R246.reuse, 0x100000 ;  /* 0x00100000f6b57836 */ /* 0x040fe40000000000 */
[C---:B------:R-:W-:Y:S02]  /*59d50*/  VIADD R180, R246.reuse, 0x100000 ;  /* 0x00100000f6b47836 */ /* 0x040fe40000000000 */
[----:B------:R-:W-:Y:S01]  /*59d60*/  IMAD.WIDE R172, R5, 0x4, R186 ;  /* 0x0000000405ac7825 */ /* 0x000fe200078e02ba */
[----:B------:R-:W-:-:S03]  /*59d70*/  IADD3 R179, R246, 0x100000, RZ ;  /* 0x00100000f6b37810 */ /* 0x000fc60007ffe0ff */
[----:B------:R-:W-:-:S04]  /*59d80*/  IMAD.WIDE R174, R5, 0x4, R174 ;  /* 0x0000000405ae7825 */ /* 0x000fc800078e02ae */
[C---:B------:R-:W-:Y:S02]  /*59d90*/  VIADD R178, R246.reuse, 0x100000 ;  /* 0x00100000f6b27836 */ /* 0x040fe40000000000 */
[----:B------:R-:W-:Y:S01]  /*59da0*/  IMAD.WIDE R176, R5, 0x4, R176 ;  /* 0x0000000405b07825 */ /* 0x000fe200078e02b0 */
[----:B------:R-:W-:Y:S04]  /*59db0*/  LDGSTS.E [R181+-0x1e780], desc[UR60][R170.64], P3 ;  /* 0xe1880000aab57fae */ /* 0x000fe8000992187c */
[----:B------:R1:W-:Y:S04]  /*59dc0*/  LDGSTS.E [R180+-0x1e380], desc[UR60][R172.64], P3 ;  /* 0xe1c80000acb47fae */ /* 0x0003e8000992187c */
[----:B------:R-:W3:Y:S04]  /*59dd0*/  LDL.LU.64 R212, [R1+0x868] ;  /* 0x0008680001d47983 */ /* 0x000ee80000300a00 */
[----:B------:R-:W-:Y:S04]  /*59de0*/  LDGSTS.E [R179+-0x1df80], desc[UR60][R174.64], P3 ;  /* 0xe2080000aeb37fae */ /* 0x000fe8000992187c */
[----:B------:R-:W4:Y:S04]  /*59df0*/  LDL.LU.64 R210, [R1+0x860] ;  /* 0x0008600001d27983 */ /* 0x000f280000300a00 */
[----:B------:R1:W-:Y:S04]  /*59e00*/  LDGSTS.E [R178+-0x1db80], desc[UR60][R176.64], P3 ;  /* 0xe2480000b0b27fae */ /* 0x0003e8000992187c */
[----:B------:R-:W3:Y:S01]  /*59e10*/  LDL.LU.64 R198, [R1+0x858] ;  /* 0x0008580001c67983 */ /* 0x000ee20000300a00 */
[----:B------:R-:W-:-:S03]  /*59e20*/  VIADD R189, R246, 0x100000 ;  /* 0x00100000f6bd7836 */ /* 0x000fc60000000000 */
[----:B------:R-:W4:Y:S01]  /*59e30*/  LDL.LU.64 R200, [R1+0x850] ;  /* 0x0008500001c87983 */ /* 0x000f220000300a00 */
[----:B------:R-:W-:-:S03]  /*59e40*/  IADD3 R188, R246, 0x100000, RZ ;  /* 0x00100000f6bc7810 */ /* 0x000fc60007ffe0ff */
[----:B------:R-:W4:Y:S04]  /*59e50*/  LDL.LU.64 R218, [R1+0x848] ;  /* 0x0008480001da7983 */ /* 0x000f280000300a00 */
[----:B------:R-:W4:Y:S01]  /*59e60*/  LDL.LU.64 R208, [R1+0x840] ;  /* 0x0008400001d07983 */ /* 0x000f220000300a00 */
[----:B-1----:R-:W-:-:S03]  /*59e70*/  IMAD.WIDE R180, R5, 0x4, R194 ;  /* 0x0000000405b47825 */ /* 0x002fc600078e02c2 */
[----:B------:R-:W4:Y:S01]  /*59e80*/  LDL.LU.64 R206, [R1+0x838] ;  /* 0x0008380001ce7983 */ /* 0x000f220000300a00 */
[----:B------:R-:W-:-:S05]  /*59e90*/  IMAD.WIDE R178, R5, 0x4, R196 ;  /* 0x0000000405b27825 */ /* 0x000fca00078e02c4 */
[----:B------:R-:W-:Y:S04]  /*59ea0*/  LDGSTS.E [R189+-0x1d780], desc[UR60][R178.64], P3 ;  /* 0xe2880000b2bd7fae */ /* 0x000fe8000992187c */
[----:B------:R1:W-:Y:S02]  /*59eb0*/  LDGSTS.E [R188+-0x1d380], desc[UR60][R180.64], P3 ;  /* 0xe2c80000b4bc7fae */ /* 0x0003e4000992187c */
[----:B-1----:R-:W-:-:S04]  /*59ec0*/  IMAD.WIDE R188, R5, 0x4, R192 ;  /* 0x0000000405bc7825 */ /* 0x002fc800078e02c0 */
[----:B--2---:R-:W-:Y:S02]  /*59ed0*/  IMAD.WIDE R192, R5, 0x4, R2 ;  /* 0x0000000405c07825 */ /* 0x004fe400078e0202 */
[----:B------:R-:W2:Y:S04]  /*59ee0*/  LDL.LU.64 R2, [R1+0x330] ;  /* 0x0003300001027983 */ /* 0x000ea80000300a00 */
[----:B------:R-:W2:Y:S04]  /*59ef0*/  LDL.LU.64 R242, [R1+0x320] ;  /* 0x0003200001f27983 */ /* 0x000ea80000300a00 */
[----:B------:R-:W2:Y:S04]  /*59f00*/  LDL.LU.64 R238, [R1+0x310] ;  /* 0x0003100001ee7983 */ /* 0x000ea80000300a00 */
[----:B------:R-:W2:Y:S04]  /*59f10*/  LDL.LU.64 R214, [R1+0x300] ;  /* 0x0003000001d67983 */ /* 0x000ea80000300a00 */
[----:B------:R-:W2:Y:S04]  /*59f20*/  LDL.LU.64 R216, [R1+0x2d8] ;  /* 0x0002d80001d87983 */ /* 0x000ea80000300a00 */
[----:B------:R-:W2:Y:S01]  /*59f30*/  LDL.LU.64 R10, [R1+0x2a8] ;  /* 0x0002a800010a7983 */ /* 0x000ea20000300a00 */
[----:B------:R-:W-:-:S02]  /*59f40*/  VIADD R187, R246, 0x100000 ;  /* 0x00100000f6bb7836 */ /* 0x000fc40000000000 */
[----:B------:R-:W-:-:S04]  /*59f50*/  IMAD.WIDE R182, R5, 0x4, R182 ;  /* 0x0000000405b67825 */ /* 0x000fc800078e02b6 */
[C---:B------:R-:W-:Y:S02]  /*59f60*/  VIADD R186, R246.reuse, 0x100000 ;  /* 0x00100000f6ba7836 */ /* 0x040fe40000000000 */
[----:B------:R-:W-:Y:S01]  /*59f70*/  IMAD.WIDE R184, R5, 0x4, R184 ;  /* 0x0000000405b87825 */ /* 0x000fe200078e02b8 */
[----:B------:R-:W2:Y:S04]  /*59f80*/  LDL.LU.64 R8, [R1+0x278] ;  /* 0x0002780001087983 */ /* 0x000ea80000300a00 */
[----:B------:R-:W-:Y:S04]  /*59f90*/  LDGSTS.E [R187+-0x1cf80], desc[UR60][R182.64], P3 ;  /* 0xe3080000b6bb7fae */ /* 0x000fe8000992187c */
[----:B------:R1:W-:Y:S01]  /*59fa0*/  LDGSTS.E [R186+-0x1cb80], desc[UR60][R184.64], P3 ;  /* 0xe3480000b8ba7fae */ /* 0x0003e2000992187c */
[C---:B------:R-:W-:Y:S01]  /*59fb0*/  IADD3 R197, R246.reuse, 0x100000, RZ ;  /* 0x00100000f6c57810 */ /* 0x040fe20007ffe0ff */
[----:B------:R-:W-:-:S02]  /*59fc0*/  VIADD R196, R246, 0x100000 ;  /* 0x00100000f6c47836 */ /* 0x000fc40000000000 */
[C---:B------:R-:W-:Y:S02]  /*59fd0*/  VIADD R195, R246.reuse, 0x100000 ;  /* 0x00100000f6c37836 */ /* 0x040fe40000000000 */
[----:B------:R-:W-:Y:S01]  /*59fe0*/  IMAD.WIDE R190, R5, 0x4, R190 ;  /* 0x0000000405be7825 */ /* 0x000fe200078e02be */
[----:B------:R-:W-:-:S03]  /*59ff0*/  IADD3 R194, R246, 0x100000, RZ ;  /* 0x00100000f6c27810 */ /* 0x000fc60007ffe0ff */
[C---:B------:R-:W-:Y:S02]  /*5a000*/  VIADD R205, R246.reuse, 0x100000 ;  /* 0x00100000f6cd7836 */ /* 0x040fe40000000000 */
[----:B------:R-:W-:Y:S02]  /*5a010*/  VIADD R204, R246, 0x100000 ;  /* 0x00100000f6cc7836 */ /* 0x000fe40000000000 */
[----:B---3--:R-:W-:-:S04]  /*5a020*/  IMAD.WIDE R198, R5, 0x4, R198 ;  /* 0x0000000405c67825 */ /* 0x008fc800078e02c6 */
[----:B----4-:R-:W-:-:S04]  /*5a030*/  IMAD.WIDE R200, R5, 0x4, R200 ;  /* 0x0000000405c87825 */ /* 0x010fc800078e02c8 */
[----:B-1----:R-:W-:Y:S01]  /*5a040*/  IMAD.WIDE R186, R5, 0x4, R202 ;  /* 0x0000000405ba7825 */ /* 0x002fe200078e02ca */
[----:B------:R-:W3:Y:S04]  /*5a050*/  LDL.LU.64 R6, [R1+0x8c8] ;  /* 0x0008c80001067983 */ /* 0x000ee80000300a00 */
[----:B------:R-:W-:Y:S04]  /*5a060*/  LDGSTS.E [R197+-0x1c780], desc[UR60][R186.64], P3 ;  /* 0xe3880000bac57fae */ /* 0x000fe8000992187c */
[----:B------:R1:W-:Y:S04]  /*5a070*/  LDGSTS.E [R196+-0x1c380], desc[UR60][R188.64], P3 ;  /* 0xe3c80000bcc47fae */ /* 0x0003e8000992187c */
[----:B------:R-:W-:Y:S04]  /*5a080*/  LDGSTS.E [R195+-0x1bf80], desc[UR60][R190.64], P3 ;  /* 0xe4080000bec37fae */ /* 0x000fe8000992187c */
[----:B------:R4:W-:Y:S01]  /*5a090*/  LDGSTS.E [R194+-0x1bb80], desc[UR60][R192.64], P3 ;  /* 0xe4480000c0c27fae */ /* 0x0009e2000992187c */
[C---:B------:R-:W-:Y:S01]  /*5a0a0*/  IADD3 R203, R246.reuse, 0x100000, RZ ;  /* 0x00100000f6cb7810 */ /* 0x040fe20007ffe0ff */
[----:B------:R-:W-:-:S02]  /*5a0b0*/  VIADD R202, R246, 0x100000 ;  /* 0x00100000f6ca7836 */ /* 0x000fc40000000000 */
[----:B-1----:R-:W-:-:S04]  /*5a0c0*/  IMAD.WIDE R196, R5, 0x4, R210 ;  /* 0x0000000405c47825 */ /* 0x002fc800078e02d2 */
[----:B----4-:R-:W-:-:S04]  /*5a0d0*/  IMAD.WIDE R194, R5, 0x4, R212 ;  /* 0x0000000405c27825 */ /* 0x010fc800078e02d4 */
        /* <DEDUP_REMOVED lines=9> */
[----:B-1----:R-:W-:-:S04]  /*5a170*/  IMAD.WIDE R204, R5, 0x4, R208 ;  /* 0x0000000405cc7825 */ /* 0x002fc800078e02d0 */
[----:B----4-:R-:W-:-:S05]  /*5a180*/  IMAD.WIDE R202, R5, 0x4, R218 ;  /* 0x0000000405ca7825 */ /* 0x010fca00078e02da */
[----:B------:R-:W-:Y:S04]  /*5a190*/  LDGSTS.E [R213+-0x1a780], desc[UR60][R202.64], P3 ;  /* 0xe5880000cad57fae */ /* 0x000fe8000992187c */
[----:B------:R-:W-:Y:S04]  /*5a1a0*/  LDGSTS.E [R212+-0x1a380], desc[UR60][R204.64], P3 ;  /* 0xe5c80000ccd47fae */ /* 0x000fe8000992187c */
[----:B------:R-:W-:Y:S01]  /*5a1b0*/  LDGSTS.E [R211+-0x19f80], desc[UR60][R206.64], P3 ;  /* 0xe6080000ced37fae */ /* 0x000fe2000992187c */
[C---:B------:R-:W-:Y:S01]  /*5a1c0*/  IADD3 R221, R246.reuse, 0x100000, RZ ;  /* 0x00100000f6dd7810 */ /* 0x040fe20007ffe0ff */
[----:B------:R-:W-:-:S02]  /*5a1d0*/  VIADD R220, R246, 0x100000 ;  /* 0x00100000f6dc7836 */ /* 0x000fc40000000000 */
[C---:B------:R-:W-:Y:S01]  /*5a1e0*/  VIADD R219, R246.reuse, 0x100000 ;  /* 0x00100000f6db7836 */ /* 0x040fe20000000000 */
[----:B------:R-:W-:Y:S01]  /*5a1f0*/  IADD3 R218, R246, 0x100000, RZ ;  /* 0x00100000f6da7810 */ /* 0x000fe20007ffe0ff */
[C---:B--2---:R-:W-:Y:S02]  /*5a200*/  IMAD.WIDE R208, R5.reuse, 0x4, R2 ;  /* 0x0000000405d07825 */ /* 0x044fe400078e0202 */
[----:B------:R-:W2:Y:S04]  /*5a210*/  LDL.LU.64 R2, [R1+0x8d0] ;  /* 0x0008d00001027983 */ /* 0x000ea80000300a00 */
[----:B------:R1:W-:Y:S02]  /*5a220*/  LDGSTS.E [R210+-0x19b80], desc[UR60][R208.64], P3 ;  /* 0xe6480000d0d27fae */ /* 0x0003e4000992187c */
[----:B-1----:R-:W-:-:S02]  /*5a230*/  IMAD.WIDE R210, R5, 0x4, R242 ;  /* 0x0000000405d27825 */ /* 0x002fc400078e02f2 */
[----:B------:R-:W4:Y:S04]  /*5a240*/  LDL.LU.64 R242, [R1+0x8d8] ;  /* 0x0008d80001f27983 */ /* 0x000f280000300a00 */
[----:B------:R-:W4:Y:S04]  /*5a250*/  LDL.LU.64 R234, [R1+0x8e0] ;  /* 0x0008e00001ea7983 */ /* 0x000f280000300a00 */
[----:B------:R-:W4:Y:S01]  /*5a260*/  LDL.LU.64 R230, [R1+0x8e8] ;  /* 0x0008e80001e67983 */ /* 0x000f220000300a00 */
[----:B------:R-:W-:-:S04]  /*5a270*/  IMAD.WIDE R212, R5, 0x4, R238 ;  /* 0x0000000405d47825 */ /* 0x000fc800078e02ee */
[C---:B------:R-:W-:Y:S01]  /*5a280*/  IMAD.WIDE R214, R5.reuse, 0x4, R214 ;  /* 0x0000000405d67825 */ /* 0x040fe200078e02d6 */
[----:B------:R-:W4:Y:S03]  /*5a290*/  LDL.LU.64 R238, [R1+0x8f0] ;  /* 0x0008f00001ee7983 */ /* 0x000f260000300a00 */
[C---:B------:R-:W-:Y:S01]  /*5a2a0*/  IMAD.WIDE R216, R5.reuse, 0x4, R216 ;  /* 0x0000000405d87825 */ /* 0x040fe200078e02d8 */
[----:B------:R-:W-:Y:S04]  /*5a2b0*/  LDGSTS.E [R221+-0x19780], desc[UR60][R210.64], P3 ;  /* 0xe6880000d2dd7fae */ /* 0x000fe8000992187c */
[----:B------:R-:W-:Y:S04]  /*5a2c0*/  LDGSTS.E [R220+-0x19380], desc[UR60][R212.64], P3 ;  /* 0xe6c80000d4dc7fae */ /* 0x000fe8000992187c */
[----:B------:R-:W-:Y:S04]  /*5a2d0*/  LDGSTS.E [R219+-0x18f80], desc[UR60][R214.64], P3 ;  /* 0xe7080000d6db7fae */ /* 0x000fe8000992187c */
[----:B------:R1:W-:Y:S02]  /*5a2e0*/  LDGSTS.E [R218+-0x18b80], desc[UR60][R216.64], P3 ;  /* 0xe7480000d8da7fae */ /* 0x0003e4000992187c */
[----:B-1----:R-:W-:-:S02]  /*5a2f0*/  IMAD.WIDE R218, R5, 0x4, R10 ;  /* 0x0000000405da7825 */ /* 0x002fc400078e020a */
[----:B------:R-:W4:Y:S02]  /*5a300*/  LDL.LU.64 R10, [R1+0x8f8] ;  /* 0x0008f800010a7983 */ /* 0x000f240000300a00 */
[C---:B------:R-:W-:Y:S02]  /*5a310*/  IMAD.WIDE R220, R5.reuse, 0x4, R8 ;  /* 0x0000000405dc7825 */ /* 0x040fe400078e0208 */
[----:B------:R-:W4:Y:S02]  /*5a320*/  LDL.LU.64 R8, [R1+0x900] ;  /* 0x0009000001087983 */ /* 0x000f240000300a00 */
[----:B---3--:R-:W-:Y:S02]  /*5a330*/  IMAD.WIDE R12, R5, 0x4, R6 ;  /* 0x00000004050c7825 */ /* 0x008fe400078e0206 */
[----:B------:R-:W3:Y:S04]  /*5a340*/  LDL.LU.64 R6, [R1+0x908] ;  /* 0x0009080001067983 */ /* 0x000ee80000300a00 */
[----:B------:R1:W-:Y:S04]  /*5a350*/  STL.64 [R1+0x260], R12 ;  /* 0x0002600c01007387 */ /* 0x0003e80000100a00 */
[----:B------:R-:W3:Y:S01]  /*5a360*/  LDL.LU.64 R226, [R1+0x910] ;  /* 0x0009100001e27983 */ /* 0x000ee20000300a00 */
[----:B------:R-:W-:-:S02]  /*5a370*/  VIADD R15, R246, 0x100000 ;  /* 0x00100000f60f7836 */ /* 0x000fc40000000000 */
[----:B------:R-:W-:-:S03]  /*5a380*/  VIADD R14, R246, 0x100000 ;  /* 0x00100000f60e7836 */ /* 0x000fc60000000000 */
[----:B------:R-:W-:Y:S04]  /*5a390*/  LDGSTS.E [R15+-0x18780], desc[UR60][R218.64], P3 ;  /* 0xe7880000da0f7fae */ /* 0x000fe8000992187c */
[----:B------:R1:W-:Y:S01]  /*5a3a0*/  LDGSTS.E [R14+-0x18380], desc[UR60][R220.64], P3 ;  /* 0xe7c80000dc0e7fae */ /* 0x0003e2000992187c */
[C---:B------:R-:W-:Y:S01]  /*5a3b0*/  IADD3 R4, R247.reuse, 0x100000, RZ ;  /* 0x00100000f7047810 */ /* 0x040fe20007ffe0ff */
[----:B------:R-:W-:-:S04]  /*5a3c0*/  VIADD R0, R247, 0x100000 ;  /* 0x00100000f7007836 */ /* 0x000fc80000000000 */
[----:B------:R1:W-:Y:S01]  /*5a3d0*/  LDGSTS.E [R4+-0x3ff00], desc[UR60][R12.64], P3 ;  /* 0xc01000000c047fae */ /* 0x0003e2000992187c */
[----:B--2---:R-:W-:-:S05]  /*5a3e0*/  IMAD.WIDE R2, R5, 0x4, R2 ;  /* 0x0000000405027825 */ /* 0x004fca00078e0202 */
[----:B------:R-:W-:Y:S04]  /*5a3f0*/  STL.64 [R1+0x270], R2 ;  /* 0x0002700201007387 */ /* 0x000fe80000100a00 */
[----:B------:R-:W-:Y:S01]  /*5a400*/  LDGSTS.E [R0+-0x3fb00], desc[UR60][R2.64], P3 ;  /* 0xc050000002007fae */ /* 0x000fe2000992187c */
[----:B----4-:R-:W-:-:S04]  /*5a410*/  IMAD.WIDE R222, R5, 0x4, R242 ;  /* 0x0000000405de7825 */ /* 0x010fc800078e02f2 */
[C---:B------:R-:W-:Y:S01]  /*5a420*/  IMAD.WIDE R16, R5.reuse, 0x4, R234 ;  /* 0x0000000405107825 */ /* 0x040fe200078e02ea */
[----:B------:R-:W2:Y:S04]  /*5a430*/  LDL.LU.64 R242, [R1+0x918] ;  /* 0x0009180001f27983 */ /* 0x000ea80000300a00 */
[----:B------:R-:W4:Y:S04]  /*5a440*/  LDL.LU.64 R234, [R1+0x920] ;  /* 0x0009200001ea7983 */ /* 0x000f280000300a00 */
[----:B------:R1:W-:Y:S02]  /*5a450*/  STL.64 [R1+0x278], R222 ;  /* 0x000278de01007387 */ /* 0x0003e40000100a00 */
[----:B-1----:R-:W-:-:S04]  /*5a460*/  IMAD.WIDE R14, R5, 0x4, R230 ;  /* 0x00000004050e7825 */ /* 0x002fc800078e02e6 */
[C---:B------:R-:W-:Y:S01]  /*5a470*/  IMAD.WIDE R12, R5.reuse, 0x4, R238 ;  /* 0x00000004050c7825 */ /* 0x040fe200078e02ee */
[----:B------:R-:W4:Y:S04]  /*5a480*/  LDL.LU.64 R230, [R1+0x928] ;  /* 0x0009280001e67983 */ /* 0x000f280000300a00 */
[----:B------:R1:W-:Y:S04]  /*5a490*/  STL.64 [R1+0x288], R16 ;  /* 0x0002881001007387 */ /* 0x0003e80000100a00 */
[----:B------:R3:W-:Y:S04]  /*5a4a0*/  STL.64 [R1+0x290], R14 ;  /* 0x0002900e01007387 */ /* 0x0007e80000100a00 */
[----:B------:R-:W4:Y:S04]  /*5a4b0*/  LDL.LU.64 R238, [R1+0x930] ;  /* 0x0009300001ee7983 */ /* 0x000f280000300a00 */
[----:B------:R1:W-:Y:S04]  /*5a4c0*/  LDGSTS.E [R4+-0x3f700], desc[UR60][R222.64], P3 ;  /* 0xc0900000de047fae */ /* 0x0003e8000992187c */
[----:B------:R3:W-:Y:S01]  /*5a4d0*/  STL.64 [R1+0x2a0], R12 ;  /* 0x0002a00c01007387 */ /* 0x0007e20000100a00 */
[----:B-1----:R-:W-:-:S03]  /*5a4e0*/  IMAD.WIDE R222, R5, 0x4, R10 ;  /* 0x0000000405de7825 */ /* 0x002fc600078e020a */
[----:B------:R-:W4:Y:S01]  /*5a4f0*/  LDL.LU.64 R10, [R1+0x938] ;  /* 0x00093800010a7983 */ /* 0x000f220000300a00 */
[----:B------:R-:W-:-:S05]  /*5a500*/  VIADD R3, R247, 0x100000 ;  /* 0x00100000f7037836 */ /* 0x000fca0000000000 */
[----:B------:R1:W-:Y:S02]  /*5a510*/  LDGSTS.E [R3+-0x3f300], desc[UR60][R16.64], P3 ;  /* 0xc0d0000010037fae */ /* 0x0003e4000992187c */
[----:B-1----:R-:W-:Y:S02]  /*5a520*/  IMAD.WIDE R16, R5, 0x4, R8 ;  /* 0x0000000405107825 */ /* 0x002fe400078e0208 */
[----:B------:R-:W4:Y:S01]  /*5a530*/  LDL.LU.64 R8, [R1+0x940] ;  /* 0x0009400001087983 */ /* 0x000f220000300a00 */
[----:B------:R-:W-:-:S03]  /*5a540*/  IADD3 R2, R247, 0x100000, RZ ;  /* 0x00100000f7027810 */ /* 0x000fc60007ffe0ff */
[----:B------:R-:W-:Y:S04]  /*5a550*/  STL.64 [R1+0x2a8], R222 ;  /* 0x0002a8de01007387 */ /* 0x000fe80000100a00 */
[----:B------:R3:W-:Y:S04]  /*5a560*/  LDGSTS.E [R2+-0x3ef00], desc[UR60][R14.64], P3 ;  /* 0xc11000000e027fae */ /* 0x0007e8000992187c */
[----:B------:R1:W-:Y:S04]  /*5a570*/  LDGSTS.E [R0+-0x3eb00], desc[UR60][R12.64], P3 ;  /* 0xc15000000c007fae */ /* 0x0003e8000992187c */
[----:B------:R-:W-:Y:S04]  /*5a580*/  LDGSTS.E [R3+-0x3e700], desc[UR60][R222.64], P3 ;  /* 0xc1900000de037fae */ /* 0x000fe8000992187c */
[----:B------:R1:W-:Y:S01]  /*5a590*/  LDGSTS.E [R2+-0x3e300], desc[UR60][R16.64], P3 ;  /* 0xc1d0000010027fae */ /* 0x0003e2000992187c */
[----:B---3--:R-:W-:-:S03]  /*5a5a0*/  IMAD.WIDE R14, R5, 0x4, R6 ;  /* 0x00000004050e7825 */ /* 0x008fc600078e0206 */
[----:B------:R-:W3:Y:S04]  /*5a5b0*/  LDL.LU.64 R6, [R1+0x948] ;  /* 0x0009480001067983 */ /* 0x000ee80000300a00 */
[----:B------:R1:W-:Y:S02]  /*5a5c0*/  STL.64 [R1+0x2b8], R16 ;  /* 0x0002b81001007387 */ /* 0x0003e40000100a00 */
[----:B-1----:R-:W-:Y:S02]  /*5a5d0*/  IMAD.WIDE R12, R5, 0x4, R226 ;  /* 0x00000004050c7825 */ /* 0x002fe400078e02e2 */
[----:B------:R1:W-:Y:S04]  /*5a5e0*/  STL.64 [R1+0x2c0], R14 ;  /* 0x0002c00e01007387 */ /* 0x0003e80000100a00 */
[----:B------:R-:W3:Y:S04]  /*5a5f0*/  LDL.LU.64 R2, [R1+0x950] ;  /* 0x0009500001027983 */ /* 0x000ee80000300a00 */
[----:B------:R1:W-:Y:S04]  /*5a600*/  STL.64 [R1+0x2d0], R12 ;  /* 0x0002d00c01007387 */ /* 0x0003e80000100a00 */
[----:B------:R1:W-:Y:S04]  /*5a610*/  LDGSTS.E [R4+-0x3df00], desc[UR60][R14.64], P3 ;  /* 0xc21000000e047fae */ /* 0x0003e8000992187c */
[----:B------:R1:W-:Y:S01]  /*5a620*/  LDGSTS.E [R0+-0x3db00], desc[UR60][R12.64], P3 ;  /* 0xc25000000c007fae */ /* 0x0003e2000992187c */
[----:B------:R-:W-:-:S02]  /*5a630*/  VIADD R17, R247, 0x100000 ;  /* 0x00100000f7117836 */ /* 0x000fc40000000000 */
[----:B------:R-:W-:Y:S02]  /*5a640*/  VIADD R16, R247, 0x100000 ;  /* 0x00100000f7107836 */ /* 0x000fe40000000000 */
[----:B--2---:R-:W-:-:S04]  /*5a650*/  IMAD.WIDE R226, R5, 0x4, R242 ;  /* 0x0000000405e27825 */ /* 0x004fc800078e02f2 */
[C---:B----4-:R-:W-:Y:S01]  /*5a660*/  IMAD.WIDE R222, R5.reuse, 0x4, R234 ;  /* 0x0000000405de7825 */ /* 0x050fe200078e02ea */
[----:B------:R-:W2:Y:S04]  /*5a670*/  LDL.LU.64 R242, [R1+0x958] ;  /* 0x0009580001f27983 */ /* 0x000ea80000300a00 */
[----:B------:R-:W4:Y:S04]  /*5a680*/  LDL.LU.64 R234, [R1+0x960] ;  /* 0x0009600001ea7983 */ /* 0x000f280000300a00 */
[----:B------:R-:W-:Y:S01]  /*5a690*/  STL.64 [R1+0x2d8], R226 ;  /* 0x0002d8e201007387 */ /* 0x000fe20000100a00 */
[----:B-1----:R-:W-:-:S04]  /*5a6a0*/  IMAD.WIDE R14, R5, 0x4, R230 ;  /* 0x00000004050e7825 */ /* 0x002fc800078e02e6 */
[C---:B------:R-:W-:Y:S01]  /*5a6b0*/  IMAD.WIDE R12, R5.reuse, 0x4, R238 ;  /* 0x00000004050c7825 */ /* 0x040fe200078e02ee */
[----:B------:R-:W4:Y:S04]  /*5a6c0*/  LDL.LU.64 R230, [R1+0x968] ;  /* 0x0009680001e67983 */ /* 0x000f280000300a00 */
[----:B------:R1:W-:Y:S04]  /*5a6d0*/  STL.64 [R1+0x2e8], R222 ;  /* 0x0002e8de01007387 */ /* 0x0003e80000100a00 */
[----:B------:R1:W-:Y:S04]  /*5a6e0*/  STL.64 [R1+0x2f0], R14 ;  /* 0x0002f00e01007387 */ /* 0x0003e80000100a00 */
[----:B------:R-:W4:Y:S04]  /*5a6f0*/  LDL.LU.64 R238, [R1+0x978] ;  /* 0x0009780001ee7983 */ /* 0x000f280000300a00 */
[----:B------:R-:W-:Y:S04]  /*5a700*/  LDGSTS.E [R17+-0x3d700], desc[UR60][R226.64], P3 ;  /* 0xc2900000e2117fae */ /* 0x000fe8000992187c */
[----:B------:R1:W-:Y:S04]  /*5a710*/  LDGSTS.E [R16+-0x3d300], desc[UR60][R222.64], P3 ;  /* 0xc2d00000de107fae */ /* 0x0003e8000992187c */
[----:B------:R3:W-:Y:S04]  /*5a720*/  STL.64 [R1+0x300], R12 ;  /* 0x0003000c01007387 */ /* 0x0007e80000100a00 */
[----:B------:R1:W-:Y:S04]  /*5a730*/  LDGSTS.E [R4+-0x3cf00], desc[UR60][R14.64], P3 ;  /* 0xc31000000e047fae */ /* 0x0003e8000992187c */
[----:B------:R3:W-:Y:S01]  /*5a740*/  LDGSTS.E [R0+-0x3cb00], desc[UR60][R12.64], P3 ;  /* 0xc35000000c007fae */ /* 0x0007e2000992187c */
[----:B-1----:R-:W-:-:S03]  /*5a750*/  IMAD.WIDE R222, R5, 0x4, R10 ;  /* 0x0000000405de7825 */ /* 0x002fc600078e020a */
[----:B------:R-:W4:Y:S01]  /*5a760*/  LDL.LU.64 R10, [R1+0x990] ;  /* 0x00099000010a7983 */ /* 0x000f220000300a00 */
[----:B------:R-:W-:-:S03]  /*5a770*/  IMAD.WIDE R16, R5, 0x4, R8 ;  /* 0x0000000405107825 */ /* 0x000fc600078e0208 */
[----:B------:R-:W4:Y:S04]  /*5a780*/  LDL.LU.64 R8, [R1+0x9a0] ;  /* 0x0009a00001087983 */ /* 0x000f280000300a00 */
[----:B------:R2:W-:Y:S01]  /*5a790*/  STL.64 [R1+0x308], R222 ;  /* 0x000308de01007387 */ /* 0x0005e20000100a00 */
[C---:B------:R-:W-:Y:S01]  /*5a7a0*/  IADD3 R15, R247.reuse, 0x100000, RZ ;  /* 0x00100000f70f7810 */ /* 0x040fe20007ffe0ff */
[----:B------:R-:W-:-:S04]  /*5a7b0*/  VIADD R14, R247, 0x100000 ;  /* 0x00100000f70e7836 */ /* 0x000fc80000000000 */
[----:B------:R2:W-:Y:S04]  /*5a7c0*/  LDGSTS.E [R15+-0x3c700], desc[UR60][R222.64], P3 ;  /* 0xc3900000de0f7fae */ /* 0x0005e8000992187c */
[----:B------:R4:W-:Y:S01]  /*5a7d0*/  LDGSTS.E [R14+-0x3c300], desc[UR60][R16.64], P3 ;  /* 0xc3d00000100e7fae */ /* 0x0009e2000992187c */
[----:B---3--:R-:W-:-:S03]  /*5a7e0*/  IMAD.WIDE R12, R5, 0x4, R6 ;  /* 0x00000004050c7825 */ /* 0x008fc600078e0206 */
[----:B------:R-:W3:Y:S04]  /*5a7f0*/  LDL.LU.64 R6, [R1+0x9a8] ;  /* 0x0009a80001067983 */ /* 0x000ee80000300a00 */
[----:B------:R4:W-:Y:S01]  /*5a800*/  STL.64 [R1+0x318], R16 ;  /* 0x0003181001007387 */ /* 0x0009e20000100a00 */
[----:B------:R-:W-:-:S03]  /*5a810*/  IMAD.WIDE R2, R5, 0x4, R2 ;  /* 0x0000000405027825 */ /* 0x000fc600078e0202 */
[----:B------:R1:W-:Y:S04]  /*5a820*/  STL.64 [R1+0x320], R12 ;  /* 0x0003200c01007387 */ /* 0x0003e80000100a00 */
[----:B------:R-:W3:Y:S04]  /*5a830*/  LDL.LU.64 R226, [R1+0x9b0] ;  /* 0x0009b00001e27983 */ /* 0x000ee80000300a00 */
[----:B------:R-:W-:Y:S04]  /*5a840*/  STL.64 [R1+0x330], R2 ;  /* 0x0003300201007387 */ /* 0x000fe80000100a00 */
[----:B------:R1:W-:Y:S04]  /*5a850*/  LDGSTS.E [R4+-0x3bf00], desc[UR60][R12.64], P3 ;  /* 0xc41000000c047fae */ /* 0x0003e8000992187c */
[----:B------:R-:W-:Y:S01]  /*5a860*/  LDGSTS.E [R0+-0x3bb00], desc[UR60][R2.64], P3 ;  /* 0xc450000002007fae */ /* 0x000fe2000992187c */
[----:B--2---:R-:W-:-:S04]  /*5a870*/  IMAD.WIDE R222, R5, 0x4, R242 ;  /* 0x0000000405de7825 */ /* 0x004fc800078e02f2 */
[C---:B----4-:R-:W-:Y:S01]  /*5a880*/  IMAD.WIDE R16, R5.reuse, 0x4, R234 ;  /* 0x0000000405107825 */ /* 0x050fe200078e02ea */
[----:B------:R-:W2:Y:S04]  /*5a890*/  LDL.LU.64 R242, [R1+0x9b8] ;  /* 0x0009b80001f27983 */ /* 0x000ea80000300a00 */
[----:B------:R-:W4:Y:S04]  /*5a8a0*/  LDL.LU.64 R234, [R1+0x9c0] ;  /* 0x0009c00001ea7983 */ /* 0x000f280000300a00 */
[----:B------:R1:W-:Y:S01]  /*5a8b0*/  STL.64 [R1+0x338], R222 ;  /* 0x000338de01007387 */ /* 0x0003e20000100a00 */
[----:B------:R-:W-:-:S04]  /*5a8c0*/  IMAD.WIDE R14, R5, 0x4, R230 ;  /* 0x00000004050e7825 */ /* 0x000fc800078e02e6 */
[C---:B-1----:R-:W-:Y:S01]  /*5a8d0*/  IMAD.WIDE R12, R5.reuse, 0x4, R238 ;  /* 0x00000004050c7825 */ /* 0x042fe200078e02ee */
        /* <DEDUP_REMOVED lines=200> */
[----:B------:R-:W-:Y:S01]  /*5b560*/  STL.64 [R1+0x568], R2 ;  /* 0x0005680201007387 */ /* 0x000fe20000100a00 */
[C---:B------:R-:W-:Y:S01]  /*5b570*/  VIADD R4, R248.reuse, 0x100000 ;  /* 0x00100000f8047836 */ /* 0x040fe20000000000 */
[----:B------:R-:W-:-:S04]  /*5b580*/  IADD3 R0, R248, 0x100000, RZ ;  /* 0x00100000f8007810 */ /* 0x000fc80007ffe0ff */
        /* <DEDUP_REMOVED lines=19> */
[C---:B-1----:R-:W-:Y:S02]  /*5b6c0*/  IMAD.WIDE R16, R5.reuse, 0x4, R8 ;  /* 0x0000000405107825 */ /* 0x042fe400078e0208 */
[----:B------:R-:W4:Y:S02]  /*5b6d0*/  LDL.LU.64 R8, [R1+0xb70] ;  /* 0x000b700001087983 */ /* 0x000f240000300a00 */
[----:B------:R-:W-:Y:S02]  /*5b6e0*/  VIADD R2, R248, 0x100000 ;  /* 0x00100000f8027836 */ /* 0x000fe40000000000 */
        /* <DEDUP_REMOVED lines=14> */
[C---:B------:R-:W-:Y:S01]  /*5b7d0*/  IADD3 R17, R248.reuse, 0x100000, RZ ;  /* 0x00100000f8117810 */ /* 0x040fe20007ffe0ff */
[----:B------:R-:W-:-:S02]  /*5b7e0*/  VIADD R16, R248, 0x100000 ;  /* 0x00100000f8107836 */ /* 0x000fc40000000000 */
        /* <DEDUP_REMOVED lines=21> */
[C---:B------:R-:W-:Y:S01]  /*5b940*/  VIADD R15, R248.reuse, 0x100000 ;  /* 0x00100000f80f7836 */ /* 0x040fe20000000000 */
[----:B------:R-:W-:-:S04]  /*5b950*/  IADD3 R14, R248, 0x100000, RZ ;  /* 0x00100000f80e7810 */ /* 0x000fc80007ffe0ff */
        /* <DEDUP_REMOVED lines=219> */
[C---:B------:R-:W-:Y:S02]  /*5c710*/  VIADD R4, R249.reuse, 0x100000 ;  /* 0x00100000f9047836 */ /* 0x040fe40000000000 */
[----:B------:R-:W-:-:S03]  /*5c720*/  VIADD R0, R249, 0x100000 ;  /* 0x00100000f9007836 */ /* 0x000fc60000000000 */
        /* <DEDUP_REMOVED lines=17> */
[----:B------:R-:W-:-:S05]  /*5c840*/  IADD3 R3, R249, 0x100000, RZ ;  /* 0x00100000f9037810 */ /* 0x000fca0007ffe0ff */
[----:B------:R1:W-:Y:S02]  /*5c850*/  LDGSTS.E [R3+-0x3f200], desc[UR60][R16.64], P3 ;  /* 0xc0e0000010037fae */ /* 0x0003e4000992187c */
[----:B-1----:R-:W-:Y:S02]  /*5c860*/  IMAD.WIDE R16, R5, 0x4, R8 ;  /* 0x0000000405107825 */ /* 0x002fe400078e0208 */
        /* <DEDUP_REMOVED lines=16> */
[C---:B------:R-:W-:Y:S01]  /*5c970*/  VIADD R17, R249.reuse, 0x100000 ;  /* 0x00100000f9117836 */ /* 0x040fe20000000000 */
[----:B------:R-:W-:Y:S01]  /*5c980*/  IADD3 R16, R249, 0x100000, RZ ;  /* 0x00100000f9107810 */ /* 0x000fe20007ffe0ff */
        /* <DEDUP_REMOVED lines=21> */
[C---:B------:R-:W-:Y:S02]  /*5cae0*/  VIADD R15, R249.reuse, 0x100000 ;  /* 0x00100000f90f7836 */ /* 0x040fe40000000000 */
[----:B------:R-:W-:-:S03]  /*5caf0*/  VIADD R14, R249, 0x100000 ;  /* 0x00100000f90e7836 */ /* 0x000fc60000000000 */
        /* <DEDUP_REMOVED lines=178> */
[----:B------:R2:W-:Y:S01]  /*5d620*/  STL.64 [R1+0x9a0], R16 ;  /* 0x0009a01001007387 */ /* 0x0005e20000100a00 */
[----:B-1----:R-:W-:-:S03]  /*5d630*/  IMAD.WIDE R12, R5, 0x4, R226 ;  /* 0x00000004050c7825 */ /* 0x002fc600078e02e2 */
[----:B------:R1:W-:Y:S04]  /*5d640*/  STL.64 [R1+0x9a8], R14 ;  /* 0x0009a80e01007387 */ /* 0x0003e80000100a00 */
[----:B------:R-:W3:Y:S04]  /*5d650*/  LDL.LU.64 R2, [R1+0xeb8] ;  /* 0x000eb80001027983 */ /* 0x000ee80000300a00 */
[----:B------:R1:W-:Y:S04]  /*5d660*/  STL.64 [R1+0x9b0], R12 ;  /* 0x0009b00c01007387 */ /* 0x0003e80000100a00 */
[----:B------:R1:W-:Y:S04]  /*5d670*/  LDGSTS.E [R4+-0x19e00], desc[UR60][R14.64], P3 ;  /* 0xe62000000e047fae */ /* 0x0003e8000992187c */
[----:B------:R1:W-:Y:S01]  /*5d680*/  LDGSTS.E [R0+-0x19a00], desc[UR60][R12.64], P3 ;  /* 0xe66000000c007fae */ /* 0x0003e2000992187c */
[C---:B--2---:R-:W-:Y:S01]  /*5d690*/  VIADD R17, R249.reuse, 0x100000 ;  /* 0x00100000f9117836 */ /* 0x044fe20000000000 */
[----:B------:R-:W-:Y:S01]  /*5d6a0*/  IADD3 R16, R249, 0x100000, RZ ;  /* 0x00100000f9107810 */ /* 0x000fe20007ffe0ff */
[----:B------:R-:W-:-:S04]  /*5d6b0*/  IMAD.WIDE R226, R5, 0x4, R242 ;  /* 0x0000000405e27825 */ /* 0x000fc800078e02f2 */
        /* <DEDUP_REMOVED lines=31> */
[C---:B------:R-:W-:Y:S01]  /*5d8b0*/  IADD3 R4, R250.reuse, 0x100000, RZ ;  /* 0x00100000fa047810 */ /* 0x040fe20007ffe0ff */
[----:B------:R-:W-:-:S04]  /*5d8c0*/  VIADD R0, R250, 0x100000 ;  /* 0x00100000fa007836 */ /* 0x000fc80000000000 */
        /* <DEDUP_REMOVED lines=36> */
[----:B--2---:R-:W-:-:S02]  /*5db10*/  VIADD R17, R250, 0x100000 ;  /* 0x00100000fa117836 */ /* 0x004fc40000000000 */
[----:B------:R-:W-:Y:S02]  /*5db20*/  VIADD R16, R250, 0x100000 ;  /* 0x00100000fa107836 */ /* 0x000fe40000000000 */
        /* <DEDUP_REMOVED lines=280> */
[C---:B--2---:R-:W-:Y:S01]  /*5ecb0*/  IADD3 R17, R251.reuse, 0x100000, RZ ;  /* 0x00100000fb117810 */ /* 0x044fe20007ffe0ff */
[----:B------:R-:W-:-:S02]  /*5ecc0*/  VIADD R16, R251, 0x100000 ;  /* 0x00100000fb107836 */ /* 0x000fc40000000000 */
        /* <DEDUP_REMOVED lines=203> */
[----:B------:R-:W-:Y:S04]  /*5f980*/  STL.64 [R1+0xec8], R14 ;  /* 0x000ec80e01007387 */ /* 0x000fe80000100a00 */
[----:B------:R-:W3:Y:S04]  /*5f990*/  LDL.LU.64 R2, [R1+0x1330] ;  /* 0x0013300001027983 */ /* 0x000ee80000300a00 */
[----:B------:R1:W-:Y:S04]  /*5f9a0*/  STL.64 [R1+0xed0], R12 ;  /* 0x000ed00c01007387 */ /* 0x0003e80000100a00 */
[----:B------:R-:W-:Y:S04]  /*5f9b0*/  LDGSTS.E [R4+-0x19d00], desc[UR60][R14.64], P3 ;  /* 0xe63000000e047fae */ /* 0x000fe8000992187c */
        /* <DEDUP_REMOVED lines=22> */
[----:B------:R-:W4:Y:S01]  /*5fb20*/  LDL.LU.64 R8, [R1+0x1388] ;  /* 0x0013880001087983 */ /* 0x000f220000300a00 */
[----:B------:R-:W-:-:S03]  /*5fb30*/  VIADD R13, R251, 0x100000 ;  /* 0x00100000fb0d7836 */ /* 0x000fc60000000000 */
[----:B------:R4:W-:Y:S01]  /*5fb40*/  STL.64 [R1+0xf00], R222 ;  /* 0x000f00de01007387 */ /* 0x0009e20000100a00 */
[----:B------:R-:W-:-:S03]  /*5fb50*/  IADD3 R12, R251, 0x100000, RZ ;  /* 0x00100000fb0c7810 */ /* 0x000fc60007ffe0ff */
        /* <DEDUP_REMOVED lines=29> */
[----:B------:R1:W-:Y:S01]  /*5fd30*/  LDGSTS.E [R3+-0x3f080], desc[UR60][R222.64], P3 ;  /* 0xc0f80000de037fae */ /* 0x0003e2000992187c */
[----:B------:R-:W-:-:S05]  /*5fd40*/  VIADD R2, R252, 0x100000 ;  /* 0x00100000fc027836 */ /* 0x000fca0000000000 */
[----:B------:R1:W-:Y:S04]  /*5fd50*/  LDGSTS.E [R2+-0x3ec80], desc[UR60][R16.64], P3 ;  /* 0xc138000010027fae */ /* 0x0003e8000992187c */
[----:B------:R3:W-:Y:S04]  /*5fd60*/  LDGSTS.E [R0+-0x3e880], desc[UR60][R14.64], P3 ;  /* 0xc17800000e007fae */ /* 0x0007e8000992187c */
[----:B------:R-:W-:Y:S01]  /*5fd70*/  LDGSTS.E [R2+-0x3e480], desc[UR60][R226.64], P3 ;  /* 0xc1b80000e2027fae */ /* 0x000fe2000992187c */
[----:B-1----:R-:W-:-:S03]  /*5fd80*/  IMAD.WIDE R222, R5, 0x4, R8 ;  /* 0x0000000405de7825 */ /* 0x002fc600078e0208 */
[----:B------:R-:W4:Y:S04]  /*5fd90*/  LDL.LU.64 R8, [R1+0x13d0] ;  /* 0x0013d00001087983 */ /* 0x000f280000300a00 */
[----:B------:R-:W-:Y:S01]  /*5fda0*/  STL.64 [R1+0xf58], R226 ;  /* 0x000f58e201007387 */ /* 0x000fe20000100a00 */
[----:B------:R-:W-:-:S05]  /*5fdb0*/  VIADD R16, R252, 0x100000 ;  /* 0x00100000fc107836 */ /* 0x000fca0000000000 */
[----:B------:R-:W-:Y:S01]  /*5fdc0*/  LDGSTS.E [R16+-0x3e080], desc[UR60][R222.64], P3 ;  /* 0xc1f80000de107fae */ /* 0x000fe2000992187c */
[----:B---3--:R-:W-:-:S03]  /*5fdd0*/  IMAD.WIDE R14, R5, 0x4, R6 ;  /* 0x00000004050e7825 */ /* 0x008fc600078e0206 */
[----:B------:R-:W3:Y:S04]  /*5fde0*/  LDL.LU.64 R6, [R1+0x13e0] ;  /* 0x0013e00001067983 */ /* 0x000ee80000300a00 */
[----:B------:R-:W-:Y:S04]  /*5fdf0*/  STL.64 [R1+0xf68], R222 ;  /* 0x000f68de01007387 */ /* 0x000fe80000100a00 */
[----:B------:R1:W-:Y:S01]  /*5fe00*/  STL.64 [R1+0xf78], R14 ;  /* 0x000f780e01007387 */ /* 0x0003e20000100a00 */
[----:B------:R-:W-:-:S03]  /*5fe10*/  IMAD.WIDE R12, R5, 0x4, R12 ;  /* 0x00000004050c7825 */ /* 0x000fc600078e020c */
[----:B------:R-:W3:Y:S04]  /*5fe20*/  LDL.LU.64 R2, [R1+0x13f0] ;  /* 0x0013f00001027983 */ /* 0x000ee80000300a00 */
[----:B------:R1:W-:Y:S04]  /*5fe30*/  LDGSTS.E [R4+-0x3dc80], desc[UR60][R14.64], P3 ;  /* 0xc23800000e047fae */ /* 0x0003e8000992187c */
[----:B------:R4:W-:Y:S04]  /*5fe40*/  STL.64 [R1+0xf88], R12 ;  /* 0x000f880c01007387 */ /* 0x0009e80000100a00 */
[----:B------:R4:W-:Y:S01]  /*5fe50*/  LDGSTS.E [R0+-0x3d880], desc[UR60][R12.64], P3 ;  /* 0xc27800000c007fae */ /* 0x0009e2000992187c */
[C---:B-1----:R-:W-:Y:S01]  /*5fe60*/  IADD3 R15, R252.reuse, 0x100000, RZ ;  /* 0x00100000fc0f7810 */ /* 0x042fe20007ffe0ff */
[----:B------:R-:W-:-:S02]  /*5fe70*/  VIADD R14, R252, 0x100000 ;  /* 0x00100000fc0e7836 */ /* 0x000fc40000000000 */
[----:B--2---:R-:W-:-:S04]  /*5fe80*/  IMAD.WIDE R226, R5, 0x4, R242 ;  /* 0x0000000405e27825 */ /* 0x004fc800078e02f2 */
[C---:B----4-:R-:W-:Y:S01]  /*5fe90*/  IMAD.WIDE R222, R5.reuse, 0x4, R234 ;  /* 0x0000000405de7825 */ /* 0x050fe200078e02ea */
[----:B------:R-:W2:Y:S04]  /*5fea0*/  LDL.LU.64 R242, [R1+0x1400] ;  /* 0x0014000001f27983 */ /* 0x000ea80000300a00 */
[----:B------:R-:W4:Y:S04]  /*5feb0*/  LDL.LU.64 R234, [R1+0x1410] ;  /* 0x0014100001ea7983 */ /* 0x000f280000300a00 */
[----:B------:R1:W-:Y:S01]  /*5fec0*/  STL.64 [R1+0xf98], R226 ;  /* 0x000f98e201007387 */ /* 0x0003e20000100a00 */
[----:B------:R-:W-:-:S03]  /*5fed0*/  IMAD.WIDE R12, R5, 0x4, R230 ;  /* 0x00000004050c7825 */ /* 0x000fc600078e02e6 */
[----:B------:R1:W-:Y:S04]  /*5fee0*/  STL.64 [R1+0xfa8], R222 ;  /* 0x000fa8de01007387 */ /* 0x0003e80000100a00 */
[----:B------:R-:W4:Y:S01]  /*5fef0*/  LDL.LU.64 R230, [R1+0x1420] ;  /* 0x0014200001e67983 */ /* 0x000f220000300a00 */
[----:B------:R-:W-:-:S03]  /*5ff00*/  IMAD.WIDE R16, R5, 0x4, R238 ;  /* 0x0000000405107825 */ /* 0x000fc600078e02ee */
[----:B------:R1:W-:Y:S04]  /*5ff10*/  LDGSTS.E [R15+-0x3d480], desc[UR60][R226.64], P3 ;  /* 0xc2b80000e20f7fae */ /* 0x0003e8000992187c */
[----:B------:R1:W-:Y:S04]  /*5ff20*/  STL.64 [R1+0xfb8], R12 ;  /* 0x000fb80c01007387 */ /* 0x0003e80000100a00 */
[----:B------:R1:W-:Y:S04]  /*5ff30*/  LDGSTS.E [R14+-0x3d080], desc[UR60][R222.64], P3 ;  /* 0xc2f80000de0e7fae */ /* 0x0003e8000992187c */
[----:B------:R3:W-:Y:S04]  /*5ff40*/  STL.64 [R1+0xfc8], R16 ;  /* 0x000fc81001007387 */ /* 0x0007e80000100a00 */
[----:B------:R1:W-:Y:S04]  /*5ff50*/  LDGSTS.E [R4+-0x3cc80], desc[UR60][R12.64], P3 ;  /* 0xc33800000c047fae */ /* 0x0003e8000992187c */
[----:B------:R3:W-:Y:S04]  /*5ff60*/  LDGSTS.E [R0+-0x3c880], desc[UR60][R16.64], P3 ;  /* 0xc378000010007fae */ /* 0x0007e8000992187c */
[----:B------:R-:W4:Y:S01]  /*5ff70*/  LDL.LU.64 R14, [R1+0x1430] ;  /* 0x00143000010e7983 */ /* 0x000f220000300a00 */
[----:B-1----:R-:W-:-:S03]  /*5ff80*/  IMAD.WIDE R226, R5, 0x4, R10 ;  /* 0x0000000405e27825 */ /* 0x002fc600078e020a */
[----:B------:R-:W4:Y:S01]  /*5ff90*/  LDL.LU.64 R10, [R1+0x1440] ;  /* 0x00144000010a7983 */ /* 0x000f220000300a00 */
[----:B------:R-:W-:-:S03]  /*5ffa0*/  IMAD.WIDE R222, R5, 0x4, R8 ;  /* 0x0000000405de7825 */ /* 0x000fc600078e0208 */
[----:B------:R-:W4:Y:S01]  /*5ffb0*/  LDL.LU.64 R8, [R1+0x1450] ;  /* 0x0014500001087983 */ /* 0x000f220000300a00 */
[C---:B------:R-:W-:Y:S01]  /*5ffc0*/  VIADD R13, R252.reuse, 0x100000 ;  /* 0x00100000fc0d7836 */ /* 0x040fe20000000000 */
[----:B------:R-:W-:Y:S02]  /*5ffd0*/  IADD3 R12, R252, 0x100000, RZ ;  /* 0x00100000fc0c7810 */ /* 0x000fe40007ffe0ff */
[----:B------:R-:W-:Y:S04]  /*5ffe0*/  STL.64 [R1+0xfd8], R226 ;  /* 0x000fd8e201007387 */ /* 0x000fe80000100a00 */
[----:B------:R-:W-:Y:S04]  /*5fff0*/  STL.64 [R1+0xfe0], R222 ;  /* 0x000fe0de01007387 */ /* 0x000fe80000100a00 */
[----:B------:R-:W-:Y:S04]  /*60000*/  LDGSTS.E [R13+-0x3c480], desc[UR60][R226.64], P3 ;  /* 0xc3b80000e20d7fae */ /* 0x000fe8000992187c */
[----:B------:R-:W-:Y:S01]  /*60010*/  LDGSTS.E [R12+-0x3c080], desc[UR60][R222.64], P3 ;  /* 0xc3f80000de0c7fae */ /* 0x000fe2000992187c */
[----:B---3--:R-:W-:-:S03]  /*60020*/  IMAD.WIDE R16, R5, 0x4, R6 ;  /* 0x0000000405107825 */ /* 0x008fc600078e0206 */
[----:B------:R-:W3:Y:S01]  /*60030*/  LDL.LU.64 R6, [R1+0x1460] ;  /* 0x0014600001067983 */ /* 0x000ee20000300a00 */
[----:B------:R-:W-:-:S03]  /*60040*/  IMAD.WIDE R2, R5, 0x4, R2 ;  /* 0x0000000405027825 */ /* 0x000fc600078e0202 */
[----:B------:R-:W-:Y:S04]  /*60050*/  STL.64 [R1+0xff0], R16 ;  /* 0x000ff01001007387 */ /* 0x000fe80000100a00 */
[----:B------:R-:W-:Y:S04]  /*60060*/  LDGSTS.E [R4+-0x3bc80], desc[UR60][R16.64], P3 ;  /* 0xc438000010047fae */ /* 0x000fe8000992187c */
[----:B------:R1:W-:Y:S04]  /*60070*/  STL.64 [R1+0xff8], R2 ;  /* 0x000ff80201007387 */ /* 0x0003e80000100a00 */
[----:B------:R-:W3:Y:S04]  /*60080*/  LDL.LU.64 R12, [R1+0x1470] ;  /* 0x00147000010c7983 */ /* 0x000ee80000300a00 */
[----:B------:R1:W-:Y:S02]  /*60090*/  LDGSTS.E [R0+-0x3b880], desc[UR60][R2.64], P3 ;  /* 0xc478000002007fae */ /* 0x0003e4000992187c */
[----:B-1----:R-:W-:-:S02]  /*600a0*/  VIADD R3, R252, 0x100000 ;  /* 0x00100000fc037836 */ /* 0x002fc40000000000 */
[----:B--2---:R-:W-:-:S04]  /*600b0*/  IMAD.WIDE R238, R5, 0x4, R242 ;  /* 0x0000000405ee7825 */ /* 0x004fc800078e02f2 */
[C---:B----4-:R-:W-:Y:S01]  /*600c0*/  IMAD.WIDE R234, R5.reuse, 0x4, R234 ;  /* 0x0000000405ea7825 */ /* 0x050fe200078e02ea */
[----:B------:R-:W2:Y:S04]  /*600d0*/  LDL.LU.64 R242, [R1+0x1480] ;  /* 0x0014800001f27983 */ /* 0x000ea80000300a00 */
[----:B------:R-:W4:Y:S04]  /*600e0*/  LDL.LU.64 R226, [R1+0x1490] ;  /* 0x0014900001e27983 */ /* 0x000f280000300a00 */
[----:B------:R-:W-:Y:S04]  /*600f0*/  STL.64 [R1+0x1008], R238 ;  /* 0x001008ee01007387 */ /* 0x000fe80000100a00 */
[----:B------:R-:W4:Y:S01]  /*60100*/  LDL.LU.64 R222, [R1+0x14a0] ;  /* 0x0014a00001de7983 */ /* 0x000f220000300a00 */
[----:B------:R-:W-:-:S03]  /*60110*/  IMAD.WIDE R16, R5, 0x4, R230 ;  /* 0x0000000405107825 */ /* 0x000fc600078e02e6 */
[----:B------:R1:W-:Y:S04]  /*60120*/  STL.64 [R1+0x1010], R234 ;  /* 0x001010ea01007387 */ /* 0x0003e80000100a00 */
[----:B------:R-:W4:Y:S04]  /*60130*/  LDL.LU.64 R230, [R1+0x14b0] ;  /* 0x0014b00001e67983 */ /* 0x000f280000300a00 */
[----:B------:R-:W-:Y:S04]  /*60140*/  LDGSTS.E [R4+-0x3b480], desc[UR60][R238.64], P3 ;  /* 0xc4b80000ee047fae */ /* 0x000fe8000992187c */
[----:B------:R1:W-:Y:S04]  /*60150*/  STL.64 [R1+0x1020], R16 ;  /* 0x0010201001007387 */ /* 0x0003e80000100a00 */
[----:B------:R1:W-:Y:S01]  /*60160*/  LDGSTS.E [R3+-0x3b080], desc[UR60][R234.64], P3 ;  /* 0xc4f80000ea037fae */ /* 0x0003e2000992187c */
[----:B------:R-:W-:-:S04]  /*60170*/  IMAD.WIDE R14, R5, 0x4, R14 ;  /* 0x00000004050e7825 */ /* 0x000fc800078e020e */
[----:B-1----:R-:W-:Y:S01]  /*60180*/  IMAD.WIDE R234, R5, 0x4, R10 ;  /* 0x0000000405ea7825 */ /* 0x002fe200078e020a */
[----:B------:R1:W-:Y:S04]  /*60190*/  STL.64 [R1+0x1028], R14 ;  /* 0x0010280e01007387 */ /* 0x0003e80000100a00 */
[----:B------:R-:W4:Y:S01]  /*601a0*/  LDL.LU.64 R10, [R1+0x14c8] ;  /* 0x0014c800010a7983 */ /* 0x000f220000300a00 */
[----:B------:R-:W-:-:S03]  /*601b0*/  VIADD R2, R252, 0x100000 ;  /* 0x00100000fc027836 */ /* 0x000fc60000000000 */
[----:B------:R-:W4:Y:S04]  /*601c0*/  LDL.LU.64 R238, [R1+0x14d8] ;  /* 0x0014d80001ee7983 */ /* 0x000f280000300a00 */
[----:B------:R-:W-:Y:S04]  /*601d0*/  STL.64 [R1+0x1030], R234 ;  /* 0x001030ea01007387 */ /* 0x000fe80000100a00 */
[----:B------:R1:W-:Y:S04]  /*601e0*/  LDGSTS.E [R2+-0x3ac80], desc[UR60][R16.64], P3 ;  /* 0xc538000010027fae */ /* 0x0003e8000992187c */
[----:B------:R1:W-:Y:S04]  /*601f0*/  LDGSTS.E [R0+-0x3a880], desc[UR60][R14.64], P3 ;  /* 0xc57800000e007fae */ /* 0x0003e8000992187c */
[----:B------:R-:W-:Y:S01]  /*60200*/  LDGSTS.E [R2+-0x3a480], desc[UR60][R234.64], P3 ;  /* 0xc5b80000ea027fae */ /* 0x000fe2000992187c */
[----:B-1----:R-:W-:-:S03]  /*60210*/  IMAD.WIDE R16, R5, 0x4, R8 ;  /* 0x0000000405107825 */ /* 0x002fc600078e0208 */
[----:B------:R-:W4:Y:S01]  /*60220*/  LDL.LU.64 R8, [R1+0x14e8] ;  /* 0x0014e80001087983 */ /* 0x000f220000300a00 */
[----:B------:R-:W-:-:S03]  /*60230*/  IADD3 R14, R252, 0x100000, RZ ;  /* 0x00100000fc0e7810 */ /* 0x000fc60007ffe0ff */
[----:B------:R-:W-:Y:S04]  /*60240*/  STL.64 [R1+0x1038], R16 ;  /* 0x0010381001007387 */ /* 0x000fe80000100a00 */
[----:B------:R-:W-:Y:S01]  /*60250*/  LDGSTS.E [R14+-0x3a080], desc[UR60][R16.64], P3 ;  /* 0xc5f80000100e7fae */ /* 0x000fe2000992187c */
[----:B---3--:R-:W-:-:S04]  /*60260*/  IMAD.WIDE R6, R5, 0x4, R6 ;  /* 0x0000000405067825 */ /* 0x008fc800078e0206 */
[----:B------:R-:W-:Y:S01]  /*60270*/  IMAD.WIDE R12, R5, 0x4, R12 ;  /* 0x00000004050c7825 */ /* 0x000fe200078e020c */
[----:B------:R1:W-:Y:S04]  /*60280*/  STL.64 [R1+0x1048], R6 ;  /* 0x0010480601007387 */ /* 0x0003e80000100a00 */
[----:B------:R-:W3:Y:S04]  /*60290*/  LDL.LU.64 R2, [R1+0x14f8] ;  /* 0x0014f80001027983 */ /* 0x000ee80000300a00 */
[----:B------:R1:W-:Y:S04]  /*602a0*/  LDGSTS.E [R4+-0x39c80], desc[UR60][R6.64], P3 ;  /* 0xc638000006047fae */ /* 0x0003e8000992187c */
[----:B------:R4:W-:Y:S04]  /*602b0*/  STL.64 [R1+0x1050], R12 ;  /* 0x0010500c01007387 */ /* 0x0009e80000100a00 */
[----:B------:R4:W-:Y:S01]  /*602c0*/  LDGSTS.E [R0+-0x39880], desc[UR60][R12.64], P3 ;  /* 0xc67800000c007fae */ /* 0x0009e2000992187c */
[----:B-1----:R-:W-:-:S02]  /*602d0*/  VIADD R6, R252, 0x100000 ;  /* 0x00100000fc067836 */ /* 0x002fc40000000000 */
[----:B--2---:R-:W-:-:S04]  /*602e0*/  IMAD.WIDE R234, R5, 0x4, R242 ;  /* 0x0000000405ea7825 */ /* 0x004fc800078e02f2 */
[----:B----4-:R-:W-:-:S04]  /*602f0*/  IMAD.WIDE R226, R5, 0x4, R226 ;  /* 0x0000000405e27825 */ /* 0x010fc800078e02e2 */
[C---:B------:R-:W-:Y:S01]  /*60300*/  IMAD.WIDE R12, R5.reuse, 0x4, R222 ;  /* 0x00000004050c7825 */ /* 0x040fe200078e02de */
[----:B------:R-:W2:Y:S04]  /*60310*/  LDL.LU.64 R242, [R1+0x1508] ;  /* 0x0015080001f27983 */ /* 0x000ea80000300a00 */
[----:B------:R1:W-:Y:S01]  /*60320*/  STL.64 [R1+0x1060], R234 ;  /* 0x001060ea01007387 */ /* 0x0003e20000100a00 */
[----:B------:R-:W-:-:S03]  /*60330*/  IMAD.WIDE R14, R5, 0x4, R230 ;  /* 0x00000004050e7825 */ /* 0x000fc600078e02e6 */
[----:B------:R4:W-:Y:S04]  /*60340*/  STL.64 [R1+0x1068], R226 ;  /* 0x001068e201007387 */ /* 0x0009e80000100a00 */
[----:B------:R-:W2:Y:S04]  /*60350*/  LDL.LU.64 R222, [R1+0x1518] ;  /* 0x0015180001de7983 */ /* 0x000ea80000300a00 */
[----:B------:R-:W-:Y:S04]  /*60360*/  STL.64 [R1+0x1080], R12 ;  /* 0x0010800c01007387 */ /* 0x000fe80000100a00 */
[----:B------:R-:W2:Y:S04]  /*60370*/  LDL.LU.64 R230, [R1+0x1528] ;  /* 0x0015280001e67983 */ /* 0x000ea80000300a00 */
[----:B------:R1:W-:Y:S04]  /*60380*/  LDGSTS.E [R6+-0x39480], desc[UR60][R234.64], P3 ;  /* 0xc6b80000ea067fae */ /* 0x0003e8000992187c */
[----:B------:R4:W-:Y:S04]  /*60390*/  STL.64 [R1+0x1088], R14 ;  /* 0x0010880e01007387 */ /* 0x0009e80000100a00 */
[----:B------:R-:W2:Y:S01]  /*603a0*/  LDL.LU.64 R6, [R1+0x1538] ;  /* 0x0015380001067983 */ /* 0x000ea20000300a00 */
[----:B-1----:R-:W-:-:S03]  /*603b0*/  IMAD.WIDE R234, R5, 0x4, R10 ;  /* 0x0000000405ea7825 */ /* 0x002fc600078e020a */
[----:B------:R-:W2:Y:S01]  /*603c0*/  LDL.LU.64 R10, [R1+0x1548] ;  /* 0x00154800010a7983 */ /* 0x000ea20000300a00 */
[----:B------:R-:W-:-:S03]  /*603d0*/  VIADD R16, R252, 0x100000 ;  /* 0x00100000fc107836 */ /* 0x000fc60000000000 */
[----:B------:R1:W-:Y:S04]  /*603e0*/  STL.64 [R1+0x1090], R234 ;  /* 0x001090ea01007387 */ /* 0x0003e80000100a00 */
[----:B------:R4:W-:Y:S04]  /*603f0*/  LDGSTS.E [R16+-0x39080], desc[UR60][R226.64], P3 ;  /* 0xc6f80000e2107fae */ /* 0x0009e8000992187c */
[----:B------:R1:W-:Y:S04]  /*60400*/  LDGSTS.E [R4+-0x38c80], desc[UR60][R12.64], P3 ;  /* 0xc73800000c047fae */ /* 0x0003e8000992187c */
[----:B------:R-:W-:Y:S01]  /*60410*/  LDGSTS.E [R0+-0x38880], desc[UR60][R14.64], P3 ;  /* 0xc77800000e007fae */ /* 0x000fe2000992187c */
[----:B----4-:R-:W-:-:S04]  /*60420*/  IMAD.WIDE R226, R5, 0x4, R238 ;  /* 0x0000000405e27825 */ /* 0x010fc800078e02ee */
[----:B------:R-:W-:Y:S02]  /*60430*/  IMAD.WIDE R16, R5, 0x4, R8 ;  /* 0x0000000405107825 */ /* 0x000fe400078e0208 */
[----:B------:R-:W4:Y:S04]  /*60440*/  LDL.LU.64 R8, [R1+0x1558] ;  /* 0x0015580001087983 */ /* 0x000f280000300a00 */
[----:B------:R-:W-:Y:S04]  /*60450*/  STL.64 [R1+0x1098], R226 ;  /* 0x001098e201007387 */ /* 0x000fe80000100a00 */
[----:B------:R-:W-:Y:S04]  /*60460*/  STL.64 [R1+0x10a0], R16 ;  /* 0x0010a01001007387 */ /* 0x000fe80000100a00 */
[----:B------:R-:W4:Y:S01]  /*60470*/  LDL.LU.64 R14, [R1+0x1568] ;  /* 0x00156800010e7983 */ /* 0x000f220000300a00 */
[C---:B-1----:R-:W-:Y:S01]  /*60480*/  IADD3 R13, R252.reuse, 0x100000, RZ ;  /* 0x00100000fc0d7810 */ /* 0x042fe20007ffe0ff */
[----:B------:R-:W-:-:S04]  /*60490*/  VIADD R12, R252, 0x100000 ;  /* 0x00100000fc0c7836 */ /* 0x000fc80000000000 */
[----:B------:R-:W-:Y:S04]  /*604a0*/  LDGSTS.E [R13+-0x38480], desc[UR60][R234.64], P3 ;  /* 0xc7b80000ea0d7fae */ /* 0x000fe8000992187c */
[----:B------:R-:W-:Y:S04]  /*604b0*/  LDGSTS.E [R12+-0x38080], desc[UR60][R226.64], P3 ;  /* 0xc7f80000e20c7fae */ /* 0x000fe8000992187c */
[----:B------:R-:W-:Y:S01]  /*604c0*/  LDGSTS.E [R4+-0x1fc80], desc[UR60][R16.64], P3 ;  /* 0xe038000010047fae */ /* 0x000fe2000992187c */
[----:B---3--:R-:W-:-:S05]  /*604d0*/  IMAD.WIDE R2, R5, 0x4, R2 ;  /* 0x0000000405027825 */ /* 0x008fca00078e0202 */
[----:B------:R1:W-:Y:S04]  /*604e0*/  STL.64 [R1+0x10b8], R2 ;  /* 0x0010b80201007387 */ /* 0x0003e80000100a00 */
[----:B------:R-:W3:Y:S04]  /*604f0*/  LDL.LU.64 R12, [R1+0x15b8] ;  /* 0x0015b800010c7983 */ /* 0x000ee80000300a00 */
[----:B------:R-:W3:Y:S04]  /*60500*/  LDL.LU.64 R238, [R1+0x15c8] ;  /* 0x0015c80001ee7983 */ /* 0x000ee80000300a00 */
[----:B------:R1:W-:Y:S04]  /*60510*/  LDGSTS.E [R0+-0x1f880], desc[UR60][R2.64], P3 ;  /* 0xe078000002007fae */ /* 0x0003e8000992187c */
[----:B------:R-:W3:Y:S01]  /*60520*/  LDL.LU.64 R234, [R1+0x15d8] ;  /* 0x0015d80001ea7983 */ /* 0x000ee20000300a00 */
[C---:B-1----:R-:W-:Y:S01]  /*60530*/  VIADD R3, R252.reuse, 0x100000 ;  /* 0x00100000fc037836 */ /* 0x042fe20000000000 */
[----:B------:R-:W-:Y:S01]  /*60540*/  IADD3 R2, R252, 0x100000, RZ ;  /* 0x00100000fc027810 */ /* 0x000fe20007ffe0ff */
[----:B--2---:R-:W-:-:S02]  /*60550*/  IMAD.WIDE R226, R5, 0x4, R242 ;  /* 0x0000000405e27825 */ /* 0x004fc400078e02f2 */
[----:B------:R-:W2:Y:S02]  /*60560*/  LDL.LU.64 R242, [R1+0x15e8] ;  /* 0x0015e80001f27983 */ /* 0x000ea40000300a00 */
[----:B------:R-:W-:-:S04]  /*60570*/  IMAD.WIDE R222, R5, 0x4, R222 ;  /* 0x0000000405de7825 */ /* 0x000fc800078e02de */
[C---:B------:R-:W-:Y:S01]  /*60580*/  IMAD.WIDE R16, R5.reuse, 0x4, R230 ;  /* 0x0000000405107825 */ /* 0x040fe200078e02e6 */
[----:B------:R-:W-:Y:S04]  /*60590*/  STL.64 [R1+0x10d0], R226 ;  /* 0x0010d0e201007387 */ /* 0x000fe80000100a00 */
[----:B------:R1:W-:Y:S04]  /*605a0*/  STL.64 [R1+0x10d8], R222 ;  /* 0x0010d8de01007387 */ /* 0x0003e80000100a00 */
[----:B------:R4:W-:Y:S04]  /*605b0*/  LDGSTS.E [R4+-0x1f480], desc[UR60][R226.64], P3 ;  /* 0xe0b80000e2047fae */ /* 0x0009e8000992187c */
[----:B------:R-:W-:Y:S04]  /*605c0*/  STL.64 [R1+0x10f0], R16 ;  /* 0x0010f01001007387 */ /* 0x000fe80000100a00 */
[----:B------:R-:W-:Y:S04]  /*605d0*/  LDGSTS.E [R3+-0x1f080], desc[UR60][R222.64], P3 ;  /* 0xe0f80000de037fae */ /* 0x000fe8000992187c */
[----:B------:R4:W-:Y:S01]  /*605e0*/  LDGSTS.E [R2+-0x1ec80], desc[UR60][R16.64], P3 ;  /* 0xe138000010027fae */ /* 0x0009e2000992187c */
[----:B------:R-:W-:-:S05]  /*605f0*/  IMAD.WIDE R6, R5, 0x4, R6 ;  /* 0x0000000405067825 */ /* 0x000fca00078e0206 */
[----:B------:R1:W-:Y:S04]  /*60600*/  STL.64 [R1+0x10f8], R6 ;  /* 0x0010f80601007387 */ /* 0x0003e80000100a00 */
[----:B-1----:R-:W2:Y:S04]  /*60610*/  LDL.LU.64 R222, [R1+0x1690] ;  /* 0x0016900001de7983 */ /* 0x002ea80000300a00 */
[----:B------:R-:W-:Y:S01]  /*60620*/  LDGSTS.E [R0+-0x1e880], desc[UR60][R6.64], P3 ;  /* 0xe178000006007fae */ /* 0x000fe2000992187c */
[----:B------:R-:W-:-:S05]  /*60630*/  IMAD.WIDE R230, R5, 0x4, R10 ;  /* 0x0000000405e67825 */ /* 0x000fca00078e020a */
[----:B------:R-:W-:Y:S04]  /*60640*/  LDGSTS.E [R2+-0x1e480], desc[UR60][R230.64], P3 ;  /* 0xe1b80000e6027fae */ /* 0x000fe8000992187c */
[----:B------:R-:W2:Y:S04]  /*60650*/  LDL.LU.64 R6, [R1+0x1688] ;  /* 0x0016880001067983 */ /* 0x000ea80000300a00 */
[----:B------:R-:W2:Y:S04]  /*60660*/  LDL.LU.64 R10, [R1+0x1680] ;  /* 0x00168000010a7983 */ /* 0x000ea80000300a00 */
[----:B------:R-:W-:Y:S01]  /*60670*/  STL.64 [R1+0x1118], R230 ;  /* 0x001118e601007387 */ /* 0x000fe20000100a00 */
[----:B----4-:R-:W-:-:S04]  /*60680*/  IMAD.WIDE R226, R5, 0x4, R8 ;  /* 0x0000000405e27825 */ /* 0x010fc800078e0208 */
[----:B------:R-:W-:Y:S01]  /*60690*/  IMAD.WIDE R14, R5, 0x4, R14 ;  /* 0x00000004050e7825 */ /* 0x000fe200078e020e */
[----:B------:R-:W4:Y:S04]  /*606a0*/  LDL.LU.64 R8, [R1+0x1678] ;  /* 0x0016780001087983 */ /* 0x000f280000300a00 */
[----:B------:R1:W-:Y:S04]  /*606b0*/  STL.64 [R1+0x1120], R226 ;  /* 0x001120e201007387 */ /* 0x0003e80000100a00 */
[----:B------:R-:W-:Y:S04]  /*606c0*/  STL.64 [R1+0x1138], R14 ;  /* 0x0011380e01007387 */ /* 0x000fe80000100a00 */
[----:B------:R-:W4:Y:S01]  /*606d0*/  LDL.LU.64 R2, [R1+0x1670] ;  /* 0x0016700001027983 */ /* 0x000f220000300a00 */
[----:B------:R-:W-:-:S05]  /*606e0*/  VIADD R16, R252, 0x100000 ;  /* 0x00100000fc107836 */ /* 0x000fca0000000000 */
[----:B------:R1:W-:Y:S04]  /*606f0*/  LDGSTS.E [R16+-0x1e080], desc[UR60][R226.64], P3 ;  /* 0xe1f80000e2107fae */ /* 0x0003e8000992187c */
[----:B------:R2:W-:Y:S01]  /*60700*/  LDGSTS.E [R4+-0x1dc80], desc[UR60][R14.64], P3 ;  /* 0xe23800000e047fae */ /* 0x0005e2000992187c */
[----:B---3--:R-:W-:-:S04]  /*60710*/  IMAD.WIDE R12, R5, 0x4, R12 ;  /* 0x00000004050c7825 */ /* 0x008fc800078e020c */
[----:B------:R-:W-:-:S04]  /*60720*/  IMAD.WIDE R238, R5, 0x4, R238 ;  /* 0x0000000405ee7825 */ /* 0x000fc800078e02ee */
[----:B------:R-:W-:Y:S01]  /*60730*/  IMAD.WIDE R234, R5, 0x4, R234 ;  /* 0x0000000405ea7825 */ /* 0x000fe200078e02ea */
[----:B------:R3:W-:Y:S04]  /*60740*/  STL.64 [R1+0x1140], R12 ;  /* 0x0011400c01007387 */ /* 0x0007e80000100a00 */
[----:B------:R-:W-:Y:S01]  /*60750*/  LDGSTS.E [R0+-0x1d880], desc[UR60][R12.64], P3 ;  /* 0xe27800000c007fae */ /* 0x000fe2000992187c */
[C---:B-1----:R-:W-:Y:S01]  /*60760*/  VIADD R227, R252.reuse, 0x100000 ;  /* 0x00100000fce37836 */ /* 0x042fe20000000000 */
[----:B------:R-:W-:-:S04]  /*60770*/  IADD3 R226, R252, 0x100000, RZ ;  /* 0x00100000fce27810 */ /* 0x000fc80007ffe0ff */
[----:B------:R-:W-:Y:S04]  /*60780*/  LDGSTS.E [R227+-0x1d480], desc[UR60][R238.64], P3 ;  /* 0xe2b80000eee37fae */ /* 0x000fe8000992187c */
[----:B------:R-:W-:Y:S04]  /*60790*/  LDGSTS.E [R226+-0x1d080], desc[UR60][R234.64], P3 ;  /* 0xe2f80000eae27fae */ /* 0x000fe8000992187c */
[----:B---3--:R-:W3:Y:S04]  /*607a0*/  LDL.LU.64 R12, [R1+0x1668] ;  /* 0x00166800010c7983 */ /* 0x008ee80000300a00 */
[----:B------:R-:W-:Y:S01]  /*607b0*/  STL.64 [R1+0x1148], R238 ;  /* 0x001148ee01007387 */ /* 0x000fe20000100a00 */
[----:B--2---:R-:W-:-:S03]  /*607c0*/  IMAD.WIDE R16, R5, 0x4, R242 ;  /* 0x0000000405107825 */ /* 0x004fc600078e02f2 */
[----:B------:R-:W2:Y:S04]  /*607d0*/  LDL.LU.64 R242, [R1+0x1660] ;  /* 0x0016600001f27983 */ /* 0x000ea80000300a00 */
[----:B------:R-:W-:Y:S04]  /*607e0*/  STL.64 [R1+0x1158], R234 ;  /* 0x001158ea01007387 */ /* 0x000fe80000100a00 */
[----:B------:R-:W2:Y:S04]  /*607f0*/  LDL.LU.64 R230, [R1+0x1658] ;  /* 0x0016580001e67983 */ /* 0x000ea80000300a00 */
[----:B------:R-:W-:Y:S04]  /*60800*/  STL.64 [R1+0x1160], R16 ;  /* 0x0011601001007387 */ /* 0x000fe80000100a00 */
[----:B------:R-:W-:Y:S01]  /*60810*/  LDGSTS.E [R4+-0x1cc80], desc[UR60][R16.64], P3 ;  /* 0xe338000010047fae */ /* 0x000fe2000992187c */
[----:B------:R-:W-:-:S03]  /*60820*/  IMAD.WIDE R14, R5, 0x4, R222 ;  /* 0x00000004050e7825 */ /* 0x000fc600078e02de */
[----:B------:R-:W2:Y:S04]  /*60830*/  LDL.LU.64 R222, [R1+0x1650] ;  /* 0x0016500001de7983 */ /* 0x000ea80000300a00 */
[----:B------:R1:W-:Y:S04]  /*60840*/  STL.64 [R1+0x1178], R14 ;  /* 0x0011780e01007387 */ /* 0x0003e80000100a00 */
[----:B------:R1:W-:Y:S02]  /*60850*/  LDGSTS.E [R0+-0x1c880], desc[UR60][R14.64], P3 ;  /* 0xe37800000e007fae */ /* 0x0003e4000992187c */
[----:B-1----:R-:W-:-:S02]  /*60860*/  IMAD.WIDE R14, R5, 0x4, R10 ;  /* 0x00000004050e7825 */ /* 0x002fc400078e020a */
[----:B------:R-:W2:Y:S02]  /*60870*/  LDL.LU.64 R10, [R1+0x1648] ;  /* 0x00164800010a7983 */ /* 0x000ea40000300a00 */
[----:B------:R-:W-:-:S04]  /*60880*/  IMAD.WIDE R16, R5, 0x4, R6 ;  /* 0x0000000405107825 */ /* 0x000fc800078e0206 */
[C---:B----4-:R-:W-:Y:S01]  /*60890*/  IMAD.WIDE R8, R5.reuse, 0x4, R8 ;  /* 0x0000000405087825 */ /* 0x050fe200078e0208 */
[----:B------:R1:W-:Y:S04]  /*608a0*/  STL.64 [R1+0x1180], R16 ;  /* 0x0011801001007387 */ /* 0x0003e80000100a00 */
[----:B------:R-:W4:Y:S04]  /*608b0*/  LDL.LU.64 R226, [R1+0x1640] ;  /* 0x0016400001e27983 */ /* 0x000f280000300a00 */
[----:B------:R1:W-:Y:S04]  /*608c0*/  STL.64 [R1+0x1198], R14 ;  /* 0x0011980e01007387 */ /* 0x0003e80000100a00 */
[----:B------:R-:W-:Y:S01]  /*608d0*/  STL.64 [R1+0x11a8], R8 ;  /* 0x0011a80801007387 */ /* 0x000fe20000100a00 */
[----:B------:R-:W-:-:S03]  /*608e0*/  IMAD.WIDE R6, R5, 0x4, R2 ;  /* 0x0000000405067825 */ /* 0x000fc600078e0202 */
[----:B------:R-:W4:Y:S04]  /*608f0*/  LDL.LU.64 R234, [R1+0x1638] ;  /* 0x0016380001ea7983 */ /* 0x000f280000300a00 */
[----:B------:R-:W4:Y:S01]  /*60900*/  LDL.LU.64 R2, [R1+0x1630] ;  /* 0x0016300001027983 */ /* 0x000f220000300a00 */
[C---:B------:R-:W-:Y:S02]  /*60910*/  VIADD R239, R252.reuse, 0x100000 ;  /* 0x00100000fcef7836 */ /* 0x040fe40000000000 */
[----:B------:R-:W-:-:S03]  /*60920*/  VIADD R238, R252, 0x100000 ;  /* 0x00100000fcee7836 */ /* 0x000fc60000000000 */
[----:B------:R-:W-:Y:S04]  /*60930*/  LDGSTS.E [R239+-0x1c480], desc[UR60][R16.64], P3 ;  /* 0xe3b8000010ef7fae */ /* 0x000fe8000992187c */
[----:B------:R-:W-:Y:S04]  /*60940*/  LDGSTS.E [R238+-0x1c080], desc[UR60][R14.64], P3 ;  /* 0xe3f800000eee7fae */ /* 0x000fe8000992187c */
[----:B------:R-:W-:Y:S04]  /*60950*/  LDGSTS.E [R4+-0x1bc80], desc[UR60][R8.64], P3 ;  /* 0xe438000008047fae */ /* 0x000fe8000992187c */
[----:B------:R-:W-:Y:S04]  /*60960*/  LDGSTS.E [R0+-0x1b880], desc[UR60][R6.64], P3 ;  /* 0xe478000006007fae */ /* 0x000fe8000992187c */
[----:B-1----:R-:W4:Y:S04]  /*60970*/  LDL.LU.64 R16, [R1+0x2648] ;  /* 0x0026480001107983 */ /* 0x002f280000300a00 */
[----:B------:R1:W-:Y:S04]  /*60980*/  STL.64 [R1+0x11b0], R6 ;  /* 0x0011b00601007387 */ /* 0x0003e80000100a00 */
[----:B------:R-:W4:Y:S04]  /*60990*/  LDL.LU.64 R14, [R1+0x2640] ;  /* 0x00264000010e7983 */ /* 0x000f280000300a00 */
[----:B-1----:R-:W4:Y:S04]  /*609a0*/  LDL.LU.64 R6, [R1+0x1628] ;  /* 0x0016280001067983 */ /* 0x002f280000300a00 */
[----:B------:R-:W4:Y:S01]  /*609b0*/  LDL.LU.64 R8, [R1+0x1620] ;  /* 0x0016200001087983 */ /* 0x000f220000300a00 */
[----:B---3--:R-:W-:-:S05]  /*609c0*/  IMAD.WIDE R12, R5, 0x4, R12 ;  /* 0x00000004050c7825 */ /* 0x008fca00078e020c */
[----:B------:R1:W-:Y:S04]  /*609d0*/  STL.64 [R1+0x11c8], R12 ;  /* 0x0011c80c01007387 */ /* 0x0003e80000100a00 */
[----:B------:R-:W-:Y:S01]  /*609e0*/  LDGSTS.E [R239+-0x1b480], desc[UR60][R12.64], P3 ;  /* 0xe4b800000cef7fae */ /* 0x000fe2000992187c */
[----:B--2---:R-:W-:-:S04]  /*609f0*/  IMAD.WIDE R242, R5, 0x4, R242 ;  /* 0x0000000405f27825 */ /* 0x004fc800078e02f2 */
[C---:B------:R-:W-:Y:S01]  /*60a00*/  IMAD.WIDE R230, R5.reuse, 0x4, R230 ;  /* 0x0000000405e67825 */ /* 0x040fe200078e02e6 */
[----:B------:R-:W-:Y:S04]  /*60a10*/  STL.64 [R1+0x11d0], R242 ;  /* 0x0011d0f201007387 */ /* 0x000fe80000100a00 */
[----:B-1----:R-:W2:Y:S04]  /*60a20*/  LDL.LU.64 R12, [R1+0x2638] ;  /* 0x00263800010c7983 */ /* 0x002ea80000300a00 */
[----:B------:R1:W-:Y:S04]  /*60a30*/  STL.64 [R1+0x11f0], R230 ;  /* 0x0011f0e601007387 */ /* 0x0003e80000100a00 */
[----:B------:R-:W-:Y:S04]  /*60a40*/  LDGSTS.E [R238+-0x1b080], desc[UR60][R242.64], P3 ;  /* 0xe4f80000f2ee7fae */ /* 0x000fe8000992187c */
[----:B------:R-:W-:Y:S01]  /*60a50*/  LDGSTS.E [R4+-0x1ac80], desc[UR60][R230.64], P3 ;  /* 0xe5380000e6047fae */ /* 0x000fe2000992187c */
[----:B------:R-:W-:-:S05]  /*60a60*/  IMAD.WIDE R222, R5, 0x4, R222 ;  /* 0x0000000405de7825 */ /* 0x000fca00078e02de */
[----:B------:R3:W-:Y:S04]  /*60a70*/  STL.64 [R1+0x11f8], R222 ;  /* 0x0011f8de01007387 */ /* 0x0007e80000100a00 */
[----:B-1----:R-:W2:Y:S04]  /*60a80*/  LDL.LU.64 R230, [R1+0x1618] ;  /* 0x0016180001e67983 */ /* 0x002ea80000300a00 */
[----:B------:R-:W2:Y:S04]  /*60a90*/  LDL.LU.64 R238, [R1+0x1610] ;  /* 0x0016100001ee7983 */ /* 0x000ea80000300a00 */
[----:B------:R-:W2:Y:S04]  /*60aa0*/  LDL.LU.64 R242, [R1+0x1608] ;  /* 0x0016080001f27983 */ /* 0x000ea80000300a00 */
[----:B------:R3:W-:Y:S02]  /*60ab0*/  LDGSTS.E [R0+-0x1a880], desc[UR60][R222.64], P3 ;  /* 0xe5780000de007fae */ /* 0x0007e4000992187c */
[----:B---3--:R-:W-:-:S02]  /*60ac0*/  IMAD.WIDE R222, R5, 0x4, R10 ;  /* 0x0000000405de7825 */ /* 0x008fc400078e020a */
[----:B------:R-:W3:Y:S02]  /*60ad0*/  LDL.LU.64 R10, [R1+0x16a8] ;  /* 0x0016a800010a7983 */ /* 0x000ee40000300a00 */
[----:B----4-:R-:W-:-:S04]  /*60ae0*/  IMAD.WIDE R226, R5, 0x4, R226 ;  /* 0x0000000405e27825 */ /* 0x010fc800078e02e2 */
[----:B------:R-:W-:-:S04]  /*60af0*/  IMAD.WIDE R234, R5, 0x4, R234 ;  /* 0x0000000405ea7825 */ /* 0x000fc800078e02ea */
[----:B------:R-:W-:-:S04]  /*60b00*/  IMAD.WIDE R2, R5, 0x4, R2 ;  /* 0x0000000405027825 */ /* 0x000fc800078e0202 */
[----:B------:R-:W-:-:S05]  /*60b10*/  VIADD R5, R252, 0x100000 ;  /* 0x00100000fc057836 */ /* 0x000fca0000000000 */
[----:B------:R1:W-:Y:S02]  /*60b20*/  LDGSTS.E [R5+-0x1a480], desc[UR60][R222.64], P3 ;  /* 0xe5b80000de057fae */ /* 0x0003e4000992187c */
[----:B-1----:R-:W1:Y:S01]  /*60b30*/  LDC R5, c[0x0][0x23c] ;  /* 0x00008f00ff057b82 */ /* 0x002e620000000800 */
[----:B------:R-:W-:Y:S01]  /*60b40*/  IADD3 R244, R252, 0x100000, RZ ;  /* 0x00100000fcf47810 */ /* 0x000fe20007ffe0ff */
[----:B------:R4:W-:Y:S04]  /*60b50*/  STL.64 [R1+0x1200], R222 ;  /* 0x001200de01007387 */ /* 0x0009e80000100a00 */
[----:B------:R4:W-:Y:S04]  /*60b60*/  STL.64 [R1+0x1210], R226 ;  /* 0x001210e201007387 */ /* 0x0009e80000100a00 */
[----:B------:R-:W-:Y:S04]  /*60b70*/  LDGSTS.E [R244+-0x1a080], desc[UR60][R226.64], P3 ;  /* 0xe5f80000e2f47fae */ /* 0x000fe8000992187c */
[----:B------:R4:W-:Y:S04]  /*60b80*/  LDGSTS.E [R4+-0x19c80], desc[UR60][R234.64], P3 ;  /* 0xe6380000ea047fae */ /* 0x0009e8000992187c */
[----:B------:R1:W-:Y:S04]  /*60b90*/  LDGSTS.E [R0+-0x19880], desc[UR60][R2.64], P3 ;  /* 0xe678000002007fae */ /* 0x0003e8000992187c */
[----:B----4-:R-:W4:Y:S04]  /*60ba0*/  LDL.LU.64 R222, [R1+0x2630] ;  /* 0x0026300001de7983 */ /* 0x010f280000300a00 */
[----:B------:R-:W4:Y:S04]  /*60bb0*/  LDL.LU.64 R226, [R1+0x2628] ;  /* 0x0026280001e27983 */ /* 0x000f280000300a00 */
[----:B------:R1:W-:Y:S04]  /*60bc0*/  STL.64 [R1+0x1228], R234 ;  /* 0x001228ea01007387 */ /* 0x0003e80000100a00 */
[----:B------:R1:W-:Y:S01]  /*60bd0*/  STL.64 [R1+0x1230], R2 ;  /* 0x0012300201007387 */ /* 0x0003e20000100a00 */
[----:B------:R-:W3:Y:S08]  /*60be0*/  LDC R4, c[0x0][0x230] ;  /* 0x00008c00ff047b82 */ /* 0x000ef00000000800 */
[----:B-1----:R-:W1:Y:S01]  /*60bf0*/  LDC R0, c[0x0][0x230] ;  /* 0x00008c00ff007b82 */ /* 0x002e620000000800 */
[----:B------:R-:W-:-:S04]  /*60c00*/  IMAD.SHL.U32 R5, R5, 0x80, RZ ;  /* 0x0000008005057824 */ /* 0x000fc800078e00ff */
[----:B------:R-:W-:Y:S01]  /*60c10*/  IMAD.WIDE R234, R5, 0x4, R6 ;  /* 0x0000000405ea7825 */ /* 0x000fe200078e0206 */
[----:B------:R-:W-:-:S03]  /*60c20*/  IADD3 R3, R252, 0x100000, RZ ;  /* 0x00100000fc037810 */ /* 0x000fc60007ffe0ff */
[C---:B------:R-:W-:Y:S02]  /*60c30*/  VIADD R2, R252.reuse, 0x100000 ;  /* 0x00100000fc027836 */ /* 0x040fe40000000000 */
[----:B------:R-:W-:Y:S01]  /*60c40*/  IMAD.WIDE R6, R5, 0x4, R8 ;  /* 0x0000000405067825 */ /* 0x000fe200078e0208 */
[----:B------:R1:W-:Y:S04]  /*60c50*/  STL.64 [R1+0x1248], R234 ;  /* 0x001248ea01007387 */ /* 0x0003e80000100a00 */
[----:B------:R1:W-:Y:S04]  /*60c60*/  LDGSTS.E [R3+-0x19480], desc[UR60][R234.64], P3 ;  /* 0xe6b80000ea037fae */ /* 0x0003e8000992187c */
[----:B------:R1:W-:Y:S01]  /*60c70*/  LDGSTS.E [R2+-0x19080], desc[UR60][R6.64], P3 ;  /* 0xe6f8000006027fae */ /* 0x0003e2000992187c */
[----:B------:R-:W3:Y:S01]  /*60c80*/  LDC R9, c[0x0][0x230] ;  /* 0x00008c00ff097b82 */ /* 0x000ee20000000800 */
[----:B-1----:R-:W-:-:S02]  /*60c90*/  VIADD R235, R252, 0x100000 ;  /* 0x00100000fceb7836 */ /* 0x002fc40000000000 */
[----:B------:R-:W4:Y:S04]  /*60ca0*/  LDL.LU R234, [R1+0x2620] ;  /* 0x0026200001ea7983 */ /* 0x000f280000300800 */
[----:B------:R1:W-:Y:S04]  /*60cb0*/  STL.64 [R1+0x1258], R6 ;  /* 0x0012580601007387 */ /* 0x0003e80000100a00 */
[----:B------:R-:W4:Y:S01]  /*60cc0*/  LDL.LU.64 R2, [R1+0x16a0] ;  /* 0x0016a00001027983 */ /* 0x000f220000300a00 */
[----:B-1----:R-:W-:Y:S01]  /*60cd0*/  IADD3 R7, R252, 0x100000, RZ ;  /* 0x00100000fc077810 */ /* 0x002fe20007ffe0ff */
[----:B------:R-:W1:Y:S01]  /*60ce0*/  LDC R6, c[0x0][0x230] ;  /* 0x00008c00ff067b82 */ /* 0x000e620000000800 */
[----:B--2---:R-:W-:-:S04]  /*60cf0*/  IMAD.WIDE R230, R5, 0x4, R230 ;  /* 0x0000000405e67825 */ /* 0x004fc800078e02e6 */
[----:B------:R-:W-:-:S04]  /*60d00*/  IMAD.WIDE R238, R5, 0x4, R238 ;  /* 0x0000000405ee7825 */ /* 0x000fc800078e02ee */
[C---:B------:R-:W-:Y:S01]  /*60d10*/  IMAD.WIDE R242, R5.reuse, 0x4, R242 ;  /* 0x0000000405f27825 */ /* 0x040fe200078e02f2 */
[----:B------:R2:W-:Y:S04]  /*60d20*/  STL.64 [R1+0x1268], R230 ;  /* 0x001268e601007387 */ /* 0x0005e80000100a00 */
[----:B------:R-:W-:Y:S04]  /*60d30*/  LDGSTS.E [R235+-0x18c80], desc[UR60][R230.64], P3 ;  /* 0xe7380000e6eb7fae */ /* 0x000fe8000992187c */
[----:B------:R-:W-:Y:S04]  /*60d40*/  LDGSTS.E [R244+-0x18880], desc[UR60][R238.64], P3 ;  /* 0xe7780000eef47fae */ /* 0x000fe8000992187c */
[----:B------:R4:W-:Y:S01]  /*60d50*/  LDGSTS.E [R7+-0x18480], desc[UR60][R242.64], P3 ;  /* 0xe7b80000f2077fae */ /* 0x0009e2000992187c */
[----:B---3--:R-:W-:-:S03]  /*60d60*/  IMAD.WIDE R10, R5, 0x4, R10 ;  /* 0x00000004050a7825 */ /* 0x008fc600078e020a */
[----:B--2---:R-:W2:Y:S04]  /*60d70*/  LDL.LU.64 R230, [R1+0x2618] ;  /* 0x0026180001e67983 */ /* 0x004ea80000300a00 */
[----:B------:R-:W3:Y:S04]  /*60d80*/  LDL.LU R235, [R1+0x2610] ;  /* 0x0026100001eb7983 */ /* 0x000ee80000300800 */
[----:B------:R1:W-:Y:S04]  /*60d90*/  STL.64 [R1+0x1270], R238 ;  /* 0x001270ee01007387 */ /* 0x0003e80000100a00 */
[----:B------:R1:W-:Y:S01]  /*60da0*/  STL.64 [R1+0x1278], R242 ;  /* 0x001278f201007387 */ /* 0x0003e20000100a00 */
[----:B------:R-:W-:-:S02]  /*60db0*/  VIADD R8, R252, 0x100000 ;  /* 0x00100000fc087836 */ /* 0x000fc40000000000 */
[----:B-1----:R-:W-:Y:S01]  /*60dc0*/  VIADD R6, R6, 0xfffffdde ;  /* 0xfffffdde06067836 */ /* 0x002fe20000000000 */
[----:B------:R-:W-:Y:S01]  /*60dd0*/  IADD3 R4, R4, -0x202, RZ ;  /* 0xfffffdfe04047810 */ /* 0x000fe20007ffe0ff */
[----:B------:R-:W-:Y:S02]  /*60de0*/  VIADD R0, R0, 0xfffffdfd ;  /* 0xfffffdfd00007836 */ /* 0x000fe40000000000 */
[----:B------:R-:W-:Y:S01]  /*60df0*/  VIADD R9, R9, 0xfffffdfc ;  /* 0xfffffdfc09097836 */ /* 0x000fe20000000000 */
[----:B------:R-:W-:Y:S01]  /*60e00*/  LDGSTS.E [R8+-0x18080], desc[UR60][R10.64], P3 ;  /* 0xe7f800000a087fae */ /* 0x000fe2000992187c */
[----:B------:R-:W1:Y:S03]  /*60e10*/  LDC R5, c[0x0][0x230] ;  /* 0x00008c00ff057b82 */ /* 0x000e660000000800 */
[----:B------:R-:W2:Y:S04]  /*60e20*/  LDL.LU.64 R238, [R1+0x2608] ;  /* 0x0026080001ee7983 */ /* 0x000ea80000300a00 */
[----:B------:R-:W3:Y:S04]  /*60e30*/  LDL.LU R244, [R1+0x2600] ;  /* 0x0026000001f47983 */ /* 0x000ee80000300800 */
[----:B------:R1:W-:Y:S04]  /*60e40*/  STL.64 [R1+0x1288], R10 ;  /* 0x0012880a01007387 */ /* 0x0003e80000100a00 */
[----:B------:R-:W2:Y:S04]  /*60e50*/  LDL.LU.64 R242, [R1+0x25f8] ;  /* 0x0025f80001f27983 */ /* 0x000ea80000300a00 */
[----:B------:R-:W4:Y:S01]  /*60e60*/  LDL.LU R7, [R1+0x25f0] ;  /* 0x0025f00001077983 */ /* 0x000f220000300800 */
[----:B------:R-:W-:-:S02]  /*60e70*/  ISETP.GE.U32.AND P5, PT, R6, 0x7ffffd5f, PT ;  /* 0x7ffffd5f0600780c */ /* 0x000fc40003fa6070 */
[----:B------:R-:W-:Y:S02]  /*60e80*/  ISETP.GE.U32.AND P3, PT, R4, 0x7ffffd7f, PT ;  /* 0x7ffffd7f0400780c */ /* 0x000fe40003f66070 */
[----:B------:R-:W-:Y:S02]  /*60e90*/  ISETP.GE.U32.AND P0, PT, R0, 0x7ffffd7e, PT ;  /* 0x7ffffd7e0000780c */ /* 0x000fe40003f06070 */
[----:B------:R-:W-:Y:S01]  /*60ea0*/  ISETP.GE.U32.AND P2, PT, R9, 0x7ffffd7d, PT ;  /* 0x7ffffd7d0900780c */ /* 0x000fe20003f46070 */
[----:B------:R-:W0:Y:S01]  /*60eb0*/  LDGDEPBAR ;  /* 0x00000000000079af */ /* 0x000e220000000000 */
[----:B------:R-:W-:Y:S06]  /*60ec0*/  BAR.SYNC.DEFER_BLOCKING 0x0 ;  /* 0x0000000000007b1d */ /* 0x000fec0000010000 */
[----:B-1----:R-:W3:Y:S04]  /*60ed0*/  LDL.LU.64 R10, [R1+0x25e8] ;  /* 0x0025e800010a7983 */ /* 0x002ee80000300a00 */
[----:B------:R-:W2:Y:S04]  /*60ee0*/  LDL.LU R8, [R1+0x25e4] ;  /* 0x0025e40001087983 */ /* 0x000ea80000300800 */
[----:B------:R-:W3:Y:S04]  /*60ef0*/  LDL.LU R4, [R1+0x25e0] ;  /* 0x0025e00001047983 */ /* 0x000ee80000300800 */
[----:B------:R-:W2:Y:S04]  /*60f00*/  LDL.LU R0, [R1+0x25dc] ;  /* 0x0025dc0001007983 */ /* 0x000ea80000300800 */
[----:B------:R-:W3:Y:S01]  /*60f10*/  LDL.LU R9, [R1+0x25d8] ;  /* 0x0025d80001097983 */ /* 0x000ee20000300800 */
[----:B----4-:R-:W-:-:S03]  /*60f20*/  IMAD.WIDE R6, R7, 0x4, R2 ;  /* 0x0000000407067825 */ /* 0x010fc600078e0202 */
[----:B------:R-:W4:Y:S04]  /*60f30*/  LDL.LU.64 R2, [R1+0x25d0] ;  /* 0x0025d00001027983 */ /* 0x000f280000300a00 */
[----:B------:R1:W-:Y:S04]  /*60f40*/  STL.64 [R1+0x1298], R6 ;  /* 0x0012980601007387 */ /* 0x0003e80000100a00 */
[----:B-1----:R-:W2:Y:S04]  /*60f50*/  LDL.LU.64 R6, [R1+0x25c8] ;  /* 0x0025c80001067983 */ /* 0x002ea80000300a00 */
[----:B------:R1:W-:Y:S04]  /*60f60*/  STL.64 [R1+0x26b0], R206 ;  /* 0x0026b0ce01007387 */ /* 0x0003e80000100a00 */
[----:B-1----:R-:W3:Y:S04]  /*60f70*/  LDL.64 R206, [R1+0x1298] ;  /* 0x0012980001ce7983 */ /* 0x002ee80000100a00 */
[----:B------:R1:W-:Y:S04]  /*60f80*/  STL.64 [R1+0x26a8], R208 ;  /* 0x0026a8d001007387 */ /* 0x0003e80000100a00 */
[----:B-1----:R-:W4:Y:S04]  /*60f90*/  LDL.LU.64 R208, [R1+0x1600] ;  /* 0x0016000001d07983 */ /* 0x002f280000300a00 */
[----:B------:R1:W-:Y:S04]  /*60fa0*/  STL.64 [R1+0x26a0], R210 ;  /* 0x0026a0d201007387 */ /* 0x0003e80000100a00 */
[----:B-1----:R-:W4:Y:S04]  /*60fb0*/  LDL.LU.64 R210, [R1+0x15e0] ;  /* 0x0015e00001d27983 */ /* 0x002f280000300a00 */
[----:B------:R1:W-:Y:S04]  /*60fc0*/  STL.64 [R1+0x2698], R212 ;  /* 0x002698d401007387 */ /* 0x0003e80000100a00 */
[----:B-1----:R-:W4:Y:S04]  /*60fd0*/  LDL.LU.64 R212, [R1+0x15f0] ;  /* 0x0015f00001d47983 */ /* 0x002f280000300a00 */
[----:B------:R1:W-:Y:S04]  /*60fe0*/  STL.64 [R1+0x2690], R214 ;  /* 0x002690d601007387 */ /* 0x0003e80000100a00 */
[----:B-1----:R-:W4:Y:S04]  /*60ff0*/  LDL.LU.64 R214, [R1+0x15f8] ;  /* 0x0015f80001d67983 */ /* 0x002f280000300a00 */
[----:B------:R1:W-:Y:S04]  /*61000*/  STL.64 [R1+0x2688], R216 ;  /* 0x002688d801007387 */ /* 0x0003e80000100a00 */
[----:B-1----:R-:W4:Y:S01]  /*61010*/  LDL.LU.64 R216, [R1+0x1698] ;  /* 0x0016980001d87983 */ /* 0x002f220000300a00 */
[----:B------:R-:W-:-:S03]  /*61020*/  VIADD R5, R5, 0xfffffdff ;  /* 0xfffffdff05057836 */ /* 0x000fc60000000000 */
[----:B------:R1:W-:Y:S02]  /*61030*/  STL.64 [R1+0x2680], R218 ;  /* 0x002680da01007387 */ /* 0x0003e40000100a00 */
[----:B------:R-:W-:Y:S02]  /*61040*/  ISETP.GE.U32.AND P4, PT, R5, 0x7ffffd80, PT ;  /* 0x7ffffd800500780c */ /* 0x000fe40003f86070 */
[----:B------:R-:W1:Y:S08]  /*61050*/  LDC R5, c[0x0][0x230] ;  /* 0x00008c00ff057b82 */ /* 0x000e700000000800 */
[----:B-1----:R-:W1:Y:S01]  /*61060*/  LDC R219, c[0x0][0x238] ;  /* 0x00008e00ffdb7b82 */ /* 0x002e620000000800 */
[----:B------:R-:W-:Y:S04]  /*61070*/  STL.64 [R1+0x2678], R220 ;  /* 0x002678dc01007387 */ /* 0x000fe80000100a00 */
[----:B------:R-:W-:Y:S04]  /*61080*/  STL.64 [R1+0x2670], R248 ;  /* 0x002670f801007387 */ /* 0x000fe80000100a00 */
[----:B------:R2:W-:Y:S01]  /*61090*/  STL.64 [R1+0x2668], R250 ;  /* 0x002668fa01007387 */ /* 0x0005e20000100a00 */
[----:B------:R-:W-:-:S04]  /*610a0*/  IADD3 R5, R5, -0x221, RZ ;  /* 0xfffffddf05057810 */ /* 0x000fc80007ffe0ff */
[----:B------:R-:W-:Y:S02]  /*610b0*/  ISETP.GE.U32.AND P6, PT, R5, 0x7ffffd60, PT ;  /* 0x7ffffd600500780c */ /* 0x000fe40003fc6070 */
[----:B------:R-:W3:Y:S01]  /*610c0*/  LDC R5, c[0x0][0x23c] ;  /* 0x00008f00ff057b82 */ /* 0x000ee20000000800 */
[----:B--2---:R1:W-:Y:S04]  /*610d0*/  STL.64 [R1+0x25c8], R6 ;  /* 0x0025c80601007387 */ /* 0x0043e80000100a00 */
[----:B------:R-:W2:Y:S04]  /*610e0*/  LDL.LU.64 R250, [R1+0x15d0] ;  /* 0x0015d00001fa7983 */ /* 0x000ea80000300a00 */
[----:B------:R-:W2:Y:S01]  /*610f0*/  LDL.LU.64 R248, [R1+0x15c0] ;  /* 0x0015c00001f87983 */ /* 0x000ea20000300a00 */
[----:B-1----:R-:W-:-:S03]  /*61100*/  IMAD.SHL.U32 R7, R219, 0x80, RZ ;  /* 0x00000080db077824 */ /* 0x002fc600078e00ff */
[----:B------:R-:W-:Y:S01]  /*61110*/  @!PT LDS RZ, [RZ] ;  /* 0x00000000fffff984 */ /* 0x000fe20000000800 */
[----:B------:R-:W-:Y:S01]  /*61120*/  @!PT LDS RZ, [RZ] ;  /* 0x00000000fffff984 */ /* 0x000fe20000000800 */
[----:B------:R-:W-:Y:S01]  /*61130*/  @!PT LDS RZ, [RZ] ;  /* 0x00000000fffff984 */ /* 0x000fe20000000800 */
[----:B---3--:R1:W-:Y:S01]  /*61140*/  LDGSTS.E [R0+0x40000], desc[UR60][R206.64], !P4 ;  /* 0x40000000ce007fae */ /* 0x0083e2000e12187c */
[----:B------:R-:W-:-:S06]  /*61150*/  IMAD.SHL.U32 R5, R5, 0x80, RZ ;  /* 0x0000008005057824 */ /* 0x000fcc00078e00ff */
[----:B------:R-:W3:Y:S08]  /*61160*/  LDC R5, c[0x0][0x230] ;  /* 0x00008c00ff057b82 */ /* 0x000ef00000000800 */
[----:B-1----:R-:W1:Y:S08]  /*61170*/  LDC R207, c[0x0][0x230] ;  /* 0x00008c00ffcf7b82 */ /* 0x002e700000000800 */
[----:B------:R-:W2:Y:S01]  /*61180*/  LDC R206, c[0x0][0x230] ;  /* 0x00008c00ffce7b82 */ /* 0x000ea20000000800 */
[----:B----4-:R-:W-:-:S04]  /*61190*/  IMAD.WIDE R208, R7, 0x4, R208 ;  /* 0x0000000407d07825 */ /* 0x010fc800078e02d0 */
[----:B------:R-:W-:-:S04]  /*611a0*/  IMAD.WIDE R210, R7, 0x4, R210 ;  /* 0x0000000407d27825 */ /* 0x000fc800078e02d2 */
[----:B------:R-:W-:-:S04]  /*611b0*/  IMAD.WIDE R212, R7, 0x4, R212 ;  /* 0x0000000407d47825 */ /* 0x000fc800078e02d4 */
[----:B------:R-:W-:-:S05]  /*611c0*/  IMAD.WIDE R216, R7, 0x4, R216 ;  /* 0x0000000407d87825 */ /* 0x000fca00078e02d8 */
[----:B------:R4:W-:Y:S04]  /*611d0*/  STL.64 [R1+0x1650], R216 ;  /* 0x001650d801007387 */ /* 0x0009e80000100a00 */
[----:B------:R4:W-:Y:S04]  /*611e0*/  LDGSTS.E [R0+0x40004], desc[UR60][R216.64], !P3 ;  /* 0x40004000d8007fae */ /* 0x0009e8000d92187c */
[----:B------:R1:W-:Y:S04]  /*611f0*/  STL.64 [R1+0x1648], R208 ;  /* 0x001648d001007387 */ /* 0x0003e80000100a00 */
[----:B------:R-:W2:Y:S04]  /*61200*/  LDL.LU.64 R220, [R1+0x15a8] ;  /* 0x0015a80001dc7983 */ /* 0x000ea80000300a00 */
[----:B------:R-:W2:Y:S04]  /*61210*/  LDL.LU.64 R218, [R1+0x15a0] ;  /* 0x0015a00001da7983 */ /* 0x000ea80000300a00 */
[----:B------:R1:W-:Y:S01]  /*61220*/  LDGSTS.E [R0+0x40008], desc[UR60][R208.64], !P0 ;  /* 0x40008000d0007fae */ /* 0x0003e2000c12187c */
[----:B----4-:R-:W-:Y:S01]  /*61230*/  IMAD.WIDE R216, R7, 0x4, R214 ;  /* 0x0000000407d87825 */ /* 0x010fe200078e02d6 */
[----:B---3--:R-:W-:Y:S01]  /*61240*/  IADD3 R5, R5, -0x223, RZ ;  /* 0xfffffddd05057810 */ /* 0x008fe20007ffe0ff */
[----:B-1----:R-:W1:Y:S03]  /*61250*/  LDC R208, c[0x0][0x230] ;  /* 0x00008c00ffd07b82 */ /* 0x002e660000000800 */
[----:B------:R3:W-:Y:S04]  /*61260*/  STL.64 [R1+0x1640], R216 ;  /* 0x001640d801007387 */ /* 0x0007e80000100a00 */
[----:B------:R4:W-:Y:S04]  /*61270*/  STL.64 [R1+0x15e8], R212 ;  /* 0x0015e8d401007387 */ /* 0x0009e80000100a00 */
[----:B------:R2:W-:Y:S04]  /*61280*/  LDGSTS.E [R0+0x4000c], desc[UR60][R216.64], !P2 ;  /* 0x4000c000d8007fae */ /* 0x0005e8000d12187c */
[----:B------:R4:W-:Y:S04]  /*61290*/  STL.64 [R1+0x15d8], R210 ;  /* 0x0015d8d201007387 */ /* 0x0009e80000100a00 */
[----:B------:R2:W-:Y:S04]  /*612a0*/  LDGSTS.E [R0+0x44000], desc[UR60][R212.64], !P6 ;  /* 0x44000000d4007fae */ /* 0x0005e8000f12187c */
[----:B------:R2:W-:Y:S01]  /*612b0*/  LDGSTS.E [R0+0x44004], desc[UR60][R210.64], !P5 ;  /* 0x44004000d2007fae */ /* 0x0005e2000e92187c */
[----:B------:R-:W1:Y:S03]  /*612c0*/  LDC R209, c[0x0][0x230] ;  /* 0x00008c00ffd17b82 */ /* 0x000e660000000800 */
[----:B---3--:R-:W3:Y:S04]  /*612d0*/  LDL.LU.64 R216, [R1+0x1598] ;  /* 0x0015980001d87983 */ /* 0x008ee80000300a00 */
[----:B----4-:R-:W4:Y:S04]  /*612e0*/  LDL.LU.64 R212, [R1+0x1590] ;  /* 0x0015900001d47983 */ /* 0x010f280000300a00 */
[----:B------:R-:W4:Y:S01]  /*612f0*/  LDL.LU.64 R210, [R1+0x1588] ;  /* 0x0015880001d27983 */ /* 0x000f220000300a00 */
[----:B------:R-:W-:-:S02]  /*61300*/  ISETP.GE.U32.AND P4, PT, R5, 0x7ffffd5e, PT ;  /* 0x7ffffd5e0500780c */ /* 0x000fc40003f86070 */
[----:B------:R-:W1:Y:S02]  /*61310*/  LDC R5, c[0x0][0x230] ;  /* 0x00008c00ff057b82 */ /* 0x000e640000000800 */
[----:B-1----:R-:W-:-:S06]  /*61320*/  VIADD R214, R208, 0xfffffdbe ;  /* 0xfffffdbed0d67836 */ /* 0x002fcc0000000000 */
[----:B------:R-:W1:Y:S01]  /*61330*/  LDC R208, c[0x0][0x230] ;  /* 0x00008c00ffd07b82 */ /* 0x000e620000000800 */
[----:B------:R-:W-:-:S07]  /*61340*/  VIADD R6, R5, 0xfffffddc ;  /* 0xfffffddc05067836 */ /* 0x000fce0000000000 */
[----:B------:R-:W2:Y:S01]  /*61350*/  LDC R5, c[0x0][0x230] ;  /* 0x00008c00ff057b82 */ /* 0x000ea20000000800 */
[----:B------:R-:W-:Y:S01]  /*61360*/  ISETP.GE.U32.AND P3, PT, R6, 0x7ffffd5d, PT ;  /* 0x7ffffd5d0600780c */ /* 0x000fe20003f66070 */
[----:B------:R-:W-:Y:S01]  /*61370*/  VIADD R209, R209, 0xfffffdbd ;  /* 0xfffffdbdd1d17836 */ /* 0x000fe20000000000 */
[----:B------:R-:W-:Y:S02]  /*61380*/  ISETP.GE.U32.AND P2, PT, R214, 0x7ffffd3f, PT ;  /* 0x7ffffd3fd600780c */ /* 0x000fe40003f46070 */
[----:B-1----:R-:W-:Y:S01]  /*61390*/  IADD3 R208, R208, -0x244, RZ ;  /* 0xfffffdbcd0d07810 */ /* 0x002fe20007ffe0ff */
[----:B------:R-:W-:Y:S02]  /*613a0*/  VIADD R207, R207, 0xfffffd9f ;  /* 0xfffffd9fcfcf7836 */ /* 0x000fe40000000000 */
[----:B------:R-:W1:Y:S01]  /*613b0*/  LDC R6, c[0x0][0x230] ;  /* 0x00008c00ff067b82 */ /* 0x000e620000000800 */
[----:B------:R-:W-:Y:S02]  /*613c0*/  ISETP.GE.U32.AND P6, PT, R209, 0x7ffffd3e, PT ;  /* 0x7ffffd3ed100780c */ /* 0x000fe40003fc6070 */
[----:B------:R-:W-:-:S05]  /*613d0*/  ISETP.GE.U32.AND P5, PT, R208, 0x7ffffd3d, PT ;  /* 0x7ffffd3dd000780c */ /* 0x000fca0003fa6070 */
[----:B------:R-:W1:Y:S08]  /*613e0*/  LDC R214, c[0x0][0x230] ;  /* 0x00008c00ffd67b82 */ /* 0x000e700000000800 */
[----:B------:R-:W1:Y:S08]  /*613f0*/  LDC R209, c[0x0][0x230] ;  /* 0x00008c00ffd17b82 */ /* 0x000e700000000800 */
[----:B------:R-:W1:Y:S01]  /*61400*/  LDC R208, c[0x0][0x230] ;  /* 0x00008c00ffd07b82 */ /* 0x000e620000000800 */
[----:B--2---:R-:W-:-:S04]  /*61410*/  IADD3 R5, R5, -0x241, RZ ;  /* 0xfffffdbf05057810 */ /* 0x004fc80007ffe0ff */
[----:B------:R-:W-:-:S03]  /*61420*/  ISETP.GE.U32.AND P0, PT, R5, 0x7ffffd40, PT ;  /* 0x7ffffd400500780c */ /* 0x000fc60003f06070 */
[----:B------:R-:W2:Y:S01]  /*61430*/  LDC R5, c[0x0][0x230] ;  /* 0x00008c00ff057b82 */ /* 0x000ea20000000800 */
[----:B------:R-:W-:-:S04]  /*61440*/  IMAD.WIDE R250, R7, 0x4, R250 ;  /* 0x0000000407fa7825 */ /* 0x000fc800078e02fa */
[----:B------:R-:W-:Y:S01]  /*61450*/  IMAD.WIDE R248, R7, 0x4, R248 ;  /* 0x0000000407f87825 */ /* 0x000fe200078e02f8 */
[----:B------:R1:W-:Y:S04]  /*61460*/  STL.64 [R1+0x15c8], R250 ;  /* 0x0015c8fa01007387 */ /* 0x0003e80000100a00 */
[----:B------:R2:W-:Y:S04]  /*61470*/  LDGSTS.E [R0+0x44008], desc[UR60][R250.64], !P4 ;  /* 0x44008000fa007fae */ /* 0x0005e8000e12187c */
[----:B------:R1:W-:Y:S01]  /*61480*/  STL.64 [R1+0x15b8], R248 ;  /* 0x0015b8f801007387 */ /* 0x0003e20000100a00 */
[----:B------:R-:W-:-:S03]  /*61490*/  ISETP.GE.U32.AND P4, PT, R207, 0x7ffffd20, PT ;  /* 0x7ffffd20cf00780c */ /* 0x000fc60003f86070 */
[----:B------:R2:W-:Y:S01]  /*614a0*/  LDGSTS.E [R0+0x4400c], desc[UR60][R248.64], !P3 ;  /* 0x4400c000f8007fae */ /* 0x0005e2000d92187c */
[----:B------:R-:W2:Y:S03]  /*614b0*/  LDC R207, c[0x0][0x230] ;  /* 0x00008c00ffcf7b82 */ /* 0x000ea60000000800 */
[----:B-1----:R-:W2:Y:S04]  /*614c0*/  LDL.LU.64 R250, [R1+0x1580] ;  /* 0x0015800001fa7983 */ /* 0x002ea80000300a00 */
[----:B------:R-:W2:Y:S01]  /*614d0*/  LDL.LU.64 R248, [R1+0x1578] ;  /* 0x0015780001f87983 */ /* 0x000ea20000300a00 */
[----:B------:R-:W-:-:S04]  /*614e0*/  IMAD.WIDE R220, R7, 0x4, R220 ;  /* 0x0000000407dc7825 */ /* 0x000fc800078e02dc */
[C---:B------:R-:W-:Y:S01]  /*614f0*/  IMAD.WIDE R218, R7.reuse, 0x4, R218 ;  /* 0x0000000407da7825 */ /* 0x040fe200078e02da */
[----:B------:R1:W-:Y:S04]  /*61500*/  STL.64 [R1+0x1308], R220 ;  /* 0x001308dc01007387 */ /* 0x0003e80000100a00 */
[----:B------:R2:W-:Y:S04]  /*61510*/  LDGSTS.E [R0+0x48000], desc[UR60][R220.64], !P0 ;  /* 0x48000000dc007fae */ /* 0x0005e8000c12187c */
[----:B------:R1:W-:Y:S04]  /*61520*/  STL.64 [R1+0x1320], R218 ;  /* 0x001320da01007387 */ /* 0x0003e80000100a00 */
[----:B------:R2:W-:Y:S04]  /*61530*/  LDGSTS.E [R0+0x48004], desc[UR60][R218.64], !P2 ;  /* 0x48004000da007fae */ /* 0x0005e8000d12187c */
[----:B-1----:R-:W2:Y:S04]  /*61540*/  LDL.LU.64 R220, [R1+0x1570] ;  /* 0x0015700001dc7983 */ /* 0x002ea80000300a00 */
[----:B------:R-:W2:Y:S01]  /*61550*/  LDL.LU.64 R218, [R1+0x15b0] ;  /* 0x0015b00001da7983 */ /* 0x000ea20000300a00 */
[----:B---3--:R-:W-:-:S04]  /*61560*/  IMAD.WIDE R216, R7, 0x4, R216 ;  /* 0x0000000407d87825 */ /* 0x008fc800078e02d8 */
[----:B----4-:R-:W-:-:S04]  /*61570*/  IMAD.WIDE R212, R7, 0x4, R212 ;  /* 0x0000000407d47825 */ /* 0x010fc800078e02d4 */
[----:B------:R-:W-:Y:S01]  /*61580*/  IMAD.WIDE R210, R7, 0x4, R210 ;  /* 0x0000000407d27825 */ /* 0x000fe200078e02d2 */
[----:B------:R1:W-:Y:S04]  /*61590*/  STL.64 [R1+0x1330], R216 ;  /* 0x001330d801007387 */ /* 0x0003e80000100a00 */
[----:B------:R3:W-:Y:S04]  /*615a0*/  STL.64 [R1+0x1340], R212 ;  /* 0x001340d401007387 */ /* 0x0007e80000100a00 */
[----:B------:R4:W-:Y:S04]  /*615b0*/  LDGSTS.E [R0+0x48008], desc[UR60][R216.64], !P6 ;  /* 0x48008000d8007fae */ /* 0x0009e8000f12187c */
[----:B------:R4:W-:Y:S04]  /*615c0*/  STL.64 [R1+0x1350], R210 ;  /* 0x001350d201007387 */ /* 0x0009e80000100a00 */
[----:B------:R2:W-:Y:S04]  /*615d0*/  LDGSTS.E [R0+0x4800c], desc[UR60][R212.64], !P5 ;  /* 0x4800c000d4007fae */ /* 0x0005e8000e92187c */
[----:B------:R2:W-:Y:S04]  /*615e0*/  LDGSTS.E [R0+0x4c000], desc[UR60][R210.64], !P4 ;  /* 0x4c000000d2007fae */ /* 0x0005e8000e12187c */
[----:B-1----:R-:W2:Y:S04]  /*615f0*/  LDL.LU.64 R216, [R1+0x1560] ;  /* 0x0015600001d87983 */ /* 0x002ea80000300a00 */
[----:B---3--:R-:W3:Y:S04]  /*61600*/  LDL.LU.64 R212, [R1+0x1550] ;  /* 0x0015500001d47983 */ /* 0x008ee80000300a00 */
[----:B----4-:R-:W4:Y:S01]  /*61610*/  LDL.LU.64 R210, [R1+0x1540] ;  /* 0x0015400001d27983 */ /* 0x010f220000300a00 */
[----:B------:R-:W-:Y:S01]  /*61620*/  VIADD R206, R206, 0xfffffd9e ;  /* 0xfffffd9ecece7836 */ /* 0x000fe20000000000 */
[----:B------:R-:W-:Y:S01]  /*61630*/  IADD3 R6, R6, -0x263, RZ ;  /* 0xfffffd9d06067810 */ /* 0x000fe20007ffe0ff */
[----:B--2---:R-:W-:-:S02]  /*61640*/  VIADD R5, R5, 0xfffffd9c ;  /* 0xfffffd9c05057836 */ /* 0x004fc40000000000 */
[----:B------:R-:W-:Y:S01]  /*61650*/  VIADD R214, R214, 0xfffffdfb ;  /* 0xfffffdfbd6d67836 */ /* 0x000fe20000000000 */
[----:B------:R-:W-:Y:S02]  /*61660*/  ISETP.GE.U32.AND P3, PT, R206, 0x7ffffd1f, PT ;  /* 0x7ffffd1fce00780c */ /* 0x000fe40003f66070 */
[----:B------:R-:W-:Y:S02]  /*61670*/  ISETP.GE.U32.AND P0, PT, R6, 0x7ffffd1e, PT ;  /* 0x7ffffd1e0600780c */ /* 0x000fe40003f06070 */
[----:B------:R-:W-:Y:S02]  /*61680*/  ISETP.GE.U32.AND P2, PT, R5, 0x7ffffd1d, PT ;  /* 0x7ffffd1d0500780c */ /* 0x000fe40003f46070 */
[----:B------:R-:W-:Y:S02]  /*61690*/  ISETP.GE.U32.AND P6, PT, R214, 0x7ffffd7c, PT ;  /* 0x7ffffd7cd600780c */ /* 0x000fe40003fc6070 */
[----:B------:R-:W-:Y:S01]  /*616a0*/  IADD3 R209, R209, -0x206, RZ ;  /* 0xfffffdfad1d17810 */ /* 0x000fe20007ffe0ff */
[----:B------:R-:W-:-:S02]  /*616b0*/  VIADD R208, R208, 0xfffffdf9 ;  /* 0xfffffdf9d0d07836 */ /* 0x000fc40000000000 */
[----:B------:R-:W-:Y:S01]  /*616c0*/  VIADD R207, R207, 0xfffffdf8 ;  /* 0xfffffdf8cfcf7836 */ /* 0x000fe20000000000 */
[----:B------:R-:W1:Y:S01]  /*616d0*/  LDC R206, c[0x0][0x230] ;  /* 0x00008c00ffce7b82 */ /* 0x000e620000000800 */
[----:B------:R-:W-:-:S07]  /*616e0*/  ISETP.GE.U32.AND P5, PT, R209, 0x7ffffd7b, PT ;  /* 0x7ffffd7bd100780c */ /* 0x000fce0003fa6070 */
[----:B------:R-:W2:Y:S01]  /*616f0*/  LDC R6, c[0x0][0x230] ;  /* 0x00008c00ff067b82 */ /* 0x000ea20000000800 */
[----:B------:R-:W-:-:S07]  /*61700*/  ISETP.GE.U32.AND P4, PT, R208, 0x7ffffd7a, PT ;  /* 0x7ffffd7ad000780c */ /* 0x000fce0003f86070 */
[----:B------:R-:W2:Y:S08]  /*61710*/  LDC R5, c[0x0][0x230] ;  /* 0x00008c00ff057b82 */ /* 0x000eb00000000800 */
[----:B------:R-:W2:Y:S08]  /*61720*/  LDC R214, c[0x0][0x230] ;  /* 0x00008c00ffd67b82 */ /* 0x000eb00000000800 */
[----:B------:R-:W2:Y:S08]  /*61730*/  LDC R209, c[0x0][0x230] ;  /* 0x00008c00ffd17b82 */ /* 0x000eb00000000800 */
[----:B------:R-:W2:Y:S01]  /*61740*/  LDC R208, c[0x0][0x230] ;  /* 0x00008c00ffd07b82 */ /* 0x000ea20000000800 */
[----:B------:R-:W-:-:S04]  /*61750*/  IMAD.WIDE R250, R7, 0x4, R250 ;  /* 0x0000000407fa7825 */ /* 0x000fc800078e02fa */
[----:B------:R-:W-:Y:S01]  /*61760*/  IMAD.WIDE R248, R7, 0x4, R248 ;  /* 0x0000000407f87825 */ /* 0x000fe200078e02f8 */
[----:B------:R1:W-:Y:S04]  /*61770*/  STL.64 [R1+0x1360], R250 ;  /* 0x001360fa01007387 */ /* 0x0003e80000100a00 */
[----:B------:R2:W-:Y:S04]  /*61780*/  LDGSTS.E [R0+0x4c004], desc[UR60][R250.64], !P3 ;  /* 0x4c004000fa007fae */ /* 0x0005e8000d92187c */
[----:B------:R1:W-:Y:S04]  /*61790*/  STL.64 [R1+0x1370], R248 ;  /* 0x001370f801007387 */ /* 0x0003e80000100a00 */
[----:B------:R2:W-:Y:S01]  /*617a0*/  LDGSTS.E [R0+0x4c008], desc[UR60][R248.64], !P0 ;  /* 0x4c008000f8007fae */ /* 0x0005e2000c12187c */
[----:B------:R-:W-:-:S02]  /*617b0*/  ISETP.GE.U32.AND P3, PT, R207, 0x7ffffd79, PT ;  /* 0x7ffffd79cf00780c */ /* 0x000fc40003f66070 */
[----:B------:R-:W2:Y:S01]  /*617c0*/  LDC R207, c[0x0][0x230] ;  /* 0x00008c00ffcf7b82 */ /* 0x000ea20000000800 */
        /* <DEDUP_REMOVED lines=10> */
[----:B------:R-:W-:-:S04]  /*61870*/  IMAD.WIDE R216, R7, 0x4, R216 ;  /* 0x0000000407d87825 */ /* 0x000fc800078e02d8 */
[----:B---3--:R-:W-:-:S04]  /*61880*/  IMAD.WIDE R212, R7, 0x4, R212 ;  /* 0x0000000407d47825 */ /* 0x008fc800078e02d4 */
[----:B----4-:R-:W-:Y:S01]  /*61890*/  IMAD.WIDE R210, R7, 0x4, R210 ;  /* 0x0000000407d27825 */ /* 0x010fe200078e02d2 */
        /* <DEDUP_REMOVED lines=9> */
[----:B------:R-:W-:Y:S01]  /*61930*/  IADD3 R206, R206, -0x225, RZ ;  /* 0xfffffddbcece7810 */ /* 0x000fe20007ffe0ff */
[----:B--2---:R-:W-:-:S02]  /*61940*/  VIADD R6, R6, 0xfffffdda ;  /* 0xfffffdda06067836 */ /* 0x004fc40000000000 */
[----:B------:R-:W-:Y:S01]  /*61950*/  VIADD R5, R5, 0xfffffdd9 ;  /* 0xfffffdd905057836 */ /* 0x000fe20000000000 */
[----:B------:R-:W-:Y:S02]  /*61960*/  ISETP.GE.U32.AND P0, PT, R206, 0x7ffffd5c, PT ;  /* 0x7ffffd5cce00780c */ /* 0x000fe40003f06070 */
[----:B------:R-:W-:Y:S02]  /*61970*/  ISETP.GE.U32.AND P2, PT, R6, 0x7ffffd5b, PT ;  /* 0x7ffffd5b0600780c */ /* 0x000fe40003f46070 */
[----:B------:R-:W-:Y:S02]  /*61980*/  IADD3 R214, R214, -0x228, RZ ;  /* 0xfffffdd8d6d67810 */ /* 0x000fe40007ffe0ff */
[----:B------:R-:W-:Y:S01]  /*61990*/  ISETP.GE.U32.AND P6, PT, R5, 0x7ffffd5a, PT ;  /* 0x7ffffd5a0500780c */ /* 0x000fe20003fc6070 */
[----:B------:R-:W-:Y:S02]  /*619a0*/  VIADD R209, R209, 0xfffffdbb ;  /* 0xfffffdbbd1d17836 */ /* 0x000fe40000000000 */
[----:B------:R-:W-:Y:S01]  /*619b0*/  VIADD R208, R208, 0xfffffdba ;  /* 0xfffffdbad0d07836 */ /* 0x000fe20000000000 */
[----:B------:R-:W-:-:S02]  /*619c0*/  ISETP.GE.U32.AND P5, PT, R214, 0x7ffffd59, PT ;  /* 0x7ffffd59d600780c */ /* 0x000fc40003fa6070 */
[----:B------:R-:W-:Y:S01]  /*619d0*/  IADD3 R207, R207, -0x247, RZ ;  /* 0xfffffdb9cfcf7810 */ /* 0x000fe20007ffe0ff */
[----:B------:R-:W1:Y:S01]  /*619e0*/  LDC R206, c[0x0][0x230] ;  /* 0x00008c00ffce7b82 */ /* 0x000e620000000800 */
[----:B------:R-:W-:Y:S02]  /*619f0*/  ISETP.GE.U32.AND P4, PT, R209, 0x7ffffd3c, PT ;  /* 0x7ffffd3cd100780c */ /* 0x000fe40003f86070 */
[----:B------:R-:W-:-:S05]  /*61a00*/  ISETP.GE.U32.AND P3, PT, R208, 0x7ffffd3b, PT ;  /* 0x7ffffd3bd000780c */ /* 0x000fca0003f66070 */
[----:B------:R-:W2:Y:S08]  /*61a10*/  LDC R6, c[0x0][0x230] ;  /* 0x00008c00ff067b82 */ /* 0x000eb00000000800 */
        /* <DEDUP_REMOVED lines=34> */
[----:B------:R-:W-:-:S02]  /*61c40*/  VIADD R206, R206, 0xfffffdb8 ;  /* 0xfffffdb8cece7836 */ /* 0x000fc40000000000 */
[----:B--2---:R-:W-:Y:S01]  /*61c50*/  VIADD R6, R6, 0xfffffd9b ;  /* 0xfffffd9b06067836 */ /* 0x004fe20000000000 */
[----:B------:R-:W-:Y:S01]  /*61c60*/  IADD3 R5, R5, -0x266, RZ ;  /* 0xfffffd9a05057810 */ /* 0x000fe20007ffe0ff */
[----:B------:R-:W-:Y:S01]  /*61c70*/  VIADD R214, R214, 0xfffffd99 ;  /* 0xfffffd99d6d67836 */ /* 0x000fe20000000000 */
[----:B------:R-:W-:Y:S02]  /*61c80*/  ISETP.GE.U32.AND P2, PT, R206, 0x7ffffd39, PT ;  /* 0x7ffffd39ce00780c */ /* 0x000fe40003f46070 */
[----:B------:R-:W-:Y:S02]  /*61c90*/  ISETP.GE.U32.AND P6, PT, R6, 0x7ffffd1c, PT ;  /* 0x7ffffd1c0600780c */ /* 0x000fe40003fc6070 */
[----:B------:R-:W-:Y:S02]  /*61ca0*/  ISETP.GE.U32.AND P5, PT, R5, 0x7ffffd1b, PT ;  /* 0x7ffffd1b0500780c */ /* 0x000fe40003fa6070 */
[----:B------:R-:W-:Y:S01]  /*61cb0*/  ISETP.GE.U32.AND P4, PT, R214, 0x7ffffd1a, PT ;  /* 0x7ffffd1ad600780c */ /* 0x000fe20003f86070 */
[----:B------:R-:W-:Y:S01]  /*61cc0*/  VIADD R209, R209, 0xfffffd98 ;  /* 0xfffffd98d1d17836 */ /* 0x000fe20000000000 */
[----:B------:R-:W-:Y:S01]  /*61cd0*/  IADD3 R208, R208, -0x209, RZ ;  /* 0xfffffdf7d0d07810 */ /* 0x000fe20007ffe0ff */
[----:B------:R-:W-:Y:S01]  /*61ce0*/  VIADD R207, R207, 0xfffffdf6 ;  /* 0xfffffdf6cfcf7836 */ /* 0x000fe20000000000 */
[----:B------:R-:W1:Y:S08]  /*61cf0*/  LDC R206, c[0x0][0x230] ;  /* 0x00008c00ffce7b82 */ /* 0x000e700000000800 */
[----:B------:R-:W2:Y:S01]  /*61d00*/  LDC R6, c[0x0][0x230] ;  /* 0x00008c00ff067b82 */ /* 0x000ea20000000800 */
[----:B------:R-:W-:-:S02]  /*61d10*/  ISETP.GE.U32.AND P3, PT, R209, 0x7ffffd19, PT ;  /* 0x7ffffd19d100780c */ /* 0x000fc40003f66070 */
[----:B------:R-:W-:-:S05]  /*61d20*/  ISETP.GE.U32.AND P0, PT, R208, 0x7ffffd78, PT ;  /* 0x7ffffd78d000780c */ /* 0x000fca0003f06070 */
        /* <DEDUP_REMOVED lines=35> */
[----:B--2---:R-:W-:Y:S01]  /*61f60*/  IADD3 R6, R6, -0x20c, RZ ;  /* 0xfffffdf406067810 */ /* 0x004fe20007ffe0ff */
[----:B------:R-:W-:-:S03]  /*61f70*/  VIADD R5, R5, 0xfffffdd7 ;  /* 0xfffffdd705057836 */ /* 0x000fc60000000000 */
[----:B------:R-:W-:Y:S02]  /*61f80*/  ISETP.GE.U32.AND P6, PT, R206, 0x7ffffd76, PT ;  /* 0x7ffffd76ce00780c */ /* 0x000fe40003fc6070 */
[----:B------:R-:W-:Y:S02]  /*61f90*/  ISETP.GE.U32.AND P5, PT, R6, 0x7ffffd75, PT ;  /* 0x7ffffd750600780c */ /* 0x000fe40003fa6070 */
[----:B------:R-:W-:Y:S01]  /*61fa0*/  ISETP.GE.U32.AND P4, PT, R5, 0x7ffffd58, PT ;  /* 0x7ffffd580500780c */ /* 0x000fe20003f86070 */
[----:B------:R-:W-:Y:S01]  /*61fb0*/  VIADD R214, R214, 0xfffffdd6 ;  /* 0xfffffdd6d6d67836 */ /* 0x000fe20000000000 */
[----:B------:R-:W-:Y:S01]  /*61fc0*/  IADD3 R209, R209, -0x22b, RZ ;  /* 0xfffffdd5d1d17810 */ /* 0x000fe20007ffe0ff */
[----:B------:R-:W-:Y:S02]  /*61fd0*/  VIADD R208, R208, 0xfffffdd4 ;  /* 0xfffffdd4d0d07836 */ /* 0x000fe40000000000 */
[----:B------:R-:W-:Y:S01]  /*61fe0*/  VIADD R207, R207, 0xfffffdb7 ;  /* 0xfffffdb7cfcf7836 */ /* 0x000fe20000000000 */
[----:B------:R-:W1:Y:S01]  /*61ff0*/  LDC R206, c[0x0][0x230] ;  /* 0x00008c00ffce7b82 */ /* 0x000e620000000800 */
[----:B------:R-:W-:-:S02]  /*62000*/  ISETP.GE.U32.AND P3, PT, R214, 0x7ffffd57, PT ;  /* 0x7ffffd57d600780c */ /* 0x000fc40003f66070 */
[----:B------:R-:W-:Y:S02]  /*62010*/  ISETP.GE.U32.AND P0, PT, R209, 0x7ffffd56, PT ;  /* 0x7ffffd56d100780c */ /* 0x000fe40003f06070 */
[----:B------:R-:W-:-:S03]  /*62020*/  ISETP.GE.U32.AND P2, PT, R208, 0x7ffffd55, PT ;  /* 0x7ffffd55d000780c */ /* 0x000fc60003f46070 */
        /* <DEDUP_REMOVED lines=11> */
[----:B------:R-:W-:Y:S01]  /*620e0*/  ISETP.GE.U32.AND P6, PT, R207, 0x7ffffd38, PT ;  /* 0x7ffffd38cf00780c */ /* 0x000fe20003fc6070 */
[----:B------:R-:W-:-:S02]  /*620f0*/  IMAD.WIDE R220, R7, 0x4, R220 ;  /* 0x0000000407dc7825 */ /* 0x000fc400078e02dc */
[----:B-1----:R-:W2:Y:S02]  /*62100*/  LDL.LU.64 R250, [R1+0x13e8] ;  /* 0x0013e80001fa7983 */ /* 0x002ea40000300a00 */
[C---:B------:R-:W-:Y:S02]  /*62110*/  IMAD.WIDE R218, R7.reuse, 0x4, R218 ;  /* 0x0000000407da7825 */ /* 0x040fe400078e02da */
[----:B------:R-:W2:Y:S02]  /*62120*/  LDL.LU.64 R248, [R1+0x13d8] ;  /* 0x0013d80001f87983 */ /* 0x000ea40000300a00 */
[C---:B------:R-:W-:Y:S02]  /*62130*/  IMAD.WIDE R216, R7.reuse, 0x4, R216 ;  /* 0x0000000407d87825 */ /* 0x040fe400078e02d8 */
[----:B------:R1:W-:Y:S04]  /*62140*/  STL.64 [R1+0x1560], R220 ;  /* 0x001560dc01007387 */ /* 0x0003e80000100a00 */
[----:B------:R-:W-:Y:S04]  /*62150*/  LDGSTS.E [R3+0x44000], desc[UR60][R220.64], !P4 ;  /* 0x44000000dc037fae */ /* 0x000fe8000e12187c */
[----:B------:R1:W-:Y:S01]  /*62160*/  STL.64 [R1+0x1558], R218 ;  /* 0x001558da01007387 */ /* 0x0003e20000100a00 */
[----:B---3--:R-:W-:-:S03]  /*62170*/  IMAD.WIDE R212, R7, 0x4, R212 ;  /* 0x0000000407d47825 */ /* 0x008fc600078e02d4 */
[----:B------:R-:W-:Y:S01]  /*62180*/  LDGSTS.E [R3+0x44004], desc[UR60][R218.64], !P3 ;  /* 0x44004000da037fae */ /* 0x000fe2000d92187c */
[----:B----4-:R-:W-:-:S03]  /*62190*/  IMAD.WIDE R210, R7, 0x4, R210 ;  /* 0x0000000407d27825 */ /* 0x010fc600078e02d2 */
[----:B------:R-:W-:Y:S04]  /*621a0*/  LDGSTS.E [R3+0x44008], desc[UR60][R216.64], !P0 ;  /* 0x44008000d8037fae */ /* 0x000fe8000c12187c */
[----:B------:R-:W-:Y:S01]  /*621b0*/  LDGSTS.E [R3+0x4400c], desc[UR60][R212.64], !P2 ;  /* 0x4400c000d4037fae */ /* 0x000fe2000d12187c */
[----:B------:R-:W-:Y:S02]  /*621c0*/  IADD3 R206, R206, -0x24a, RZ ;  /* 0xfffffdb6cece7810 */ /* 0x000fe40007ffe0ff */
[----:B--2---:R-:W-:Y:S01]  /*621d0*/  IADD3 R214, R214, -0x269, RZ ;  /* 0xfffffd97d6d67810 */ /* 0x004fe20007ffe0ff */
[----:B------:R-:W-:Y:S04]  /*621e0*/  LDGSTS.E [R3+0x48000], desc[UR60][R210.64], !P6 ;  /* 0x48000000d2037fae */ /* 0x000fe8000f12187c */
[----:B-1----:R-:W2:Y:S01]  /*621f0*/  LDL.LU.64 R220, [R1+0x13b0] ;  /* 0x0013b00001dc7983 */ /* 0x002ea20000300a00 */
[----:B------:R-:W-:-:S02]  /*62200*/  VIADD R6, R6, 0xfffffdb5 ;  /* 0xfffffdb506067836 */ /* 0x000fc40000000000 */
[----:B------:R-:W-:Y:S02]  /*62210*/  VIADD R5, R5, 0xfffffdb4 ;  /* 0xfffffdb405057836 */ /* 0x000fe40000000000 */
[----:B------:R-:W-:Y:S01]  /*62220*/  VIADD R209, R209, 0xfffffd96 ;  /* 0xfffffd96d1d17836 */ /* 0x000fe20000000000 */
[----:B------:R-:W1:Y:S01]  /*62230*/  LDC R207, c[0x0][0x230] ;  /* 0x00008c00ffcf7b82 */ /* 0x000e620000000800 */
[----:B------:R-:W3:Y:S04]  /*62240*/  LDL.LU.64 R218, [R1+0x1380] ;  /* 0x0013800001da7983 */ /* 0x000ee80000300a00 */
[----:B------:R4:W-:Y:S04]  /*62250*/  STL.64 [R1+0x1550], R216 ;  /* 0x001550d801007387 */ /* 0x0009e80000100a00 */
[----:B------:R4:W-:Y:S04]  /*62260*/  STL.64 [R1+0x1548], R212 ;  /* 0x001548d401007387 */ /* 0x0009e80000100a00 */
[----:B------:R4:W-:Y:S04]  /*62270*/  STL.64 [R1+0x14e0], R210 ;  /* 0x0014e0d201007387 */ /* 0x0009e80000100a00 */
[----:B----4-:R-:W4:Y:S04]  /*62280*/  LDL.LU.64 R216, [R1+0x1368] ;  /* 0x0013680001d87983 */ /* 0x010f280000300a00 */
[----:B------:R-:W4:Y:S04]  /*62290*/  LDL.LU.64 R212, [R1+0x1358] ;  /* 0x0013580001d47983 */ /* 0x000f280000300a00 */
[----:B------:R-:W4:Y:S01]  /*622a0*/  LDL.LU.64 R210, [R1+0x1348] ;  /* 0x0013480001d27983 */ /* 0x000f220000300a00 */
[----:B------:R-:W-:-:S02]  /*622b0*/  ISETP.GE.U32.AND P5, PT, R206, 0x7ffffd37, PT ;  /* 0x7ffffd37ce00780c */ /* 0x000fc40003fa6070 */
[----:B------:R-:W-:Y:S02]  /*622c0*/  ISETP.GE.U32.AND P0, PT, R214, 0x7ffffd18, PT ;  /* 0x7ffffd18d600780c */ /* 0x000fe40003f06070 */
[----:B------:R-:W-:Y:S01]  /*622d0*/  ISETP.GE.U32.AND P4, PT, R6, 0x7ffffd36, PT ;  /* 0x7ffffd360600780c */ /* 0x000fe20003f86070 */
[----:B------:R-:W1:Y:S01]  /*622e0*/  LDC R214, c[0x0][0x230] ;  /* 0x00008c00ffd67b82 */ /* 0x000e620000000800 */
[----:B------:R-:W-:Y:S02]  /*622f0*/  ISETP.GE.U32.AND P3, PT, R5, 0x7ffffd35, PT ;  /* 0x7ffffd350500780c */ /* 0x000fe40003f66070 */
[----:B------:R-:W-:-:S05]  /*62300*/  ISETP.GE.U32.AND P2, PT, R209, 0x7ffffd17, PT ;  /* 0x7ffffd17d100780c */ /* 0x000fca0003f46070 */
[----:B------:R-:W4:Y:S01]  /*62310*/  LDC R206, c[0x0][0x230] ;  /* 0x00008c00ffce7b82 */ /* 0x000f220000000800 */
[----:B------:R-:W-:-:S07]  /*62320*/  VIADD R208, R208, 0xfffffd95 ;  /* 0xfffffd95d0d07836 */ /* 0x000fce0000000000 */
[----:B------:R-:W4:Y:S08]  /*62330*/  LDC R6, c[0x0][0x230] ;  /* 0x00008c00ff067b82 */ /* 0x000f300000000800 */
[----:B------:R-:W4:Y:S01]  /*62340*/  LDC R5, c[0x0][0x230] ;  /* 0x00008c00ff057b82 */ /* 0x000f220000000800 */
[----:B------:R-:W-:-:S04]  /*62350*/  IMAD.WIDE R250, R7, 0x4, R250 ;  /* 0x0000000407fa7825 */ /* 0x000fc800078e02fa */
[----:B------:R-:W-:-:S04]  /*62360*/  IMAD.WIDE R248, R7, 0x4, R248 ;  /* 0x0000000407f87825 */ /* 0x000fc800078e02f8 */
[----:B-1----:R-:W-:Y:S02]  /*62370*/  VIADD R214, R214, 0xfffffdf0 ;  /* 0xfffffdf0d6d67836 */ /* 0x002fe40000000000 */
[----:B------:R-:W-:Y:S01]  /*62380*/  VIADD R207, R207, 0xfffffdf3 ;  /* 0xfffffdf3cfcf7836 */ /* 0x000fe20000000000 */
[----:B------:R-:W1:Y:S01]  /*62390*/  LDC R209, c[0x0][0x230] ;  /* 0x00008c00ffd17b82 */ /* 0x000e620000000800 */
[----:B------:R-:W-:Y:S04]  /*623a0*/  STL.64 [R1+0x14d8], R250 ;  /* 0x0014d8fa01007387 */ /* 0x000fe80000100a00 */
[----:B------:R2:W-:Y:S04]  /*623b0*/  LDGSTS.E [R3+0x48004], desc[UR60][R250.64], !P5 ;  /* 0x48004000fa037fae */ /* 0x0005e8000e92187c */
[----:B------:R1:W-:Y:S04]  /*623c0*/  STL.64 [R1+0x14d0], R248 ;  /* 0x0014d0f801007387 */ /* 0x0003e80000100a00 */
[----:B------:R-:W-:Y:S04]  /*623d0*/  LDGSTS.E [R3+0x48008], desc[UR60][R248.64], !P4 ;  /* 0x48008000f8037fae */ /* 0x000fe8000e12187c */
[----:B-1----:R-:W4:Y:S01]  /*623e0*/  LDL.LU.64 R248, [R1+0x1338] ;  /* 0x0013380001f87983 */ /* 0x002f220000300a00 */
[----:B--2---:R-:W-:-:S04]  /*623f0*/  IMAD.WIDE R250, R7, 0x4, R220 ;  /* 0x0000000407fa7825 */ /* 0x004fc800078e02dc */
[C---:B---3--:R-:W-:Y:S01]  /*62400*/  IMAD.WIDE R218, R7.reuse, 0x4, R218 ;  /* 0x0000000407da7825 */ /* 0x048fe200078e02da */
[----:B------:R1:W-:Y:S04]  /*62410*/  STL.64 [R1+0x14c8], R250 ;  /* 0x0014c8fa01007387 */ /* 0x0003e80000100a00 */
[----:B------:R-:W2:Y:S04]  /*62420*/  LDL.LU.64 R220, [R1+0x1328] ;  /* 0x0013280001dc7983 */ /* 0x000ea80000300a00 */
[----:B------:R1:W-:Y:S04]  /*62430*/  LDGSTS.E [R3+0x4800c], desc[UR60][R250.64], !P3 ;  /* 0x4800c000fa037fae */ /* 0x0003e8000d92187c */
[----:B------:R3:W-:Y:S04]  /*62440*/  STL.64 [R1+0x1460], R218 ;  /* 0x001460da01007387 */ /* 0x0007e80000100a00 */
[----:B------:R2:W-:Y:S01]  /*62450*/  LDGSTS.E [R3+0x4c000], desc[UR60][R218.64], !P0 ;  /* 0x4c000000da037fae */ /* 0x0005e2000c12187c */
[----:B----4-:R-:W-:-:S04]  /*62460*/  IMAD.WIDE R212, R7, 0x4, R212 ;  /* 0x0000000407d47825 */ /* 0x010fc800078e02d4 */
[----:B-1----:R-:W-:-:S04]  /*62470*/  IMAD.WIDE R250, R7, 0x4, R216 ;  /* 0x0000000407fa7825 */ /* 0x002fc800078e02d8 */
[----:B------:R-:W-:Y:S01]  /*62480*/  IMAD.WIDE R210, R7, 0x4, R210 ;  /* 0x0000000407d27825 */ /* 0x000fe200078e02d2 */
[----:B---3--:R-:W3:Y:S04]  /*62490*/  LDL.LU.64 R218, [R1+0x1318] ;  /* 0x0013180001da7983 */ /* 0x008ee80000300a00 */
[----:B------:R-:W4:Y:S04]  /*624a0*/  LDL.LU.64 R216, [R1+0x1218] ;  /* 0x0012180001d87983 */ /* 0x000f280000300a00 */
[----:B------:R-:W-:Y:S04]  /*624b0*/  STL.64 [R1+0x1458], R250 ;  /* 0x001458fa01007387 */ /* 0x000fe80000100a00 */
[----:B------:R-:W-:Y:S04]  /*624c0*/  LDGSTS.E [R3+0x4c004], desc[UR60][R250.64], !P2 ;  /* 0x4c004000fa037fae */ /* 0x000fe8000d12187c */
[----:B------:R1:W-:Y:S01]  /*624d0*/  STL.64 [R1+0x13b0], R212 ;  /* 0x0013b0d401007387 */ /* 0x0003e20000100a00 */
[----:B------:R-:W-:-:S03]  /*624e0*/  ISETP.GE.U32.AND P2, PT, R214, 0x7ffffd71, PT ;  /* 0x7ffffd71d600780c */ /* 0x000fc60003f46070 */
[----:B------:R1:W-:Y:S04]  /*624f0*/  STL.64 [R1+0x1390], R210 ;  /* 0x001390d201007387 */ /* 0x0003e80000100a00 */
[----:B------:R-:W4:Y:S01]  /*62500*/  LDL.LU.64 R214, [R1+0x11e8] ;  /* 0x0011e80001d67983 */ /* 0x000f220000300a00 */
[----:B------:R-:W-:Y:S02]  /*62510*/  ISETP.GE.U32.AND P6, PT, R208, 0x7ffffd16, PT ;  /* 0x7ffffd16d000780c */ /* 0x000fe40003fc6070 */
[----:B------:R-:W-:Y:S02]  /*62520*/  IADD3 R208, R206, -0x26c, RZ ;  /* 0xfffffd94ced07810 */ /* 0x000fe40007ffe0ff */
[----:B------:R-:W1:Y:S02]  /*62530*/  LDC R206, c[0x0][0x230] ;  /* 0x00008c00ffce7b82 */ /* 0x000e640000000800 */
[----:B------:R-:W-:-:S02]  /*62540*/  ISETP.GE.U32.AND P5, PT, R208, 0x7ffffd15, PT ;  /* 0x7ffffd15d000780c */ /* 0x000fc40003fa6070 */
[----:B------:R-:W-:Y:S01]  /*62550*/  ISETP.GE.U32.AND P4, PT, R207, 0x7ffffd74, PT ;  /* 0x7ffffd74cf00780c */ /* 0x000fe20003f86070 */
[----:B------:R-:W-:-:S03]  /*62560*/  VIADD R207, R6, 0xfffffdf2 ;  /* 0xfffffdf206cf7836 */ /* 0x000fc60000000000 */
[----:B------:R-:W1:Y:S01]  /*62570*/  LDC R6, c[0x0][0x230] ;  /* 0x00008c00ff067b82 */ /* 0x000e620000000800 */
[----:B------:R-:W-:Y:S01]  /*62580*/  IADD3 R5, R5, -0x20f, RZ ;  /* 0xfffffdf105057810 */ /* 0x000fe20007ffe0ff */
[----:B------:R1:W-:Y:S04]  /*62590*/  STL.64 [R1+0x2648], R2 ;  /* 0x0026480201007387 */ /* 0x0003e80000100a00 */
[----:B------:R-:W-:Y:S01]  /*625a0*/  LDGSTS.E [R3+0x4c008], desc[UR60][R212.64], !P6 ;  /* 0x4c008000d4037fae */ /* 0x000fe2000f12187c */
[----:B------:R-:W-:Y:S01]  /*625b0*/  ISETP.GE.U32.AND P3, PT, R207, 0x7ffffd73, PT ;  /* 0x7ffffd73cf00780c */ /* 0x000fe20003f66070 */
[----:B------:R-:W4:Y:S08]  /*625c0*/  LDC R208, c[0x0][0x230] ;  /* 0x00008c00ffd07b82 */ /* 0x000f300000000800 */
[----:B------:R-:W2:Y:S01]  /*625d0*/  LDC R207, c[0x0][0x230] ;  /* 0x00008c00ffcf7b82 */ /* 0x000ea20000000800 */
[----:B------:R4:W-:Y:S01]  /*625e0*/  LDGSTS.E [R3+0x4c00c], desc[UR60][R210.64], !P5 ;  /* 0x4c00c000d2037fae */ /* 0x0009e2000e92187c */
[----:B-1----:R-:W-:-:S03]  /*625f0*/  IADD3 R206, R206, -0x22e, RZ ;  /* 0xfffffdd2cece7810 */ /* 0x002fc60007ffe0ff */
[----:B------:R-:W4:Y:S04]  /*62600*/  LDL.LU.64 R212, [R1+0x11d8] ;  /* 0x0011d80001d47983 */ /* 0x000f280000300a00 */
[----:B------:R-:W4:Y:S01]  /*62610*/  LDL.LU.64 R210, [R1+0x11c0] ;  /* 0x0011c00001d27983 */ /* 0x000f220000300a00 */
[----:B------:R-:W-:Y:S02]  /*62620*/  ISETP.GE.U32.AND P5, PT, R206, 0x7ffffd53, PT ;  /* 0x7ffffd53ce00780c */ /* 0x000fe40003fa6070 */
[----:B------:R-:W1:Y:S01]  /*62630*/  LDC R206, c[0x0][0x230] ;  /* 0x00008c00ffce7b82 */ /* 0x000e620000000800 */
[----:B------:R-:W-:Y:S01]  /*62640*/  ISETP.GE.U32.AND P0, PT, R5, 0x7ffffd72, PT ;  /* 0x7ffffd720500780c */ /* 0x000fe20003f06070 */
[----:B------:R-:W-:-:S06]  /*62650*/  VIADD R2, R6, 0xfffffdd0 ;  /* 0xfffffdd006027836 */ /* 0x000fcc0000000000 */
[----:B------:R-:W1:Y:S01]  /*62660*/  LDC R5, c[0x0][0x230] ;  /* 0x00008c00ff057b82 */ /* 0x000e620000000800 */
[----:B------:R-:W-:-:S04]  /*62670*/  IMAD.WIDE R248, R7, 0x4, R248 ;  /* 0x0000000407f87825 */ /* 0x000fc800078e02f8 */
[----:B--2---:R-:W-:Y:S01]  /*62680*/  IMAD.WIDE R220, R7, 0x4, R220 ;  /* 0x0000000407dc7825 */ /* 0x004fe200078e02dc */
[----:B------:R2:W-:Y:S04]  /*62690*/  STL.64 [R1+0x15f8], R248 ;  /* 0x0015f8f801007387 */ /* 0x0005e80000100a00 */
[----:B------:R-:W-:Y:S04]  /*626a0*/  LDGSTS.E [R4+0x40000], desc[UR60][R248.64], !P4 ;  /* 0x40000000f8047fae */ /* 0x000fe8000e12187c */
[----:B------:R1:W-:Y:S04]  /*626b0*/  STL.64 [R1+0x15f0], R220 ;  /* 0x0015f0dc01007387 */ /* 0x0003e80000100a00 */
[----:B------:R-:W-:Y:S01]  /*626c0*/  LDGSTS.E [R4+0x40004], desc[UR60][R220.64], !P3 ;  /* 0x40004000dc047fae */ /* 0x000fe2000d92187c */
[----:B------:R-:W-:Y:S01]  /*626d0*/  ISETP.GE.U32.AND P3, PT, R2, 0x7ffffd51, PT ;  /* 0x7ffffd510200780c */ /* 0x000fe20003f66070 */
[----:B------:R-:W-:-:S02]  /*626e0*/  VIADD R2, R207, 0xfffffdb2 ;  /* 0xfffffdb2cf027836 */ /* 0x000fc40000000000 */
[C---:B---3--:R-:W-:Y:S01]  /*626f0*/  IMAD.WIDE R218, R7.reuse, 0x4, R218 ;  /* 0x0000000407da7825 */ /* 0x048fe200078e02da */
[----:B--2---:R-:W2:Y:S03]  /*62700*/  LDL.LU.64 R248, [R1+0x11a0] ;  /* 0x0011a00001f87983 */ /* 0x004ea60000300a00 */
[----:B----4-:R-:W-:Y:S01]  /*62710*/  IMAD.WIDE R216, R7, 0x4, R216 ;  /* 0x0000000407d87825 */ /* 0x010fe200078e02d8 */
[----:B-1----:R-:W3:Y:S03]  /*62720*/  LDL.LU.64 R220, [R1+0x1170] ;  /* 0x0011700001dc7983 */ /* 0x002ee60000300a00 */
[----:B------:R-:W-:Y:S01]  /*62730*/  VIADD R209, R209, 0xfffffdd3 ;  /* 0xfffffdd3d1d17836 */ /* 0x000fe20000000000 */
[----:B------:R1:W-:Y:S04]  /*62740*/  STL.64 [R1+0x15e0], R218 ;  /* 0x0015e0da01007387 */ /* 0x0003e80000100a00 */
[----:B------:R-:W-:Y:S04]  /*62750*/  LDGSTS.E [R4+0x40008], desc[UR60][R218.64], !P0 ;  /* 0x40008000da047fae */ /* 0x000fe8000c12187c */
[----:B------:R4:W-:Y:S04]  /*62760*/  STL.64 [R1+0x15d0], R216 ;  /* 0x0015d0d801007387 */ /* 0x0009e80000100a00 */
[----:B------:R4:W-:Y:S01]  /*62770*/  LDGSTS.E [R4+0x4000c], desc[UR60][R216.64], !P2 ;  /* 0x4000c000d8047fae */ /* 0x0009e2000d12187c */
[----:B------:R-:W-:Y:S01]  /*62780*/  VIADD R3, R208, 0xfffffdd1 ;  /* 0xfffffdd1d0037836 */ /* 0x000fe20000000000 */
[----:B------:R-:W3:Y:S02]  /*62790*/  LDC R6, c[0x0][0x230] ;  /* 0x00008c00ff067b82 */ /* 0x000ee40000000800 */
[----:B-1----:R-:W3:Y:S01]  /*627a0*/  LDL.LU.64 R218, [R1+0x1150] ;  /* 0x0011500001da7983 */ /* 0x002ee20000300a00 */
[----:B----4-:R-:W-:-:S04]  /*627b0*/  IMAD.WIDE R216, R7, 0x4, R214 ;  /* 0x0000000407d87825 */ /* 0x010fc800078e02d6 */
[----:B------:R-:W-:Y:S01]  /*627c0*/  VIADD R214, R206, 0xfffffdb1 ;  /* 0xfffffdb1ced67836 */ /* 0x000fe20000000000 */
[----:B------:R-:W-:Y:S01]  /*627d0*/  ISETP.GE.U32.AND P6, PT, R209, 0x7ffffd54, PT ;  /* 0x7ffffd54d100780c */ /* 0x000fe20003fc6070 */
[----:B------:R-:W4:Y:S01]  /*627e0*/  LDL.LU.64 R206, [R1+0x1130] ;  /* 0x0011300001ce7983 */ /* 0x000f220000300a00 */
[----:B------:R-:W-:Y:S02]  /*627f0*/  ISETP.GE.U32.AND P4, PT, R3, 0x7ffffd52, PT ;  /* 0x7ffffd520300780c */ /* 0x000fe40003f86070 */
[----:B------:R-:W-:Y:S01]  /*62800*/  IADD3 R3, R5, -0x24d, RZ ;  /* 0xfffffdb305037810 */ /* 0x000fe20007ffe0ff */
[----:B------:R1:W-:Y:S01]  /*62810*/  STL.64 [R1+0x1540], R216 ;  /* 0x001540d801007387 */ /* 0x0003e20000100a00 */
[----:B------:R-:W-:-:S04]  /*62820*/  IMAD.WIDE R212, R7, 0x4, R212 ;  /* 0x0000000407d47825 */ /* 0x000fc800078e02d4 */
[----:B------:R-:W-:Y:S01]  /*62830*/  IMAD.WIDE R210, R7, 0x4, R210 ;  /* 0x0000000407d27825 */ /* 0x000fe200078e02d2 */
[----:B------:R-:W-:Y:S02]  /*62840*/  ISETP.GE.U32.AND P0, PT, R3, 0x7ffffd34, PT ;  /* 0x7ffffd340300780c */ /* 0x000fe40003f06070 */
[----:B------:R-:W-:Y:S04]  /*62850*/  LDGSTS.E [R4+0x44000], desc[UR60][R216.64], !P6 ;  /* 0x44000000d8047fae */ /* 0x000fe8000f12187c */
[----:B------:R1:W-:Y:S04]  /*62860*/  STL.64 [R1+0x1538], R212 ;  /* 0x001538d401007387 */ /* 0x0003e80000100a00 */
[----:B------:R1:W-:Y:S04]  /*62870*/  STL.64 [R1+0x1530], R210 ;  /* 0x001530d201007387 */ /* 0x0003e80000100a00 */
[----:B------:R-:W-:Y:S04]  /*62880*/  LDGSTS.E [R4+0x44004], desc[UR60][R212.64], !P5 ;  /* 0x44004000d4047fae */ /* 0x000fe8000e92187c */
[----:B------:R-:W-:Y:S01]  /*62890*/  LDGSTS.E [R4+0x44008], desc[UR60][R210.64], !P4 ;  /* 0x44008000d2047fae */ /* 0x000fe2000e12187c */
[----:B------:R-:W-:-:S02]  /*628a0*/  ISETP.GE.U32.AND P2, PT, R2, 0x7ffffd33, PT ;  /* 0x7ffffd330200780c */ /* 0x000fc40003f46070 */
[----:B------:R-:W-:Y:S01]  /*628b0*/  ISETP.GE.U32.AND P6, PT, R214, 0x7ffffd32, PT ;  /* 0x7ffffd32d600780c */ /* 0x000fe20003fc6070 */
[----:B------:R-:W4:Y:S08]  /*628c0*/  LDC R209, c[0x0][0x230] ;  /* 0x00008c00ffd17b82 */ /* 0x000f300000000800 */
[----:B------:R-:W4:Y:S08]  /*628d0*/  LDC R208, c[0x0][0x230] ;  /* 0x00008c00ffd07b82 */ /* 0x000f300000000800 */
[----:B------:R-:W4:Y:S08]  /*628e0*/  LDC R5, c[0x0][0x230] ;  /* 0x00008c00ff057b82 */ /* 0x000f300000000800 */
[----:B------:R-:W4:Y:S01]  /*628f0*/  LDC R3, c[0x0][0x230] ;  /* 0x00008c00ff037b82 */ /* 0x000f220000000800 */
[C---:B--2---:R-:W-:Y:S01]  /*62900*/  IMAD.WIDE R248, R7.reuse, 0x4, R248 ;  /* 0x0000000407f87825 */ /* 0x044fe200078e02f8 */
[----:B-1----:R-:W2:Y:S04]  /*62910*/  LDL.LU.64 R216, [R1+0x1110] ;  /* 0x0011100001d87983 */ /* 0x002ea80000300a00 */
[----:B------:R-:W2:Y:S04]  /*62920*/  LDL.LU.64 R212, [R1+0x10e0] ;  /* 0x0010e00001d47983 */ /* 0x000ea80000300a00 */
[----:B------:R-:W2:Y:S01]  /*62930*/  LDL.LU.64 R210, [R1+0x10c0] ;  /* 0x0010c00001d27983 */ /* 0x000ea20000300a00 */
[----:B---3--:R-:W-:-:S03]  /*62940*/  IMAD.WIDE R220, R7, 0x4, R220 ;  /* 0x0000000407dc7825 */ /* 0x008fc600078e02dc */
[----:B------:R1:W-:Y:S04]  /*62950*/  STL.64 [R1+0x1528], R248 ;  /* 0x001528f801007387 */ /* 0x0003e80000100a00 */
[----:B------:R1:W-:Y:S04]  /*62960*/  LDGSTS.E [R4+0x4400c], desc[UR60][R248.64], !P3 ;  /* 0x4400c000f8047fae */ /* 0x0003e8000d92187c */
[----:B------:R3:W-:Y:S04]  /*62970*/  STL.64 [R1+0x14c0], R220 ;  /* 0x0014c0dc01007387 */ /* 0x0007e80000100a00 */
[----:B------:R-:W-:Y:S01]  /*62980*/  LDGSTS.E [R4+0x48000], desc[UR60][R220.64], !P0 ;  /* 0x48000000dc047fae */ /* 0x000fe2000c12187c */
[----:B------:R-:W-:Y:S01]  /*62990*/  VIADD R6, R6, 0xfffffd92 ;  /* 0xfffffd9206067836 */ /* 0x000fe20000000000 */
[----:B------:R-:W2:Y:S08]  /*629a0*/  LDC R2, c[0x0][0x230] ;  /* 0x00008c00ff027b82 */ /* 0x000eb00000000800 */
[----:B------:R-:W2:Y:S01]  /*629b0*/  LDC R214, c[0x0][0x230] ;  /* 0x00008c00ffd67b82 */ /* 0x000ea20000000800 */
[C---:B-1----:R-:W-:Y:S01]  /*629c0*/  IMAD.WIDE R248, R7.reuse, 0x4, R218 ;  /* 0x0000000407f87825 */ /* 0x042fe200078e02da */
[----:B---3--:R-:W3:Y:S04]  /*629d0*/  LDL.LU.64 R220, [R1+0xee0] ;  /* 0x000ee00001dc7983 */ /* 0x008ee80000300a00 */
[----:B------:R-:W3:Y:S01]  /*629e0*/  LDL.LU.64 R218, [R1+0xec0] ;  /* 0x000ec00001da7983 */ /* 0x000ee20000300a00 */
[----:B----4-:R-:W-:-:S03]  /*629f0*/  IMAD.WIDE R206, R7, 0x4, R206 ;  /* 0x0000000407ce7825 */ /* 0x010fc600078e02ce */
[----:B------:R-:W-:Y:S04]  /*62a00*/  STL.64 [R1+0x14b8], R248 ;  /* 0x0014b8f801007387 */ /* 0x000fe80000100a00 */
[----:B------:R2:W-:Y:S04]  /*62a10*/  LDGSTS.E [R4+0x48004], desc[UR60][R248.64], !P2 ;  /* 0x48004000f8047fae */ /* 0x0005e8000d12187c */
[----:B------:R1:W-:Y:S04]  /*62a20*/  STL.64 [R1+0x14b0], R206 ;  /* 0x0014b0ce01007387 */ /* 0x0003e80000100a00 */
[----:B------:R-:W-:Y:S04]  /*62a30*/  LDGSTS.E [R4+0x48008], desc[UR60][R206.64], !P6 ;  /* 0x48008000ce047fae */ /* 0x000fe8000f12187c */
[----:B-1----:R-:W4:Y:S01]  /*62a40*/  LDL.LU.64 R206, [R1+0x258] ;  /* 0x0002580001ce7983 */ /* 0x002f220000300a00 */
[----:B------:R-:W-:Y:S01]  /*62a50*/  IADD3 R209, R209, -0x250, RZ ;  /* 0xfffffdb0d1d17810 */ /* 0x000fe20007ffe0ff */
[----:B------:R-:W-:Y:S01]  /*62a60*/  VIADD R208, R208, 0xfffffd93 ;  /* 0xfffffd93d0d07836 */ /* 0x000fe20000000000 */
[----:B------:R-:W-:-:S02]  /*62a70*/  ISETP.GE.U32.AND P3, PT, R6, 0x7ffffd13, PT ;  /* 0x7ffffd130600780c */ /* 0x000fc40003f66070 */
[----:B------:R-:W-:Y:S02]  /*62a80*/  ISETP.GE.U32.AND P5, PT, R209, 0x7ffffd31, PT ;  /* 0x7ffffd31d100780c */ /* 0x000fe40003fa6070 */
[----:B------:R-:W-:Y:S02]  /*62a90*/  IADD3 R5, R5, -0x26f, RZ ;  /* 0xfffffd9105057810 */ /* 0x000fe40007ffe0ff */
[----:B------:R-:W-:Y:S01]  /*62aa0*/  ISETP.GE.U32.AND P4, PT, R208, 0x7ffffd14, PT ;  /* 0x7ffffd14d000780c */ /* 0x000fe20003f86070 */
[----:B------:R-:W-:Y:S01]  /*62ab0*/  VIADD R3, R3, 0xfffffd90 ;  /* 0xfffffd9003037836 */ /* 0x000fe20000000000 */
[----:B------:R-:W1:Y:S01]  /*62ac0*/  LDC R209, c[0x0][0x230] ;  /* 0x00008c00ffd17b82 */ /* 0x000e620000000800 */
[----:B------:R-:W-:-:S07]  /*62ad0*/  ISETP.GE.U32.AND P0, PT, R5, 0x7ffffd12, PT ;  /* 0x7ffffd120500780c */ /* 0x000fce0003f06070 */
[----:B------:R-:W1:Y:S08]  /*62ae0*/  LDC R208, c[0x0][0x230] ;  /* 0x00008c00ffd07b82 */ /* 0x000e700000000800 */
[----:B------:R-:W1:Y:S01]  /*62af0*/  LDC R6, c[0x0][0x230] ;  /* 0x00008c00ff067b82 */ /* 0x000e620000000800 */
[----:B------:R-:W-:-:S07]  /*62b00*/  ISETP.GE.U32.AND P2, PT, R3, 0x7ffffd11, PT ;  /* 0x7ffffd110300780c */ /* 0x000fce0003f46070 */
[----:B------:R-:W1:Y:S08]  /*62b10*/  LDC R5, c[0x0][0x230] ;  /* 0x00008c00ff057b82 */ /* 0x000e700000000800 */
[----:B------:R-:W1:Y:S01]  /*62b20*/  LDC R3, c[0x0][0x230] ;  /* 0x00008c00ff037b82 */ /* 0x000e620000000800 */
[----:B--2---:R-:W-:-:S04]  /*62b30*/  IMAD.WIDE R248, R7, 0x4, R216 ;  /* 0x0000000407f87825 */ /* 0x004fc800078e02d8 */
[C---:B------:R-:W-:Y:S01]  /*62b40*/  IMAD.WIDE R212, R7.reuse, 0x4, R212 ;  /* 0x0000000407d47825 */ /* 0x040fe200078e02d4 */
[----:B------:R-:W2:Y:S03]  /*62b50*/  LDL.LU.64 R216, [R1+0x250] ;  /* 0x0002500001d87983 */ /* 0x000ea60000300a00 */
[C---:B------:R-:W-:Y:S01]  /*62b60*/  IMAD.WIDE R210, R7.reuse, 0x4, R210 ;  /* 0x0000000407d27825 */ /* 0x040fe200078e02d2 */
[----:B------:R1:W-:Y:S04]  /*62b70*/  STL.64 [R1+0x14a8], R248 ;  /* 0x0014a8f801007387 */ /* 0x0003e80000100a00 */
[----:B------:R-:W-:Y:S04]  /*62b80*/  LDGSTS.E [R4+0x4800c], desc[UR60][R248.64], !P5 ;  /* 0x4800c000f8047fae */ /* 0x000fe8000e92187c */
[----:B------:R1:W-:Y:S04]  /*62b90*/  STL.64 [R1+0x1380], R212 ;  /* 0x001380d401007387 */ /* 0x0003e80000100a00 */
[----:B------:R3:W-:Y:S04]  /*62ba0*/  STL.64 [R1+0x1328], R210 ;  /* 0x001328d201007387 */ /* 0x0007e80000100a00 */
[----:B------:R-:W-:Y:S04]  /*62bb0*/  LDGSTS.E [R4+0x4c000], desc[UR60][R212.64], !P4 ;  /* 0x4c000000d4047fae */ /* 0x000fe8000e12187c */
[----:B------:R-:W-:Y:S04]  /*62bc0*/  LDGSTS.E [R4+0x4c004], desc[UR60][R210.64], !P3 ;  /* 0x4c004000d2047fae */ /* 0x000fe8000d92187c */
[----:B-1----:R-:W2:Y:S04]  /*62bd0*/  LDL.LU.64 R248, [R1+0x248] ;  /* 0x0002480001f87983 */ /* 0x002ea80000300a00 */
[----:B------:R-:W2:Y:S01]  /*62be0*/  LDL.LU.64 R212, [R1+0x240] ;  /* 0x0002400001d47983 */ /* 0x000ea20000300a00 */
[----:B---3--:R-:W-:-:S03]  /*62bf0*/  IMAD.WIDE R220, R7, 0x4, R220 ;  /* 0x0000000407dc7825 */ /* 0x008fc600078e02dc */
[----:B------:R-:W3:Y:S01]  /*62c00*/  LDL.LU.64 R210, [R1+0x1d8] ;  /* 0x0001d80001d27983 */ /* 0x000ee20000300a00 */
[----:B------:R-:W-:-:S03]  /*62c10*/  IMAD.WIDE R218, R7, 0x4, R218 ;  /* 0x0000000407da7825 */ /* 0x000fc600078e02da */
[----:B------:R1:W-:Y:S04]  /*62c20*/  STL.64 [R1+0x1218], R220 ;  /* 0x001218dc01007387 */ /* 0x0003e80000100a00 */
[----:B------:R-:W-:Y:S04]  /*62c30*/  LDGSTS.E [R4+0x4c008], desc[UR60][R220.64], !P0 ;  /* 0x4c008000dc047fae */ /* 0x000fe8000c12187c */
[----:B------:R4:W-:Y:S04]  /*62c40*/  STL.64 [R1+0x11a0], R218 ;  /* 0x0011a0da01007387 */ /* 0x0009e80000100a00 */
[----:B------:R4:W-:Y:S04]  /*62c50*/  LDGSTS.E [R4+0x4c00c], desc[UR60][R218.64], !P2 ;  /* 0x4c00c000da047fae */ /* 0x0009e8000d12187c */
[----:B-1----:R-:W3:Y:S01]  /*62c60*/  LDL.LU.64 R220, [R1+0x1d0] ;  /* 0x0001d00001dc7983 */ /* 0x002ee20000300a00 */
[----:B----4-:R-:W-:-:S03]  /*62c70*/  IMAD.WIDE R218, R7, 0x4, R206 ;  /* 0x0000000407da7825 */ /* 0x010fc600078e02ce */
[----:B------:R-:W4:Y:S01]  /*62c80*/  LDL.LU.64 R206, [R1+0x1c8] ;  /* 0x0001c80001ce7983 */ /* 0x000f220000300a00 */
[----:B------:R-:W-:Y:S01]  /*62c90*/  VIADD R2, R2, 0xfffffdef ;  /* 0xfffffdef02027836 */ /* 0x000fe20000000000 */
[----:B------:R-:W-:Y:S01]  /*62ca0*/  IADD3 R214, R214, -0x212, RZ ;  /* 0xfffffdeed6d67810 */ /* 0x000fe20007ffe0ff */
[----:B------:R-:W-:-:S03]  /*62cb0*/  VIADD R209, R209, 0xfffffded ;  /* 0xfffffdedd1d17836 */ /* 0x000fc60000000000 */
[----:B------:R-:W-:Y:S02]  /*62cc0*/  ISETP.GE.U32.AND P6, PT, R2, 0x7ffffd70, PT ;  /* 0x7ffffd700200780c */ /* 0x000fe40003fc6070 */
[----:B------:R-:W-:Y:S01]  /*62cd0*/  ISETP.GE.U32.AND P5, PT, R214, 0x7ffffd6f, PT ;  /* 0x7ffffd6fd600780c */ /* 0x000fe20003fa6070 */
[----:B------:R-:W-:Y:S01]  /*62ce0*/  VIADD R208, R208, 0xfffffdec ;  /* 0xfffffdecd0d07836 */ /* 0x000fe20000000000 */
[----:B------:R-:W-:Y:S02]  /*62cf0*/  IADD3 R6, R6, -0x231, RZ ;  /* 0xfffffdcf06067810 */ /* 0x000fe40007ffe0ff */
[----:B------:R-:W-:Y:S01]  /*62d00*/  ISETP.GE.U32.AND P4, PT, R209, 0x7ffffd6e, PT ;  /* 0x7ffffd6ed100780c */ /* 0x000fe20003f86070 */
[----:B------:R-:W-:Y:S02]  /*62d10*/  VIADD R5, R5, 0xfffffdce ;  /* 0xfffffdce05057836 */ /* 0x000fe40000000000 */
[----:B------:R-:W-:Y:S01]  /*62d20*/  VIADD R3, R3, 0xfffffdcd ;  /* 0xfffffdcd03037836 */ /* 0x000fe20000000000 */
[----:B------:R-:W-:-:S02]  /*62d30*/  ISETP.GE.U32.AND P3, PT, R208, 0x7ffffd6d, PT ;  /* 0x7ffffd6dd000780c */ /* 0x000fc40003f66070 */
[----:B------:R-:W-:Y:S01]  /*62d40*/  ISETP.GE.U32.AND P0, PT, R6, 0x7ffffd50, PT ;  /* 0x7ffffd500600780c */ /* 0x000fe20003f06070 */
[----:B------:R1:W-:Y:S01]  /*62d50*/  STL.64 [R1+0x15c0], R218 ;  /* 0x0015c0da01007387 */ /* 0x0003e20000100a00 */
[----:B------:R-:W-:Y:S01]  /*62d60*/  ISETP.GE.U32.AND P2, PT, R5, 0x7ffffd4f, PT ;  /* 0x7ffffd4f0500780c */ /* 0x000fe20003f46070 */
[----:B------:R-:W4:Y:S08]  /*62d70*/  LDC R209, c[0x0][0x230] ;  /* 0x00008c00ffd17b82 */ /* 0x000f300000000800 */
[----:B------:R-:W4:Y:S01]  /*62d80*/  LDC R208, c[0x0][0x230] ;  /* 0x00008c00ffd07b82 */ /* 0x000f220000000800 */
[----:B------:R4:W-:Y:S01]  /*62d90*/  LDGSTS.E [R8+0x40000], desc[UR60][R218.64], !P6 ;  /* 0x40000000da087fae */ /* 0x0009e2000f12187c */
[----:B------:R-:W-:-:S06]  /*62da0*/  ISETP.GE.U32.AND P6, PT, R3, 0x7ffffd4e, PT ;  /* 0x7ffffd4e0300780c */ /* 0x000fcc0003fc6070 */
[----:B------:R-:W4:Y:S08]  /*62db0*/  LDC R2, c[0x0][0x230] ;  /* 0x00008c00ff027b82 */ /* 0x000f300000000800 */
[----:B------:R-:W4:Y:S08]  /*62dc0*/  LDC R214, c[0x0][0x230] ;  /* 0x00008c00ffd67b82 */ /* 0x000f300000000800 */
[----:B------:R-:W4:Y:S08]  /*62dd0*/  LDC R6, c[0x0][0x230] ;  /* 0x00008c00ff067b82 */ /* 0x000f300000000800 */
[----:B------:R-:W4:Y:S08]  /*62de0*/  LDC R5, c[0x0][0x230] ;  /* 0x00008c00ff057b82 */ /* 0x000f300000000800 */
[----:B------:R-:W4:Y:S01]  /*62df0*/  LDC R3, c[0x0][0x230] ;  /* 0x00008c00ff037b82 */ /* 0x000f220000000800 */
[----:B--2---:R-:W-:-:S05]  /*62e00*/  IMAD.WIDE R216, R7, 0x4, R216 ;  /* 0x0000000407d87825 */ /* 0x004fca00078e02d8 */
[----:B------:R2:W-:Y:S04]  /*62e10*/  STL.64 [R1+0x15b0], R216 ;  /* 0x0015b0d801007387 */ /* 0x0005e80000100a00 */
[----:B------:R4:W-:Y:S04]  /*62e20*/  LDGSTS.E [R8+0x40004], desc[UR60][R216.64], !P5 ;  /* 0x40004000d8087fae */ /* 0x0009e8000e92187c */
[----:B-1----:R-:W4:Y:S01]  /*62e30*/  LDL.LU.64 R218, [R1+0x1c0] ;  /* 0x0001c00001da7983 */ /* 0x002f220000300a00 */
[----:B------:R-:W-:-:S04]  /*62e40*/  IMAD.WIDE R248, R7, 0x4, R248 ;  /* 0x0000000407f87825 */ /* 0x000fc800078e02f8 */
[----:B------:R-:W-:-:S04]  /*62e50*/  IMAD.WIDE R212, R7, 0x4, R212 ;  /* 0x0000000407d47825 */ /* 0x000fc800078e02d4 */
[C---:B---3--:R-:W-:Y:S01]  /*62e60*/  IMAD.WIDE R210, R7.reuse, 0x4, R210 ;  /* 0x0000000407d27825 */ /* 0x048fe200078e02d2 */
[----:B--2---:R-:W2:Y:S04]  /*62e70*/  LDL.LU.64 R216, [R1+0x158] ;  /* 0x0001580001d87983 */ /* 0x004ea80000300a00 */
        /* <DEDUP_REMOVED lines=8> */
[----:B------:R-:W3:Y:S01]  /*62f00*/  LDL.LU.64 R210, [R1+0x140] ;  /* 0x0001400001d27983 */ /* 0x000ee20000300a00 */
[----:B------:R-:W-:-:S04]  /*62f10*/  IMAD.WIDE R220, R7, 0x4, R220 ;  /* 0x0000000407dc7825 */ /* 0x000fc800078e02dc */
[----:B----4-:R-:W-:Y:S01]  /*62f20*/  IMAD.WIDE R206, R7, 0x4, R206 ;  /* 0x0000000407ce7825 */ /* 0x010fe200078e02ce */
[----:B------:R-:W-:Y:S04]  /*62f30*/  STL.64 [R1+0x1518], R220 ;  /* 0x001518dc01007387 */ /* 0x000fe80000100a00 */
[----:B------:R-:W-:Y:S04]  /*62f40*/  LDGSTS.E [R8+0x44004], desc[UR60][R220.64], !P2 ;  /* 0x44004000dc087fae */ /* 0x000fe8000d12187c */
[----:B------:R1:W-:Y:S04]  /*62f50*/  STL.64 [R1+0x1510], R206 ;  /* 0x001510ce01007387 */ /* 0x0003e80000100a00 */
[----:B------:R-:W-:Y:S04]  /*62f60*/  LDGSTS.E [R8+0x44008], desc[UR60][R206.64], !P6 ;  /* 0x44008000ce087fae */ /* 0x000fe8000f12187c */
[----:B-1----:R-:W4:Y:S01]  /*62f70*/  LDL.LU.64 R206, [R1+0xd8] ;  /* 0x0000d80001ce7983 */ /* 0x002f220000300a00 */
[----:B------:R-:W-:Y:S01]  /*62f80*/  VIADD R209, R209, 0xfffffdae ;  /* 0xfffffdaed1d17836 */ /* 0x000fe20000000000 */
[----:B------:R-:W-:-:S02]  /*62f90*/  IADD3 R208, R208, -0x253, RZ ;  /* 0xfffffdadd0d07810 */ /* 0x000fc40007ffe0ff */
[----:B------:R-:W-:Y:S01]  /*62fa0*/  IADD3 R2, R2, -0x234, RZ ;  /* 0xfffffdcc02027810 */ /* 0x000fe20007ffe0ff */
[----:B------:R-:W-:Y:S02]  /*62fb0*/  VIADD R214, R214, 0xfffffdaf ;  /* 0xfffffdafd6d67836 */ /* 0x000fe40000000000 */
[----:B------:R-:W-:Y:S01]  /*62fc0*/  VIADD R6, R6, 0xfffffdac ;  /* 0xfffffdac06067836 */ /* 0x000fe20000000000 */
[----:B------:R-:W-:Y:S02]  /*62fd0*/  ISETP.GE.U32.AND P3, PT, R209, 0x7ffffd2f, PT ;  /* 0x7ffffd2fd100780c */ /* 0x000fe40003f66070 */
[----:B------:R-:W-:Y:S01]  /*62fe0*/  ISETP.GE.U32.AND P0, PT, R208, 0x7ffffd2e, PT ;  /* 0x7ffffd2ed000780c */ /* 0x000fe20003f06070 */
[----:B------:R-:W1:Y:S08]  /*62ff0*/  LDC R209, c[0x0][0x230] ;  /* 0x00008c00ffd17b82 */ /* 0x000e700000000800 */
[----:B------:R-:W1:Y:S01]  /*63000*/  LDC R208, c[0x0][0x230] ;  /* 0x00008c00ffd07b82 */ /* 0x000e620000000800 */
[----:B------:R-:W-:-:S02]  /*63010*/  ISETP.GE.U32.AND P5, PT, R2, 0x7ffffd4d, PT ;  /* 0x7ffffd4d0200780c */ /* 0x000fc40003fa6070 */
[----:B------:R-:W-:Y:S02]  /*63020*/  ISETP.GE.U32.AND P4, PT, R214, 0x7ffffd30, PT ;  /* 0x7ffffd30d600780c */ /* 0x000fe40003f86070 */
[----:B------:R-:W-:Y:S01]  /*63030*/  ISETP.GE.U32.AND P2, PT, R6, 0x7ffffd2d, PT ;  /* 0x7ffffd2d0600780c */ /* 0x000fe20003f46070 */
[----:B------:R-:W4:Y:S02]  /*63040*/  LDL.LU.64 R220, [R1+0xd0] ;  /* 0x0000d00001dc7983 */ /* 0x000f240000300a00 */
[----:B------:R-:W4:Y:S08]  /*63050*/  LDC R214, c[0x0][0x230] ;  /* 0x00008c00ffd67b82 */ /* 0x000f300000000800 */
[----:B------:R-:W4:Y:S08]  /*63060*/  LDC R2, c[0x0][0x230] ;  /* 0x00008c00ff027b82 */ /* 0x000f300000000800 */
[----:B------:R-:W4:Y:S01]  /*63070*/  LDC R6, c[0x0][0x230] ;  /* 0x00008c00ff067b82 */ /* 0x000f220000000800 */
[----:B-1----:R-:W-:Y:S01]  /*63080*/  IADD3 R209, R209, -0x215, RZ ;  /* 0xfffffdebd1d17810 */ /* 0x002fe20007ffe0ff */
[----:B------:R-:W-:-:S02]  /*63090*/  VIADD R208, R208, 0xfffffdea ;  /* 0xfffffdead0d07836 */ /* 0x000fc40000000000 */
[----:B------:R-:W-:-:S05]  /*630a0*/  IMAD.WIDE R218, R7, 0x4, R218 ;  /* 0x0000000407da7825 */ /* 0x000fca00078e02da */
[----:B------:R1:W-:Y:S04]  /*630b0*/  STL.64 [R1+0x1508], R218 ;  /* 0x001508da01007387 */ /* 0x0003e80000100a00 */
[----:B------:R-:W-:Y:S01]  /*630c0*/  LDGSTS.E [R8+0x4400c], desc[UR60][R218.64], !P5 ;  /* 0x4400c000da087fae */ /* 0x000fe2000e92187c */
[----:B--2---:R-:W-:-:S05]  /*630d0*/  IMAD.WIDE R216, R7, 0x4, R216 ;  /* 0x0000000407d87825 */ /* 0x004fca00078e02d8 */
[----:B------:R2:W-:Y:S04]  /*630e0*/  STL.64 [R1+0x1498], R216 ;  /* 0x001498d801007387 */ /* 0x0005e80000100a00 */
[----:B-1----:R-:W4:Y:S04]  /*630f0*/  LDL.LU.64 R218, [R1+0xc8] ;  /* 0x0000c80001da7983 */ /* 0x002f280000300a00 */
[----:B------:R-:W-:Y:S01]  /*63100*/  LDGSTS.E [R8+0x48000], desc[UR60][R216.64], !P4 ;  /* 0x48000000d8087fae */ /* 0x000fe2000e12187c */
[----:B------:R-:W-:-:S04]  /*63110*/  IMAD.WIDE R248, R7, 0x4, R248 ;  /* 0x0000000407f87825 */ /* 0x000fc800078e02f8 */
[----:B---3--:R-:W-:-:S04]  /*63120*/  IMAD.WIDE R212, R7, 0x4, R212 ;  /* 0x0000000407d47825 */ /* 0x008fc800078e02d4 */
[----:B------:R-:W-:Y:S01]  /*63130*/  IMAD.WIDE R210, R7, 0x4, R210 ;  /* 0x0000000407d27825 */ /* 0x000fe200078e02d2 */
[----:B--2---:R-:W2:Y:S04]  /*63140*/  LDL.LU.64 R216, [R1+0xc0] ;  /* 0x0000c00001d87983 */ /* 0x004ea80000300a00 */
[----:B------:R-:W-:Y:S04]  /*63150*/  STL.64 [R1+0x1488], R248 ;  /* 0x001488f801007387 */ /* 0x000fe80000100a00 */
[----:B------:R4:W-:Y:S04]  /*63160*/  LDGSTS.E [R8+0x48004], desc[UR60][R248.64], !P3 ;  /* 0x48004000f8087fae */ /* 0x0009e8000d92187c */
[----:B------:R1:W-:Y:S04]  /*63170*/  STL.64 [R1+0x1478], R212 ;  /* 0x001478d401007387 */ /* 0x0003e80000100a00 */
[----:B------:R-:W-:Y:S04]  /*63180*/  LDGSTS.E [R8+0x48008], desc[UR60][R212.64], !P0 ;  /* 0x48008000d4087fae */ /* 0x000fe8000c12187c */
[----:B------:R3:W-:Y:S04]  /*63190*/  STL.64 [R1+0x1468], R210 ;  /* 0x001468d201007387 */ /* 0x0007e80000100a00 */
[----:B------:R3:W-:Y:S01]  /*631a0*/  LDGSTS.E [R8+0x4800c], desc[UR60][R210.64], !P2 ;  /* 0x4800c000d2087fae */ /* 0x0007e2000d12187c */
[----:B------:R-:W-:-:S02]  /*631b0*/  ISETP.GE.U32.AND P0, PT, R209, 0x7ffffd6c, PT ;  /* 0x7ffffd6cd100780c */ /* 0x000fc40003f06070 */
[----:B------:R-:W-:Y:S01]  /*631c0*/  ISETP.GE.U32.AND P2, PT, R208, 0x7ffffd6b, PT ;  /* 0x7ffffd6bd000780c */ /* 0x000fe20003f46070 */
[----:B-1----:R-:W2:Y:S04]  /*631d0*/  LDL.LU.64 R212, [R1+0x238] ;  /* 0x0002380001d47983 */ /* 0x002ea80000300a00 */
[----:B------:R-:W2:Y:S01]  /*631e0*/  LDL.LU.64 R208, [R1+0x230] ;  /* 0x0002300001d07983 */ /* 0x000ea20000300a00 */
[----:B----4-:R-:W-:-:S04]  /*631f0*/  IMAD.WIDE R248, R7, 0x4, R206 ;  /* 0x0000000407f87825 */ /* 0x010fc800078e02ce */
[----:B------:R-:W-:Y:S01]  /*63200*/  VIADD R214, R214, 0xfffffd8c ;  /* 0xfffffd8cd6d67836 */ /* 0x000fe20000000000 */
[----:B------:R-:W4:Y:S01]  /*63210*/  LDL.LU.64 R206, [R1+0x228] ;  /* 0x0002280001ce7983 */ /* 0x000f220000300a00 */
[----:B------:R-:W-:Y:S01]  /*63220*/  VIADD R5, R5, 0xfffffd8f ;  /* 0xfffffd8f05057836 */ /* 0x000fe20000000000 */
[----:B------:R-:W-:Y:S01]  /*63230*/  IADD3 R3, R3, -0x272, RZ ;  /* 0xfffffd8e03037810 */ /* 0x000fe20007ffe0ff */
[----:B------:R-:W-:Y:S01]  /*63240*/  VIADD R2, R2, 0xfffffd8d ;  /* 0xfffffd8d02027836 */ /* 0x000fe20000000000 */
[----:B------:R-:W-:Y:S01]  /*63250*/  ISETP.GE.U32.AND P3, PT, R214, 0x7ffffd0d, PT ;  /* 0x7ffffd0dd600780c */ /* 0x000fe20003f66070 */
[----:B------:R-:W-:Y:S01]  /*63260*/  VIADD R6, R6, 0xfffffde9 ;  /* 0xfffffde906067836 */ /* 0x000fe20000000000 */
[----:B------:R-:W-:Y:S01]  /*63270*/  ISETP.GE.U32.AND P6, PT, R5, 0x7ffffd10, PT ;  /* 0x7ffffd100500780c */ /* 0x000fe20003fc6070 */
[----:B------:R-:W1:Y:S01]  /*63280*/  LDC R214, c[0x0][0x230] ;  /* 0x00008c00ffd67b82 */ /* 0x000e620000000800 */
[----:B------:R-:W-:Y:S02]  /*63290*/  ISETP.GE.U32.AND P5, PT, R3, 0x7ffffd0f, PT ;  /* 0x7ffffd0f0300780c */ /* 0x000fe40003fa6070 */
[----:B------:R-:W-:Y:S01]  /*632a0*/  ISETP.GE.U32.AND P4, PT, R2, 0x7ffffd0e, PT ;  /* 0x7ffffd0e0200780c */ /* 0x000fe20003f86070 */
[----:B------:R-:W-:Y:S04]  /*632b0*/  STL.64 [R1+0x13b8], R248 ;  /* 0x0013b8f801007387 */ /* 0x000fe80000100a00 */
[----:B------:R-:W4:Y:S01]  /*632c0*/  LDC R5, c[0x0][0x230] ;  /* 0x00008c00ff057b82 */ /* 0x000f220000000800 */
[----:B------:R-:W-:-:S07]  /*632d0*/  IMAD.WIDE R220, R7, 0x4, R220 ;  /* 0x0000000407dc7825 */ /* 0x000fce00078e02dc */
[----:B------:R-:W4:Y:S08]  /*632e0*/  LDC R3, c[0x0][0x230] ;  /* 0x00008c00ff037b82 */ /* 0x000f300000000800 */
[----:B---3--:R-:W3:Y:S08]  /*632f0*/  LDC R210, c[0x0][0x230] ;  /* 0x00008c00ffd27b82 */ /* 0x008ef00000000800 */
[----:B------:R-:W3:Y:S08]  /*63300*/  LDC R2, c[0x0][0x230] ;  /* 0x00008c00ff027b82 */ /* 0x000ef00000000800 */
[----:B------:R-:W3:Y:S01]  /*63310*/  LDC R211, c[0x0][0x230] ;  /* 0x00008c00ffd37b82 */ /* 0x000ee20000000800 */
[----:B------:R1:W-:Y:S04]  /*63320*/  LDGSTS.E [R8+0x4c000], desc[UR60][R248.64], !P6 ;  /* 0x4c000000f8087fae */ /* 0x0003e8000f12187c */
[----:B------:R1:W-:Y:S04]  /*63330*/  STL.64 [R1+0x1450], R220 ;  /* 0x001450dc01007387 */ /* 0x0003e80000100a00 */
[----:B------:R-:W-:Y:S01]  /*63340*/  LDGSTS.E [R8+0x4c004], desc[UR60][R220.64], !P5 ;  /* 0x4c004000dc087fae */ /* 0x000fe2000e92187c */
[----:B------:R-:W-:-:S02]  /*63350*/  ISETP.GE.U32.AND P6, PT, R6, 0x7ffffd6a, PT ;  /* 0x7ffffd6a0600780c */ /* 0x000fc40003fc6070 */
[----:B------:R-:W3:Y:S01]  /*63360*/  LDC R6, c[0x0][0x230] ;  /* 0x00008c00ff067b82 */ /* 0x000ee20000000800 */
[----:B-1----:R-:W3:Y:S01]  /*63370*/  LDL.LU.64 R220, [R1+0x220] ;  /* 0x0002200001dc7983 */ /* 0x002ee20000300a00 */
[----:B------:R-:W-:-:S05]  /*63380*/  IMAD.WIDE R248, R7, 0x4, R218 ;  /* 0x0000000407f87825 */ /* 0x000fca00078e02da */
[----:B------:R-:W-:Y:S04]  /*63390*/  STL.64 [R1+0x1448], R248 ;  /* 0x001448f801007387 */ /* 0x000fe80000100a00 */
[----:B------:R-:W3:Y:S04]  /*633a0*/  LDL.LU.64 R218, [R1+0x1b8] ;  /* 0x0001b80001da7983 */ /* 0x000ee80000300a00 */
[----:B------:R-:W-:Y:S01]  /*633b0*/  LDGSTS.E [R8+0x4c008], desc[UR60][R248.64], !P4 ;  /* 0x4c008000f8087fae */ /* 0x000fe2000e12187c */
[----:B--2---:R-:W-:-:S05]  /*633c0*/  IMAD.WIDE R216, R7, 0x4, R216 ;  /* 0x0000000407d87825 */ /* 0x004fca00078e02d8 */
[----:B------:R1:W-:Y:S04]  /*633d0*/  STL.64 [R1+0x1440], R216 ;  /* 0x001440d801007387 */ /* 0x0003e80000100a00 */
[----:B------:R2:W-:Y:S04]  /*633e0*/  LDGSTS.E [R8+0x4c00c], desc[UR60][R216.64], !P3 ;  /* 0x4c00c000d8087fae */ /* 0x0005e8000d92187c */
[----:B------:R2:W-:Y:S01]  /*633f0*/  STL.64 [R1+0x2650], R8 ;  /* 0x0026500801007387 */ /* 0x0005e20000100a00 */
[----:B------:R-:W-:-:S04]  /*63400*/  IMAD.WIDE R212, R7, 0x4, R212 ;  /* 0x0000000407d47825 */ /* 0x000fc800078e02d4 */
[----:B------:R-:W-:Y:S01]  /*63410*/  IMAD.WIDE R208, R7, 0x4, R208 ;  /* 0x0000000407d07825 */ /* 0x000fe200078e02d0 */
[----:B-1----:R-:W3:Y:S01]  /*63420*/  LDL.LU.64 R216, [R1+0x1b0] ;  /* 0x0001b00001d87983 */ /* 0x002ee20000300a00 */
[----:B--2---:R-:W-:-:S03]  /*63430*/  IADD3 R8, R214, -0x237, RZ ;  /* 0xfffffdc9d6087810 */ /* 0x004fc60007ffe0ff */
[----:B------:R-:W2:Y:S01]  /*63440*/  LDL.LU.64 R214, [R1+0x1a8] ;  /* 0x0001a80001d67983 */ /* 0x000ea20000300a00 */
[----:B----4-:R-:W-:-:S03]  /*63450*/  IMAD.WIDE R206, R7, 0x4, R206 ;  /* 0x0000000407ce7825 */ /* 0x010fc600078e02ce */
[----:B------:R1:W-:Y:S04]  /*63460*/  STL.64 [R1+0x1598], R212 ;  /* 0x001598d401007387 */ /* 0x0003e80000100a00 */
[----:B------:R4:W-:Y:S04]  /*63470*/  STL.64 [R1+0x1590], R208 ;  /* 0x001590d001007387 */ /* 0x0009e80000100a00 */
[----:B------:R-:W-:Y:S04]  /*63480*/  LDGSTS.E [R10+0x40000], desc[UR60][R212.64], !P0 ;  /* 0x40000000d40a7fae */ /* 0x000fe8000c12187c */
[----:B------:R4:W-:Y:S04]  /*63490*/  STL.64 [R1+0x1588], R206 ;  /* 0x001588ce01007387 */ /* 0x0009e80000100a00 */
[----:B------:R2:W-:Y:S04]  /*634a0*/  LDGSTS.E [R10+0x40004], desc[UR60][R208.64], !P2 ;  /* 0x40004000d00a7fae */ /* 0x0005e8000d12187c */
[----:B------:R-:W-:Y:S04]  /*634b0*/  LDGSTS.E [R10+0x40008], desc[UR60][R206.64], !P6 ;  /* 0x40008000ce0a7fae */ /* 0x000fe8000f12187c */
[----:B-1----:R-:W2:Y:S04]  /*634c0*/  LDL.LU.64 R212, [R1+0x1a0] ;  /* 0x0001a00001d47983 */ /* 0x002ea80000300a00 */
[----:B----4-:R-:W4:Y:S04]  /*634d0*/  LDL.LU.64 R208, [R1+0x138] ;  /* 0x0001380001d07983 */ /* 0x010f280000300a00 */
[----:B------:R-:W4:Y:S01]  /*634e0*/  LDL.LU.64 R206, [R1+0x130] ;  /* 0x0001300001ce7983 */ /* 0x000f220000300a00 */
[----:B------:R-:W-:-:S02]  /*634f0*/  ISETP.GE.U32.AND P0, PT, R8, 0x7ffffd4a, PT ;  /* 0x7ffffd4a0800780c */ /* 0x000fc40003f06070 */
[----:B------:R-:W-:Y:S01]  /*63500*/  IADD3 R5, R5, -0x218, RZ ;  /* 0xfffffde805057810 */ /* 0x000fe20007ffe0ff */
[----:B------:R-:W-:Y:S02]  /*63510*/  VIADD R3, R3, 0xfffffdcb ;  /* 0xfffffdcb03037836 */ /* 0x000fe40000000000 */
[----:B---3--:R-:W-:Y:S02]  /*63520*/  VIADD R8, R210, 0xfffffdab ;  /* 0xfffffdabd2087836 */ /* 0x008fe40000000000 */
[----:B------:R-:W1:Y:S01]  /*63530*/  LDC R210, c[0x0][0x230] ;  /* 0x00008c00ffd27b82 */ /* 0x000e620000000800 */
[----:B------:R-:W-:Y:S01]  /*63540*/  VIADD R2, R2, 0xfffffdca ;  /* 0xfffffdca02027836 */ /* 0x000fe20000000000 */
[----:B------:R-:W-:Y:S02]  /*63550*/  ISETP.GE.U32.AND P5, PT, R5, 0x7ffffd69, PT ;  /* 0x7ffffd690500780c */ /* 0x000fe40003fa6070 */
[----:B------:R-:W-:Y:S01]  /*63560*/  ISETP.GE.U32.AND P4, PT, R3, 0x7ffffd4c, PT ;  /* 0x7ffffd4c0300780c */ /* 0x000fe20003f86070 */
[----:B------:R-:W-:-:S02]  /*63570*/  VIADD R9, R211, 0xfffffdc8 ;  /* 0xfffffdc8d3097836 */ /* 0x000fc40000000000 */
[----:B------:R-:W-:Y:S01]  /*63580*/  IMAD.WIDE R220, R7, 0x4, R220 ;  /* 0x0000000407dc7825 */ /* 0x000fe200078e02dc */
[----:B------:R-:W-:Y:S02]  /*63590*/  ISETP.GE.U32.AND P3, PT, R2, 0x7ffffd4b, PT ;  /* 0x7ffffd4b0200780c */ /* 0x000fe40003f66070 */
[----:B------:R-:W-:Y:S02]  /*635a0*/  ISETP.GE.U32.AND P2, PT, R9, 0x7ffffd49, PT ;  /* 0x7ffffd490900780c */ /* 0x000fe40003f46070 */
[----:B------:R-:W-:Y:S02]  /*635b0*/  IADD3 R6, R6, -0x256, RZ ;  /* 0xfffffdaa06067810 */ /* 0x000fe40007ffe0ff */
[----:B------:R-:W-:Y:S01]  /*635c0*/  ISETP.GE.U32.AND P6, PT, R8, 0x7ffffd2c, PT ;  /* 0x7ffffd2c0800780c */ /* 0x000fe20003fc6070 */
[----:B------:R3:W-:Y:S04]  /*635d0*/  STL.64 [R1+0x1438], R220 ;  /* 0x001438dc01007387 */ /* 0x0007e80000100a00 */
[----:B------:R-:W-:Y:S01]  /*635e0*/  LDGSTS.E [R10+0x4000c], desc[UR60][R220.64], !P5 ;  /* 0x4000c000dc0a7fae */ /* 0x000fe2000e92187c */
[----:B------:R-:W-:Y:S01]  /*635f0*/  ISETP.GE.U32.AND P5, PT, R6, 0x7ffffd2b, PT ;  /* 0x7ffffd2b0600780c */ /* 0x000fe20003fa6070 */
[----:B------:R-:W1:Y:S08]  /*63600*/  LDC R5, c[0x0][0x230] ;  /* 0x00008c00ff057b82 */ /* 0x000e700000000800 */
[----:B------:R-:W1:Y:S08]  /*63610*/  LDC R3, c[0x0][0x230] ;  /* 0x00008c00ff037b82 */ /* 0x000e700000000800 */
[----:B------:R-:W1:Y:S08]  /*63620*/  LDC R2, c[0x0][0x230] ;  /* 0x00008c00ff027b82 */ /* 0x000e700000000800 */
[----:B------:R-:W1:Y:S08]  /*63630*/  LDC R9, c[0x0][0x230] ;  /* 0x00008c00ff097b82 */ /* 0x000e700000000800 */
[----:B------:R-:W1:Y:S08]  /*63640*/  LDC R8, c[0x0][0x230] ;  /* 0x00008c00ff087b82 */ /* 0x000e700000000800 */
[----:B------:R-:W1:Y:S01]  /*63650*/  LDC R6, c[0x0][0x230] ;  /* 0x00008c00ff067b82 */ /* 0x000e620000000800 */
[----:B------:R-:W-:-:S05]  /*63660*/  IMAD.WIDE R218, R7, 0x4, R218 ;  /* 0x0000000407da7825 */ /* 0x000fca00078e02da */
[----:B------:R1:W-:Y:S04]  /*63670*/  STL.64 [R1+0x1430], R218 ;  /* 0x001430da01007387 */ /* 0x0003e80000100a00 */
[----:B------:R-:W-:Y:S04]  /*63680*/  LDGSTS.E [R10+0x44000], desc[UR60][R218.64], !P4 ;  /* 0x44000000da0a7fae */ /* 0x000fe8000e12187c */
[----:B---3--:R-:W3:Y:S04]  /*63690*/  LDL.LU.64 R220, [R1+0x128] ;  /* 0x0001280001dc7983 */ /* 0x008ee80000300a00 */
[----:B-1----:R-:W3:Y:S01]  /*636a0*/  LDL.LU.64 R218, [R1+0x120] ;  /* 0x0001200001da7983 */ /* 0x002ee20000300a00 */
[----:B------:R-:W-:-:S04]  /*636b0*/  IMAD.WIDE R216, R7, 0x4, R216 ;  /* 0x0000000407d87825 */ /* 0x000fc800078e02d8 */
[C---:B--2---:R-:W-:Y:S01]  /*636c0*/  IMAD.WIDE R214, R7.reuse, 0x4, R214 ;  /* 0x0000000407d67825 */ /* 0x044fe200078e02d6 */
[----:B------:R1:W-:Y:S04]  /*636d0*/  STL.64 [R1+0x1428], R216 ;  /* 0x001428d801007387 */ /* 0x0003e80000100a00 */
[----:B------:R-:W-:Y:S04]  /*636e0*/  LDGSTS.E [R10+0x44004], desc[UR60][R216.64], !P3 ;  /* 0x44004000d80a7fae */ /* 0x000fe8000d92187c */
[----:B------:R2:W-:Y:S04]  /*636f0*/  STL.64 [R1+0x1420], R214 ;  /* 0x001420d601007387 */ /* 0x0005e80000100a00 */
[----:B------:R2:W-:Y:S04]  /*63700*/  LDGSTS.E [R10+0x44008], desc[UR60][R214.64], !P0 ;  /* 0x44008000d60a7fae */ /* 0x0005e8000c12187c */
[----:B-1----:R-:W3:Y:S01]  /*63710*/  LDL.LU.64 R216, [R1+0xb8] ;  /* 0x0000b80001d87983 */ /* 0x002ee20000300a00 */
[----:B----4-:R-:W-:-:S04]  /*63720*/  IMAD.WIDE R208, R7, 0x4, R208 ;  /* 0x0000000407d07825 */ /* 0x010fc800078e02d0 */
[----:B--2---:R-:W-:-:S04]  /*63730*/  IMAD.WIDE R214, R7, 0x4, R212 ;  /* 0x0000000407d67825 */ /* 0x004fc800078e02d4 */
[----:B------:R-:W-:Y:S02]  /*63740*/  VIADD R212, R210, 0xfffffd8a ;  /* 0xfffffd8ad2d47836 */ /* 0x000fe40000000000 */
[----:B------:R-:W-:Y:S01]  /*63750*/  IMAD.WIDE R206, R7, 0x4, R206 ;  /* 0x0000000407ce7825 */ /* 0x000fe200078e02ce */
[----:B------:R-:W2:Y:S04]  /*63760*/  LDL.LU.64 R210, [R1+0xb0] ;  /* 0x0000b00001d27983 */ /* 0x000ea80000300a00 */
[----:B------:R1:W-:Y:S04]  /*63770*/  STL.64 [R1+0x1418], R214 ;  /* 0x001418d601007387 */ /* 0x0003e80000100a00 */
[----:B------:R-:W-:Y:S04]  /*63780*/  STL.64 [R1+0x1410], R208 ;  /* 0x001410d001007387 */ /* 0x000fe80000100a00 */
[----:B------:R-:W-:Y:S04]  /*63790*/  LDGSTS.E [R10+0x4400c], desc[UR60][R214.64], !P2 ;  /* 0x4400c000d60a7fae */ /* 0x000fe8000d12187c */
[----:B------:R4:W-:Y:S01]  /*637a0*/  STL.64 [R1+0x1408], R206 ;  /* 0x001408ce01007387 */ /* 0x0009e20000100a00 */
[----:B------:R-:W-:-:S03]  /*637b0*/  ISETP.GE.U32.AND P2, PT, R212, 0x7ffffd0b, PT ;  /* 0x7ffffd0bd400780c */ /* 0x000fc60003f46070 */
[----:B------:R4:W-:Y:S04]  /*637c0*/  LDGSTS.E [R10+0x48000], desc[UR60][R208.64], !P6 ;  /* 0x48000000d00a7fae */ /* 0x0009e8000f12187c */
[----:B------:R-:W-:Y:S04]  /*637d0*/  LDGSTS.E [R10+0x48004], desc[UR60][R206.64], !P5 ;  /* 0x48004000ce0a7fae */ /* 0x000fe8000e92187c */
[----:B-1----:R-:W2:Y:S04]  /*637e0*/  LDL.LU.64 R214, [R1+0xa8] ;  /* 0x0000a80001d67983 */ /* 0x002ea80000300a00 */
[----:B------:R-:W2:Y:S01]  /*637f0*/  LDL.LU.64 R212, [R1+0xa0] ;  /* 0x0000a00001d47983 */ /* 0x000ea20000300a00 */
[----:B------:R-:W-:-:S02]  /*63800*/  VIADD R5, R5, 0xfffffda9 ;  /* 0xfffffda905057836 */ /* 0x000fc40000000000 */
[----:B------:R-:W-:Y:S01]  /*63810*/  VIADD R3, R3, 0xfffffda8 ;  /* 0xfffffda803037836 */ /* 0x000fe20000000000 */
[----:B----4-:R-:W4:Y:S01]  /*63820*/  LDL.LU.64 R206, [R1+0x218] ;  /* 0x0002180001ce7983 */ /* 0x010f220000300a00 */
[----:B------:R-:W1:Y:S01]  /*63830*/  LDC R208, c[0x0][0x230] ;  /* 0x00008c00ffd07b82 */ /* 0x000e620000000800 */
[----:B------:R-:W-:Y:S02]  /*63840*/  ISETP.GE.U32.AND P4, PT, R5, 0x7ffffd2a, PT ;  /* 0x7ffffd2a0500780c */ /* 0x000fe40003f86070 */
[----:B------:R-:W-:Y:S02]  /*63850*/  ISETP.GE.U32.AND P3, PT, R3, 0x7ffffd29, PT ;  /* 0x7ffffd290300780c */ /* 0x000fe40003f66070 */
[----:B------:R-:W-:Y:S01]  /*63860*/  IADD3 R2, R2, -0x275, RZ ;  /* 0xfffffd8b02027810 */ /* 0x000fe20007ffe0ff */
[----:B------:R-:W-:Y:S01]  /*63870*/  VIADD R9, R9, 0xfffffd89 ;  /* 0xfffffd8909097836 */ /* 0x000fe20000000000 */
[----:B------:R-:W-:Y:S01]  /*63880*/  IADD3 R8, R8, -0x278, RZ ;  /* 0xfffffd8808087810 */ /* 0x000fe20007ffe0ff */
[----:B------:R-:W-:Y:S01]  /*63890*/  VIADD R6, R6, 0xfffffde7 ;  /* 0xfffffde706067836 */ /* 0x000fe20000000000 */
[----:B------:R-:W-:Y:S01]  /*638a0*/  ISETP.GE.U32.AND P0, PT, R2, 0x7ffffd0c, PT ;  /* 0x7ffffd0c0200780c */ /* 0x000fe20003f06070 */
[----:B------:R-:W4:Y:S01]  /*638b0*/  LDC R5, c[0x0][0x230] ;  /* 0x00008c00ff057b82 */ /* 0x000f220000000800 */
[----:B------:R-:W-:-:S02]  /*638c0*/  ISETP.GE.U32.AND P6, PT, R9, 0x7ffffd0a, PT ;  /* 0x7ffffd0a0900780c */ /* 0x000fc40003fc6070 */
[----:B------:R-:W-:-:S05]  /*638d0*/  ISETP.GE.U32.AND P5, PT, R8, 0x7ffffd09, PT ;  /* 0x7ffffd090800780c */ /* 0x000fca0003fa6070 */
[----:B------:R-:W4:Y:S08]  /*638e0*/  LDC R3, c[0x0][0x230] ;  /* 0x00008c00ff037b82 */ /* 0x000f300000000800 */
[----:B------:R-:W4:Y:S08]  /*638f0*/  LDC R2, c[0x0][0x230] ;  /* 0x00008c00ff027b82 */ /* 0x000f300000000800 */
[----:B------:R-:W4:Y:S08]  /*63900*/  LDC R9, c[0x0][0x230] ;  /* 0x00008c00ff097b82 */ /* 0x000f300000000800 */
[----:B------:R-:W4:Y:S01]  /*63910*/  LDC R8, c[0x0][0x230] ;  /* 0x00008c00ff087b82 */ /* 0x000f220000000800 */
[----:B---3--:R-:W-:-:S05]  /*63920*/  IMAD.WIDE R220, R7, 0x4, R220 ;  /* 0x0000000407dc7825 */ /* 0x008fca00078e02dc */
[----:B------:R3:W-:Y:S04]  /*63930*/  STL.64 [R1+0x1400], R220 ;  /* 0x001400dc01007387 */ /* 0x0007e80000100a00 */
[----:B------:R-:W-:Y:S01]  /*63940*/  LDGSTS.E [R10+0x48008], desc[UR60][R220.64], !P4 ;  /* 0x48008000dc0a7fae */ /* 0x000fe2000e12187c */
        /* <DEDUP_REMOVED lines=8> */
[----:B------:R1:W-:Y:S04]  /*639d0*/  LDGSTS.E [R10+0x4c000], desc[UR60][R216.64], !P0 ;  /* 0x4c000000d80a7fae */ /* 0x0003e8000c12187c */
[----:B------:R2:W-:Y:S04]  /*639e0*/  STL.64 [R1+0x13e8], R210 ;  /* 0x0013e8d201007387 */ /* 0x0005e80000100a00 */
[----:B------:R-:W-:Y:S01]  /*639f0*/  LDGSTS.E [R10+0x4c004], desc[UR60][R210.64], !P2 ;  /* 0x4c004000d20a7fae */ /* 0x000fe2000d12187c */
[----:B-1----:R-:W-:-:S03]  /*63a00*/  IMAD.WIDE R216, R7, 0x4, R214 ;  /* 0x0000000407d87825 */ /* 0x002fc600078e02d6 */
[----:B--2---:R-:W2:Y:S01]  /*63a10*/  LDL.LU.64 R210, [R1+0x200] ;  /* 0x0002000001d27983 */ /* 0x004ea20000300a00 */
[----:B------:R-:W-:-:S03]  /*63a20*/  VIADD R214, R208, 0xfffffdc7 ;  /* 0xfffffdc7d0d67836 */ /* 0x000fc60000000000 */
[----:B------:R-:W2:Y:S01]  /*63a30*/  LDL.LU.64 R208, [R1+0x198] ;  /* 0x0001980001d07983 */ /* 0x000ea20000300a00 */
[----:B------:R-:W-:Y:S01]  /*63a40*/  ISETP.GE.U32.AND P4, PT, R6, 0x7ffffd68, PT ;  /* 0x7ffffd680600780c */ /* 0x000fe20003f86070 */
[----:B------:R-:W-:-:S04]  /*63a50*/  IMAD.WIDE R212, R7, 0x4, R212 ;  /* 0x0000000407d47825 */ /* 0x000fc800078e02d4 */
[----:B----4-:R-:W-:Y:S01]  /*63a60*/  IMAD.WIDE R206, R7, 0x4, R206 ;  /* 0x0000000407ce7825 */ /* 0x010fe200078e02ce */
[----:B------:R1:W-:Y:S04]  /*63a70*/  STL.64 [R1+0x13e0], R216 ;  /* 0x0013e0d801007387 */ /* 0x0003e80000100a00 */
[----:B------:R4:W-:Y:S04]  /*63a80*/  STL.64 [R1+0x13d8], R212 ;  /* 0x0013d8d401007387 */ /* 0x0009e80000100a00 */
[----:B------:R-:W-:Y:S04]  /*63a90*/  LDGSTS.E [R10+0x4c008], desc[UR60][R216.64], !P6 ;  /* 0x4c008000d80a7fae */ /* 0x000fe8000f12187c */
[----:B------:R4:W-:Y:S04]  /*63aa0*/  STL.64 [R1+0x13d0], R206 ;  /* 0x0013d0ce01007387 */ /* 0x0009e80000100a00 */
[----:B------:R-:W-:Y:S01]  /*63ab0*/  LDGSTS.E [R10+0x4c00c], desc[UR60][R212.64], !P5 ;  /* 0x4c00c000d40a7fae */ /* 0x000fe2000e92187c */
[----:B------:R-:W-:Y:S01]  /*63ac0*/  VIADD R5, R5, 0xfffffde6 ;  /* 0xfffffde605057836 */ /* 0x000fe20000000000 */
[----:B------:R-:W-:Y:S01]  /*63ad0*/  IADD3 R3, R3, -0x21b, RZ ;  /* 0xfffffde503037810 */ /* 0x000fe20007ffe0ff */
[----:B------:R-:W-:Y:S01]  /*63ae0*/  VIADD R2, R2, 0xfffffde4 ;  /* 0xfffffde402027836 */ /* 0x000fe20000000000 */
[----:B------:R-:W4:Y:S01]  /*63af0*/  LDC R6, c[0x0][0x230] ;  /* 0x00008c00ff067b82 */ /* 0x000f220000000800 */
[----:B------:R-:W-:Y:S04]  /*63b00*/  LDGSTS.E [R11+0x40000], desc[UR60][R206.64], !P4 ;  /* 0x40000000ce0b7fae */ /* 0x000fe8000e12187c */
[----:B-1----:R-:W2:Y:S04]  /*63b10*/  LDL.LU.64 R216, [R1+0x190] ;  /* 0x0001900001d87983 */ /* 0x002ea80000300a00 */
[----:B----4-:R-:W4:Y:S04]  /*63b20*/  LDL.LU.64 R212, [R1+0x188] ;  /* 0x0001880001d47983 */ /* 0x010f280000300a00 */
[----:B------:R-:W4:Y:S01]  /*63b30*/  LDL.LU.64 R206, [R1+0x180] ;  /* 0x0001800001ce7983 */ /* 0x000f220000300a00 */
[----:B------:R-:W-:-:S02]  /*63b40*/  ISETP.GE.U32.AND P3, PT, R5, 0x7ffffd67, PT ;  /* 0x7ffffd670500780c */ /* 0x000fc40003f66070 */
[----:B------:R-:W-:Y:S02]  /*63b50*/  ISETP.GE.U32.AND P0, PT, R3, 0x7ffffd66, PT ;  /* 0x7ffffd660300780c */ /* 0x000fe40003f06070 */
[----:B------:R-:W-:Y:S02]  /*63b60*/  ISETP.GE.U32.AND P2, PT, R2, 0x7ffffd65, PT ;  /* 0x7ffffd650200780c */ /* 0x000fe40003f46070 */
[----:B------:R-:W-:Y:S02]  /*63b70*/  ISETP.GE.U32.AND P6, PT, R214, 0x7ffffd48, PT ;  /* 0x7ffffd48d600780c */ /* 0x000fe40003fc6070 */
[----:B------:R-:W-:Y:S01]  /*63b80*/  IADD3 R9, R9, -0x23a, RZ ;  /* 0xfffffdc609097810 */ /* 0x000fe20007ffe0ff */
[----:B------:R-:W-:Y:S01]  /*63b90*/  VIADD R8, R8, 0xfffffdc5 ;  /* 0xfffffdc508087836 */ /* 0x000fe20000000000 */
[----:B------:R-:W1:Y:S08]  /*63ba0*/  LDC R5, c[0x0][0x230] ;  /* 0x00008c00ff057b82 */ /* 0x000e700000000800 */
[----:B------:R-:W1:Y:S01]  /*63bb0*/  LDC R3, c[0x0][0x230] ;  /* 0x00008c00ff037b82 */ /* 0x000e620000000800 */
[----:B------:R-:W-:Y:S01]  /*63bc0*/  VIADD R6, R6, 0xfffffdc4 ;  /* 0xfffffdc406067836 */ /* 0x000fe20000000000 */
[----:B------:R-:W-:-:S02]  /*63bd0*/  ISETP.GE.U32.AND P5, PT, R9, 0x7ffffd47, PT ;  /* 0x7ffffd470900780c */ /* 0x000fc40003fa6070 */
[----:B------:R-:W-:-:S04]  /*63be0*/  ISETP.GE.U32.AND P4, PT, R8, 0x7ffffd46, PT ;  /* 0x7ffffd460800780c */ /* 0x000fc80003f86070 */
[----:B------:R-:W1:Y:S08]  /*63bf0*/  LDC R214, c[0x0][0x230] ;  /* 0x00008c00ffd67b82 */ /* 0x000e700000000800 */
[----:B------:R-:W1:Y:S08]  /*63c00*/  LDC R2, c[0x0][0x230] ;  /* 0x00008c00ff027b82 */ /* 0x000e700000000800 */
[----:B------:R-:W1:Y:S08]  /*63c10*/  LDC R9, c[0x0][0x230] ;  /* 0x00008c00ff097b82 */ /* 0x000e700000000800 */
[----:B------:R-:W1:Y:S01]  /*63c20*/  LDC R8, c[0x0][0x230] ;  /* 0x00008c00ff087b82 */ /* 0x000e620000000800 */
[----:B---3--:R-:W-:-:S05]  /*63c30*/  IMAD.WIDE R220, R7, 0x4, R220 ;  /* 0x0000000407dc7825 */ /* 0x008fca00078e02dc */
[----:B------:R3:W-:Y:S04]  /*63c40*/  STL.64 [R1+0x13c8], R220 ;  /* 0x0013c8dc01007387 */ /* 0x0007e80000100a00 */
[----:B------:R-:W-:Y:S01]  /*63c50*/  LDGSTS.E [R11+0x40004], desc[UR60][R220.64], !P3 ;  /* 0x40004000dc0b7fae */ /* 0x000fe2000d92187c */
[----:B------:R-:W-:-:S05]  /*63c60*/  IMAD.WIDE R218, R7, 0x4, R218 ;  /* 0x0000000407da7825 */ /* 0x000fca00078e02da */
[----:B------:R2:W-:Y:S04]  /*63c70*/  STL.64 [R1+0x13c0], R218 ;  /* 0x0013c0da01007387 */ /* 0x0005e80000100a00 */
[----:B------:R2:W-:Y:S04]  /*63c80*/  LDGSTS.E [R11+0x40008], desc[UR60][R218.64], !P0 ;  /* 0x40008000da0b7fae */ /* 0x0005e8000c12187c */
[----:B---3--:R-:W3:Y:S01]  /*63c90*/  LDL.LU.64 R220, [R1+0x118] ;  /* 0x0001180001dc7983 */ /* 0x008ee20000300a00 */
[----:B--2---:R-:W-:-:S04]  /*63ca0*/  IMAD.WIDE R218, R7, 0x4, R210 ;  /* 0x0000000407da7825 */ /* 0x004fc800078e02d2 */
[C---:B------:R-:W-:Y:S01]  /*63cb0*/  IMAD.WIDE R208, R7.reuse, 0x4, R208 ;  /* 0x0000000407d07825 */ /* 0x040fe200078e02d0 */
[----:B------:R-:W2:Y:S04]  /*63cc0*/  LDL.LU.64 R210, [R1+0x110] ;  /* 0x0001100001d27983 */ /* 0x000ea80000300a00 */
[----:B------:R-:W-:Y:S04]  /*63cd0*/  STL.64 [R1+0x13a8], R218 ;  /* 0x0013a8da01007387 */ /* 0x000fe80000100a00 */
[----:B------:R-:W-:Y:S04]  /*63ce0*/  LDGSTS.E [R11+0x4000c], desc[UR60][R218.64], !P2 ;  /* 0x4000c000da0b7fae */ /* 0x000fe8000d12187c */
[----:B------:R1:W-:Y:S04]  /*63cf0*/  STL.64 [R1+0x13a0], R208 ;  /* 0x0013a0d001007387 */ /* 0x0003e80000100a00 */
[----:B------:R-:W-:Y:S04]  /*63d00*/  LDGSTS.E [R11+0x44000], desc[UR60][R208.64], !P6 ;  /* 0x44000000d00b7fae */ /* 0x000fe8000f12187c */
[----:B-1----:R-:W2:Y:S01]  /*63d10*/  LDL.LU.64 R208, [R1+0x108] ;  /* 0x0001080001d07983 */ /* 0x002ea20000300a00 */
[----:B------:R-:W-:Y:S01]  /*63d20*/  ISETP.GE.U32.AND P3, PT, R6, 0x7ffffd45, PT ;  /* 0x7ffffd450600780c */ /* 0x000fe20003f66070 */
[----:B------:R-:W-:-:S04]  /*63d30*/  IMAD.WIDE R216, R7, 0x4, R216 ;  /* 0x0000000407d87825 */ /* 0x000fc800078e02d8 */
[C---:B----4-:R-:W-:Y:S01]  /*63d40*/  IMAD.WIDE R212, R7.reuse, 0x4, R212 ;  /* 0x0000000407d47825 */ /* 0x050fe200078e02d4 */
[----:B------:R-:W4:Y:S04]  /*63d50*/  LDL.LU.64 R218, [R1+0x100] ;  /* 0x0001000001da7983 */ /* 0x000f280000300a00 */
[----:B------:R1:W-:Y:S04]  /*63d60*/  STL.64 [R1+0x1398], R216 ;  /* 0x001398d801007387 */ /* 0x0003e80000100a00 */
[----:B------:R-:W-:Y:S01]  /*63d70*/  LDGSTS.E [R11+0x44004], desc[UR60][R216.64], !P5 ;  /* 0x44004000d80b7fae */ /* 0x000fe2000e92187c */
[----:B------:R-:W-:-:S03]  /*63d80*/  IMAD.WIDE R206, R7, 0x4, R206 ;  /* 0x0000000407ce7825 */ /* 0x000fc600078e02ce */
[----:B------:R1:W-:Y:S04]  /*63d90*/  STL.64 [R1+0x1388], R212 ;  /* 0x001388d401007387 */ /* 0x0003e80000100a00 */
[----:B------:R-:W-:Y:S04]  /*63da0*/  LDGSTS.E [R11+0x44008], desc[UR60][R212.64], !P4 ;  /* 0x44008000d40b7fae */ /* 0x000fe8000e12187c */
[----:B------:R1:W-:Y:S04]  /*63db0*/  STL.64 [R1+0x1368], R206 ;  /* 0x001368ce01007387 */ /* 0x0003e80000100a00 */
[----:B------:R-:W-:Y:S01]  /*63dc0*/  LDGSTS.E [R11+0x4400c], desc[UR60][R206.64], !P3 ;  /* 0x4400c000ce0b7fae */ /* 0x000fe2000d92187c */
[----:B------:R-:W-:Y:S01]  /*63dd0*/  IADD3 R5, R5, -0x259, RZ ;  /* 0xfffffda705057810 */ /* 0x000fe20007ffe0ff */
[----:B------:R-:W-:Y:S01]  /*63de0*/  VIADD R3, R3, 0xfffffda6 ;  /* 0xfffffda603037836 */ /* 0x000fe20000000000 */
[----:B------:R-:W1:Y:S02]  /*63df0*/  LDC R6, c[0x0][0x230] ;  /* 0x00008c00ff067b82 */ /* 0x000e640000000800 */
[----:B-1----:R-:W4:Y:S04]  /*63e00*/  LDL.LU.64 R216, [R1+0x98] ;  /* 0x0000980001d87983 */ /* 0x002f280000300a00 */
[----:B------:R-:W4:Y:S04]  /*63e10*/  LDL.LU.64 R212, [R1+0x90] ;  /* 0x0000900001d47983 */ /* 0x000f280000300a00 */
[----:B------:R-:W4:Y:S01]  /*63e20*/  LDL.LU.64 R206, [R1+0x88] ;  /* 0x0000880001ce7983 */ /* 0x000f220000300a00 */
[----:B------:R-:W-:-:S02]  /*63e30*/  ISETP.GE.U32.AND P0, PT, R5, 0x7ffffd28, PT ;  /* 0x7ffffd280500780c */ /* 0x000fc40003f06070 */
[----:B------:R-:W-:Y:S02]  /*63e40*/  ISETP.GE.U32.AND P2, PT, R3, 0x7ffffd27, PT ;  /* 0x7ffffd270300780c */ /* 0x000fe40003f46070 */
[----:B------:R-:W-:Y:S01]  /*63e50*/  IADD3 R214, R214, -0x25c, RZ ;  /* 0xfffffda4d6d67810 */ /* 0x000fe20007ffe0ff */
[----:B------:R-:W-:Y:S02]  /*63e60*/  VIADD R2, R2, 0xfffffda5 ;  /* 0xfffffda502027836 */ /* 0x000fe40000000000 */
[----:B------:R-:W-:Y:S02]  /*63e70*/  VIADD R9, R9, 0xfffffd87 ;  /* 0xfffffd8709097836 */ /* 0x000fe40000000000 */
[----:B------:R-:W-:Y:S01]  /*63e80*/  VIADD R8, R8, 0xfffffd86 ;  /* 0xfffffd8608087836 */ /* 0x000fe20000000000 */
[----:B------:R-:W-:Y:S01]  /*63e90*/  ISETP.GE.U32.AND P5, PT, R214, 0x7ffffd25, PT ;  /* 0x7ffffd25d600780c */ /* 0x000fe20003fa6070 */
[----:B------:R-:W1:Y:S08]  /*63ea0*/  LDC R5, c[0x0][0x230] ;  /* 0x00008c00ff057b82 */ /* 0x000e700000000800 */
[----:B------:R-:W1:Y:S01]  /*63eb0*/  LDC R214, c[0x0][0x230] ;  /* 0x00008c00ffd67b82 */ /* 0x000e620000000800 */
[----:B------:R-:W-:-:S02]  /*63ec0*/  ISETP.GE.U32.AND P6, PT, R2, 0x7ffffd26, PT ;  /* 0x7ffffd260200780c */ /* 0x000fc40003fc6070 */
[----:B------:R-:W-:Y:S02]  /*63ed0*/  ISETP.GE.U32.AND P4, PT, R9, 0x7ffffd08, PT ;  /* 0x7ffffd080900780c */ /* 0x000fe40003f86070 */
[----:B------:R-:W-:-:S03]  /*63ee0*/  ISETP.GE.U32.AND P3, PT, R8, 0x7ffffd07, PT ;  /* 0x7ffffd070800780c */ /* 0x000fc60003f66070 */
[----:B------:R-:W4:Y:S08]  /*63ef0*/  LDC R3, c[0x0][0x230] ;  /* 0x00008c00ff037b82 */ /* 0x000f300000000800 */
[----:B------:R-:W4:Y:S08]  /*63f00*/  LDC R2, c[0x0][0x230] ;  /* 0x00008c00ff027b82 */ /* 0x000f300000000800 */
[----:B------:R-:W4:Y:S01]  /*63f10*/  LDC R9, c[0x0][0x230] ;  /* 0x00008c00ff097b82 */ /* 0x000f220000000800 */
[----:B------:R-:W-:-:S07]  /*63f20*/  IADD3 R6, R6, -0x27b, RZ ;  /* 0xfffffd8506067810 */ /* 0x000fce0007ffe0ff */
[----:B------:R-:W4:Y:S01]  /*63f30*/  LDC R8, c[0x0][0x230] ;  /* 0x00008c00ff087b82 */ /* 0x000f220000000800 */
[----:B-1----:R-:W-:Y:S02]  /*63f40*/  VIADD R214, R214, 0xfffffde1 ;  /* 0xfffffde1d6d67836 */ /* 0x002fe40000000000 */
[----:B---3--:R-:W-:-:S05]  /*63f50*/  IMAD.WIDE R220, R7, 0x4, R220 ;  /* 0x0000000407dc7825 */ /* 0x008fca00078e02dc */
[----:B------:R1:W-:Y:S04]  /*63f60*/  STL.64 [R1+0x1358], R220 ;  /* 0x001358dc01007387 */ /* 0x0003e80000100a00 */
[----:B------:R1:W-:Y:S01]  /*63f70*/  LDGSTS.E [R11+0x48000], desc[UR60][R220.64], !P0 ;  /* 0x48000000dc0b7fae */ /* 0x0003e2000c12187c */
[----:B--2---:R-:W-:-:S05]  /*63f80*/  IMAD.WIDE R210, R7, 0x4, R210 ;  /* 0x0000000407d27825 */ /* 0x004fca00078e02d2 */
[----:B------:R2:W-:Y:S04]  /*63f90*/  STL.64 [R1+0x1348], R210 ;  /* 0x001348d201007387 */ /* 0x0005e80000100a00 */
[----:B------:R-:W-:Y:S01]  /*63fa0*/  LDGSTS.E [R11+0x48004], desc[UR60][R210.64], !P2 ;  /* 0x48004000d20b7fae */ /* 0x000fe2000d12187c */
[----:B-1----:R-:W-:-:S03]  /*63fb0*/  IMAD.WIDE R220, R7, 0x4, R208 ;  /* 0x0000000407dc7825 */ /* 0x002fc600078e02d0 */
[----:B--2---:R-:W2:Y:S04]  /*63fc0*/  LDL.LU.64 R210, [R1+0x80] ;  /* 0x0000800001d27983 */ /* 0x004ea80000300a00 */
[----:B------:R-:W3:Y:S01]  /*63fd0*/  LDL.LU.64 R208, [R1+0x1f8] ;  /* 0x0001f80001d07983 */ /* 0x000ee20000300a00 */
[----:B------:R-:W-:Y:S01]  /*63fe0*/  ISETP.GE.U32.AND P0, PT, R6, 0x7ffffd06, PT ;  /* 0x7ffffd060600780c */ /* 0x000fe20003f06070 */
[C---:B----4-:R-:W-:Y:S02]  /*63ff0*/  IMAD.WIDE R218, R7.reuse, 0x4, R218 ;  /* 0x0000000407da7825 */ /* 0x050fe400078e02da */
[----:B------:R1:W-:Y:S04]  /*64000*/  STL.64 [R1+0x1338], R220 ;  /* 0x001338dc01007387 */ /* 0x0003e80000100a00 */
[----:B------:R-:W-:Y:S04]  /*64010*/  LDGSTS.E [R11+0x48008], desc[UR60][R220.64], !P6 ;  /* 0x48008000dc0b7fae */ /* 0x000fe8000f12187c */
[----:B------:R-:W-:Y:S04]  /*64020*/  STL.64 [R1+0x1318], R218 ;  /* 0x001318da01007387 */ /* 0x000fe80000100a00 */
[----:B------:R-:W-:Y:S01]  /*64030*/  LDGSTS.E [R11+0x4800c], desc[UR60][R218.64], !P5 ;  /* 0x4800c000da0b7fae */ /* 0x000fe2000e92187c */
[----:B------:R-:W-:-:S03]  /*64040*/  IMAD.WIDE R216, R7, 0x4, R216 ;  /* 0x0000000407d87825 */ /* 0x000fc600078e02d8 */
[----:B-1----:R-:W4:Y:S01]  /*64050*/  LDL.LU.64 R220, [R1+0x1f0] ;  /* 0x0001f00001dc7983 */ /* 0x002f220000300a00 */
[----:B------:R-:W-:-:S04]  /*64060*/  IMAD.WIDE R212, R7, 0x4, R212 ;  /* 0x0000000407d47825 */ /* 0x000fc800078e02d4 */
[----:B------:R-:W-:Y:S01]  /*64070*/  IMAD.WIDE R206, R7, 0x4, R206 ;  /* 0x0000000407ce7825 */ /* 0x000fe200078e02ce */
[----:B------:R1:W-:Y:S04]  /*64080*/  STL.64 [R1+0x1310], R216 ;  /* 0x001310d801007387 */ /* 0x0003e80000100a00 */
[----:B------:R-:W4:Y:S04]  /*64090*/  LDL.LU.64 R248, [R1+0x1e8] ;  /* 0x0001e80001f87983 */ /* 0x000f280000300a00 */
[----:B------:R1:W-:Y:S04]  /*640a0*/  LDGSTS.E [R11+0x4c000], desc[UR60][R216.64], !P4 ;  /* 0x4c000000d80b7fae */ /* 0x0003e8000e12187c */
[----:B------:R-:W-:Y:S04]  /*640b0*/  STL.64 [R1+0x1300], R212 ;  /* 0x001300d401007387 */ /* 0x000fe80000100a00 */
[----:B------:R-:W-:Y:S04]  /*640c0*/  LDGSTS.E [R11+0x4c004], desc[UR60][R212.64], !P3 ;  /* 0x4c004000d40b7fae */ /* 0x000fe8000d92187c */
[----:B------:R1:W-:Y:S04]  /*640d0*/  STL.64 [R1+0x12f8], R206 ;  /* 0x0012f8ce01007387 */ /* 0x0003e80000100a00 */
[----:B------:R4:W-:Y:S01]  /*640e0*/  LDGSTS.E [R11+0x4c008], desc[UR60][R206.64], !P0 ;  /* 0x4c008000ce0b7fae */ /* 0x0009e2000c12187c */
[----:B------:R-:W-:Y:S01]  /*640f0*/  ISETP.GE.U32.AND P4, PT, R214, 0x7ffffd62, PT ;  /* 0x7ffffd62d600780c */ /* 0x000fe20003f86070 */
[----:B------:R-:W-:Y:S01]  /*64100*/  VIADD R5, R5, 0xfffffd84 ;  /* 0xfffffd8405057836 */ /* 0x000fe20000000000 */
[----:B------:R-:W-:Y:S01]  /*64110*/  IADD3 R2, R2, -0x21e, RZ ;  /* 0xfffffde202027810 */ /* 0x000fe20007ffe0ff */
[----:B------:R-:W-:Y:S01]  /*64120*/  VIADD R9, R9, 0xfffffde0 ;  /* 0xfffffde009097836 */ /* 0x000fe20000000000 */
[----:B------:R-:W4:Y:S01]  /*64130*/  LDC R6, c[0x0][0x230] ;  /* 0x00008c00ff067b82 */ /* 0x000f220000000800 */
[----:B------:R-:W-:-:S07]  /*64140*/  IADD3 R8, R8, -0x23d, RZ ;  /* 0xfffffdc308087810 */ /* 0x000fce0007ffe0ff */
[----:B-1----:R-:W1:Y:S01]  /*64150*/  LDC R216, c[0x0][0x230] ;  /* 0x00008c00ffd87b82 */ /* 0x002e620000000800 */
[----:B------:R-:W4:Y:S04]  /*64160*/  LDL.LU.64 R206, [R1+0x1e0] ;  /* 0x0001e00001ce7983 */ /* 0x000f280000300a00 */
[----:B------:R-:W4:Y:S04]  /*64170*/  LDL.LU.64 R214, [R1+0x178] ;  /* 0x0001780001d67983 */ /* 0x000f280000300a00 */
[----:B------:R-:W4:Y:S01]  /*64180*/  LDL.LU.64 R218, [R1+0x170] ;  /* 0x0001700001da7983 */ /* 0x000f220000300a00 */
[----:B------:R-:W-:Y:S01]  /*64190*/  ISETP.GE.U32.AND P2, PT, R5, 0x7ffffd05, PT ;  /* 0x7ffffd050500780c */ /* 0x000fe20003f46070 */
[----:B------:R-:W-:Y:S01]  /*641a0*/  VIADD R5, R3, 0xfffffde3 ;  /* 0xfffffde303057836 */ /* 0x000fe20000000000 */
[----:B------:R-:W-:-:S02]  /*641b0*/  ISETP.GE.U32.AND P5, PT, R2, 0x7ffffd63, PT ;  /* 0x7ffffd630200780c */ /* 0x000fc40003fa6070 */
[----:B------:R-:W-:Y:S01]  /*641c0*/  ISETP.GE.U32.AND P3, PT, R9, 0x7ffffd61, PT ;  /* 0x7ffffd610900780c */ /* 0x000fe20003f66070 */
[----:B------:R-:W1:Y:S01]  /*641d0*/  LDC R3, c[0x0][0x230] ;  /* 0x00008c00ff037b82 */ /* 0x000e620000000800 */
[----:B--2---:R-:W-:-:S04]  /*641e0*/  IMAD.WIDE R210, R7, 0x4, R210 ;  /* 0x0000000407d27825 */ /* 0x004fc800078e02d2 */
[----:B---3--:R-:W-:Y:S01]  /*641f0*/  IMAD.WIDE R208, R7, 0x4, R208 ;  /* 0x0000000407d07825 */ /* 0x008fe200078e02d0 */
[----:B------:R-:W-:-:S03]  /*64200*/  ISETP.GE.U32.AND P6, PT, R5, 0x7ffffd64, PT ;  /* 0x7ffffd640500780c */ /* 0x000fc60003fc6070 */
[C---:B----4-:R-:W-:Y:S01]  /*64210*/  IMAD.WIDE R220, R7.reuse, 0x4, R220 ;  /* 0x0000000407dc7825 */ /* 0x050fe200078e02dc */
[----:B------:R2:W-:Y:S04]  /*64220*/  STL.64 [R1+0x12f0], R210 ;  /* 0x0012f0d201007387 */ /* 0x0005e80000100a00 */
[----:B------:R3:W-:Y:S04]  /*64230*/  STL.64 [R1+0x12e8], R208 ;  /* 0x0012e8d001007387 */ /* 0x0007e80000100a00 */
[----:B------:R4:W-:Y:S04]  /*64240*/  STL.64 [R1+0x2658], R10 ;  /* 0x0026580a01007387 */ /* 0x0009e80000100a00 */
[----:B------:R-:W4:Y:S04]  /*64250*/  LDL.LU.64 R212, [R1+0x168] ;  /* 0x0001680001d47983 */ /* 0x000f280000300a00 */
[----:B------:R4:W-:Y:S04]  /*64260*/  LDGSTS.E [R11+0x4c00c], desc[UR60][R210.64], !P2 ;  /* 0x4c00c000d20b7fae */ /* 0x0009e8000d12187c */
[----:B------:R-:W-:Y:S04]  /*64270*/  LDGSTS.E [R244+0x40000], desc[UR60][R208.64], !P6 ;  /* 0x40000000d0f47fae */ /* 0x000fe8000f12187c */
[----:B------:R-:W-:Y:S01]  /*64280*/  LDGSTS.E [R244+0x40004], desc[UR60][R220.64], !P5 ;  /* 0x40004000dcf47fae */ /* 0x000fe2000e92187c */
[----:B------:R-:W-:Y:S01]  /*64290*/  VIADD R6, R6, 0xfffffdc2 ;  /* 0xfffffdc206067836 */ /* 0x000fe20000000000 */
[----:B------:R-:W-:Y:S01]  /*642a0*/  ISETP.GE.U32.AND P0, PT, R8, 0x7ffffd44, PT ;  /* 0x7ffffd440800780c */ /* 0x000fe20003f06070 */
[----:B------:R-:W1:Y:S08]  /*642b0*/  LDC R2, c[0x0][0x230] ;  /* 0x00008c00ff027b82 */ /* 0x000e700000000800 */
[----:B------:R-:W1:Y:S08]  /*642c0*/  LDC R8, c[0x0][0x230] ;  /* 0x00008c00ff087b82 */ /* 0x000e700000000800 */
[----:B------:R-:W1:Y:S01]  /*642d0*/  LDC R9, c[0x0][0x230] ;  /* 0x00008c00ff097b82 */ /* 0x000e620000000800 */
[C---:B------:R-:W-:Y:S01]  /*642e0*/  IMAD.WIDE R206, R7.reuse, 0x4, R206 ;  /* 0x0000000407ce7825 */ /* 0x040fe200078e02ce */
[----:B--2---:R-:W2:Y:S04]  /*642f0*/  LDL.LU.64 R210, [R1+0x160] ;  /* 0x0001600001d27983 */ /* 0x004ea80000300a00 */
[----:B---3--:R-:W3:Y:S01]  /*64300*/  LDL.LU.64 R208, [R1+0xf8] ;  /* 0x0000f80001d07983 */ /* 0x008ee20000300a00 */
[----:B----4-:R-:W-:-:S04]  /*64310*/  IMAD.WIDE R10, R7, 0x4, R248 ;  /* 0x00000004070a7825 */ /* 0x010fc800078e02f8 */
[----:B------:R-:W-:Y:S01]  /*64320*/  IMAD.WIDE R214, R7, 0x4, R214 ;  /* 0x0000000407d67825 */ /* 0x000fe200078e02d6 */
[----:B------:R-:W-:Y:S04]  /*64330*/  STL.64 [R1+0x12e0], R220 ;  /* 0x0012e0dc01007387 */ /* 0x000fe80000100a00 */
[----:B------:R-:W-:Y:S04]  /*64340*/  STL.64 [R1+0x12d8], R10 ;  /* 0x0012d80a01007387 */ /* 0x000fe80000100a00 */
[----:B------:R4:W-:Y:S04]  /*64350*/  STL.64 [R1+0x12d0], R206 ;  /* 0x0012d0ce01007387 */ /* 0x0009e80000100a00 */
[----:B------:R4:W-:Y:S04]  /*64360*/  LDGSTS.E [R244+0x40008], desc[UR60][R10.64], !P4 ;  /* 0x400080000af47fae */ /* 0x0009e8000e12187c */
[----:B------:R-:W3:Y:S04]  /*64370*/  LDL.LU.64 R250, [R1+0xf0] ;  /* 0x0000f00001fa7983 */ /* 0x000ee80000300a00 */
[----:B------:R-:W-:Y:S04]  /*64380*/  LDGSTS.E [R244+0x4000c], desc[UR60][R206.64], !P3 ;  /* 0x4000c000cef47fae */ /* 0x000fe8000d92187c */
[----:B------:R-:W-:Y:S01]  /*64390*/  STL.64 [R1+0x12c8], R214 ;  /* 0x0012c8d601007387 */ /* 0x000fe20000100a00 */
[----:B------:R-:W-:-:S03]  /*643a0*/  ISETP.GE.U32.AND P2, PT, R6, 0x7ffffd43, PT ;  /* 0x7ffffd430600780c */ /* 0x000fc60003f46070 */
[----:B------:R-:W-:Y:S01]  /*643b0*/  LDGSTS.E [R244+0x44000], desc[UR60][R214.64], !P0 ;  /* 0x44000000d6f47fae */ /* 0x000fe2000c12187c */
[----:B-1----:R-:W-:Y:S01]  /*643c0*/  VIADD R3, R3, 0xfffffdc1 ;  /* 0xfffffdc103037836 */ /* 0x002fe20000000000 */
[----:B------:R-:W1:Y:S08]  /*643d0*/  LDC R6, c[0x0][0x230] ;  /* 0x00008c00ff067b82 */ /* 0x000e700000000800 */
[----:B------:R-:W1:Y:S01]  /*643e0*/  LDC R5, c[0x0][0x230] ;  /* 0x00008c00ff057b82 */ /* 0x000e620000000800 */
[----:B----4-:R-:W4:Y:S01]  /*643f0*/  LDL.LU.64 R206, [R1+0xe8] ;  /* 0x0000e80001ce7983 */ /* 0x010f220000300a00 */
[----:B------:R-:W-:-:S05]  /*64400*/  IMAD.WIDE R10, R7, 0x4, R218 ;  /* 0x00000004070a7825 */ /* 0x000fca00078e02da */
[----:B------:R1:W-:Y:S04]  /*64410*/  STL.64 [R1+0x12c0], R10 ;  /* 0x0012c00a01007387 */ /* 0x0003e80000100a00 */
[----:B------:R1:W-:Y:S01]  /*64420*/  LDGSTS.E [R244+0x44004], desc[UR60][R10.64], !P2 ;  /* 0x440040000af47fae */ /* 0x0003e2000d12187c */
[----:B------:R-:W-:Y:S02]  /*64430*/  ISETP.GE.U32.AND P6, PT, R3, 0x7ffffd42, PT ;  /* 0x7ffffd420300780c */ /* 0x000fe40003fc6070 */
[----:B------:R-:W1:Y:S01]  /*64440*/  LDC R3, c[0x0][0x230] ;  /* 0x00008c00ff037b82 */ /* 0x000e620000000800 */
[----:B------:R-:W-:Y:S01]  /*64450*/  IADD3 R2, R2, -0x240, RZ ;  /* 0xfffffdc002027810 */ /* 0x000fe20007ffe0ff */
[----:B------:R-:W-:Y:S01]  /*64460*/  VIADD R8, R8, 0xfffffda0 ;  /* 0xfffffda008087836 */ /* 0x000fe20000000000 */
[----:B------:R-:W-:-:S02]  /*64470*/  IADD3 R9, R9, -0x25f, RZ ;  /* 0xfffffda109097810 */ /* 0x000fc40007ffe0ff */
[----:B------:R-:W-:-:S03]  /*64480*/  ISETP.GE.U32.AND P5, PT, R2, 0x7ffffd41, PT ;  /* 0x7ffffd410200780c */ /* 0x000fc60003fa6070 */
[----:B------:R-:W1:Y:S01]  /*64490*/  LDC R2, c[0x0][0x230] ;  /* 0x00008c00ff027b82 */ /* 0x000e620000000800 */
[----:B------:R-:W-:Y:S02]  /*644a0*/  ISETP.GE.U32.AND P0, PT, R9, 0x7ffffd22, PT ;  /* 0x7ffffd220900780c */ /* 0x000fe40003f06070 */
[----:B------:R-:W-:Y:S01]  /*644b0*/  ISETP.GE.U32.AND P2, PT, R8, 0x7ffffd21, PT ;  /* 0x7ffffd210800780c */ /* 0x000fe20003f46070 */
[----:B-1----:R-:W-:Y:S02]  /*644c0*/  VIADD R6, R6, 0xfffffd83 ;  /* 0xfffffd8306067836 */ /* 0x002fe40000000000 */
[----:B------:R-:W-:Y:S02]  /*644d0*/  VIADD R5, R5, 0xfffffda3 ;  /* 0xfffffda305057836 */ /* 0x000fe40000000000 */
[----:B------:R-:W-:-:S03]  /*644e0*/  VIADD R216, R216, 0xfffffda2 ;  /* 0xfffffda2d8d87836 */ /* 0x000fc60000000000 */
[----:B------:R-:W-:Y:S02]  /*644f0*/  ISETP.GE.U32.AND P4, PT, R5, 0x7ffffd24, PT ;  /* 0x7ffffd240500780c */ /* 0x000fe40003f86070 */
[----:B------:R-:W-:Y:S02]  /*64500*/  IADD3 R3, R3, -0x280, RZ ;  /* 0xfffffd8003037810 */ /* 0x000fe40007ffe0ff */
[----:B------:R-:W-:Y:S01]  /*64510*/  ISETP.GE.U32.AND P3, PT, R216, 0x7ffffd23, PT ;  /* 0x7ffffd23d800780c */ /* 0x000fe20003f66070 */
[----:B------:R-:W1:Y:S01]  /*64520*/  LDC R5, c[0x0][0x230] ;  /* 0x00008c00ff057b82 */ /* 0x000e620000000800 */
[----:B------:R-:W-:Y:S02]  /*64530*/  VIADD R248, R2, 0xfffffd82 ;  /* 0xfffffd8202f87836 */ /* 0x000fe40000000000 */
[C---:B------:R-:W-:Y:S02]  /*64540*/  IMAD.WIDE R10, R7.reuse, 0x4, R212 ;  /* 0x00000004070a7825 */ /* 0x040fe400078e02d4 */
[----:B------:R-:W1:Y:S03]  /*64550*/  S2R R213, SR_TID.X ;  /* 0x0000000000d57919 */ /* 0x000e660000002100 */
[----:B------:R-:W1:Y:S01]  /*64560*/  LDC R212, c[0x0][0x230] ;  /* 0x00008c00ffd47b82 */ /* 0x000e620000000800 */
[----:B------:R3:W-:Y:S04]  /*64570*/  STL.64 [R1+0x12b8], R10 ;  /* 0x0012b80a01007387 */ /* 0x0007e80000100a00 */
[----:B------:R-:W-:Y:S01]  /*64580*/  LDGSTS.E [R244+0x44008], desc[UR60][R10.64], !P6 ;  /* 0x440080000af47fae */ /* 0x000fe2000f12187c */
[----:B------:R-:W-:Y:S01]  /*64590*/  ISETP.GE.U32.AND P6, PT, R6, 0x7ffffd04, PT ;  /* 0x7ffffd040600780c */ /* 0x000fe20003fc6070 */
[----:B--2---:R-:W-:-:S04]  /*645a0*/  IMAD.WIDE R210, R7, 0x4, R210 ;  /* 0x0000000407d27825 */ /* 0x004fc800078e02d2 */
[----:B---3--:R-:W-:Y:S01]  /*645b0*/  IMAD.WIDE R8, R7, 0x4, R208 ;  /* 0x0000000407087825 */ /* 0x008fe200078e02d0 */
[----:B------:R2:W-:Y:S04]  /*645c0*/  STL.64 [R1+0x12b0], R210 ;  /* 0x0012b0d201007387 */ /* 0x0005e80000100a00 */
[----:B------:R-:W3:Y:S04]  /*645d0*/  LDL.LU.64 R218, [R1+0x58] ;  /* 0x0000580001da7983 */ /* 0x000ee80000300a00 */
[----:B------:R2:W-:Y:S04]  /*645e0*/  STL.64 [R1+0x12a8], R8 ;  /* 0x0012a80801007387 */ /* 0x0005e80000100a00 */
[----:B------:R-:W3:Y:S04]  /*645f0*/  LDL.LU.64 R10, [R1+0x48] ;  /* 0x00004800010a7983 */ /* 0x000ee80000300a00 */
[----:B------:R-:W3:Y:S04]  /*64600*/  LDL.LU.64 R220, [R1+0x38] ;  /* 0x0000380001dc7983 */ /* 0x000ee80000300a00 */
[----:B------:R-:W3:Y:S04]  /*64610*/  LDL.LU.64 R208, [R1+0xe0] ;  /* 0x0000e00001d07983 */ /* 0x000ee80000300a00 */
[----:B------:R-:W-:Y:S01]  /*64620*/  LDGSTS.E [R244+0x4400c], desc[UR60][R210.64], !P5 ;  /* 0x4400c000d2f47fae */ /* 0x000fe2000e92187c */
[----:B-1----:R-:W-:Y:S01]  /*64630*/  LOP3.LUT R213, R213, 0x7f, RZ, 0xc0, !PT ;  /* 0x0000007fd5d57812 */ /* 0x002fe200078ec0ff */
[----:B------:R-:W-:-:S02]  /*64640*/  VIADD R6, R212, 0x7f ;  /* 0x0000007fd4067836 */ /* 0x000fc40000000000 */
[----:B------:R1:W-:Y:S01]  /*64650*/  LDGSTS.E [R244+0x48000], desc[UR60][R8.64], !P4 ;  /* 0x4800000008f47fae */ /* 0x0003e2000e12187c */
[----:B------:R-:W-:-:S03]  /*64660*/  ISETP.GE.AND P5, PT, R213, R3, PT ;  /* 0x00000003d500720c */ /* 0x000fc60003fa6270 */
[----:B--2---:R-:W2:Y:S04]  /*64670*/  LDL.LU.64 R210, [R1+0x78] ;  /* 0x0000780001d27983 */ /* 0x004ea80000300a00 */
[----:B------:R-:W2:Y:S04]  /*64680*/  LDL.LU.64 R212, [R1+0x70] ;  /* 0x0000700001d47983 */ /* 0x000ea80000300a00 */
[----:B------:R-:W2:Y:S04]  /*64690*/  LDL.LU.64 R214, [R1+0x68] ;  /* 0x0000680001d67983 */ /* 0x000ea80000300a00 */
[----:B------:R-:W2:Y:S01]  /*646a0*/  LDL.LU.64 R216, [R1+0x60] ;  /* 0x0000600001d87983 */ /* 0x000ea20000300a00 */
[----:B-1----:R-:W-:-:S04]  /*646b0*/  IMAD.WIDE R8, R7, 0x4, R250 ;  /* 0x0000000407087825 */ /* 0x002fc800078e02fa */
[----:B----4-:R-:W-:Y:S01]  /*646c0*/  IMAD.WIDE R206, R7, 0x4, R206 ;  /* 0x0000000407ce7825 */ /* 0x010fe200078e02ce */
[----:B------:R-:W-:Y:S02]  /*646d0*/  SEL R2, RZ, 0x4, P5 ;  /* 0x00000004ff027807 */ /* 0x000fe40002800000 */
[----:B------:R-:W-:Y:S01]  /*646e0*/  ISETP.GE.U32.AND P5, PT, R248, 0x7ffffd03, PT ;  /* 0x7ffffd03f800780c */ /* 0x000fe20003fa6070 */
[----:B------:R1:W-:Y:S04]  /*646f0*/  STL.64 [R1+0x12a0], R8 ;  /* 0x0012a00801007387 */ /* 0x0003e80000100a00 */
[----:B------:R4:W-:Y:S04]  /*64700*/  STL.64 [R1+0x1290], R206 ;  /* 0x001290ce01007387 */ /* 0x0009e80000100a00 */
[----:B------:R-:W2:Y:S04]  /*64710*/  LDL.LU.64 R248, [R1+0x28] ;  /* 0x0000280001f87983 */ /* 0x000ea80000300a00 */
[----:B------:R-:W2:Y:S04]  /*64720*/  LDL.LU.64 R250, [R1+0x18] ;  /* 0x0000180001fa7983 */ /* 0x000ea80000300a00 */
[----:B------:R2:W-:Y:S01]  /*64730*/  LDGSTS.E [R244+0x48004], desc[UR60][R8.64], !P3 ;  /* 0x4800400008f47fae */ /* 0x0005e2000d92187c */
[----:B------:R-:W-:-:S02]  /*64740*/  IADD3 R5, R5, -0x27f, RZ ;  /* 0xfffffd8105057810 */ /* 0x000fc40007ffe0ff */
[----:B------:R-:W-:Y:S01]  /*64750*/  ISETP.GT.AND P4, PT, R6, 0x2ff, PT ;  /* 0x000002ff0600780c */ /* 0x000fe20003f84270 */
[----:B------:R-:W-:Y:S04]  /*64760*/  LDGSTS.E [R244+0x48008], desc[UR60][R206.64], !P0 ;  /* 0x48008000cef47fae */ /* 0x000fe8000c12187c */
[----:B-1----:R-:W2:Y:S01]  /*64770*/  LDL.LU.64 R8, [R1+0x8] ;  /* 0x0000080001087983 */ /* 0x002ea20000300a00 */
[----:B------:R-:W-:Y:S02]  /*64780*/  ISETP.GE.U32.AND P3, PT, R5, 0x7ffffd02, PT ;  /* 0x7ffffd020500780c */ /* 0x000fe40003f66070 */
[----:B------:R-:W-:Y:S01]  /*64790*/  SEL R2, R2, RZ, P4 ;  /* 0x000000ff02027207 */ /* 0x000fe20002000000 */
[----:B------:R-:W1:Y:S01]  /*647a0*/  LDC R5, c[0x0][0x23c] ;  /* 0x00008f00ff057b82 */ /* 0x000e620000000800 */
[----:B------:R-:W-:Y:S01]  /*647b0*/  ISETP.GE.U32.AND P4, PT, R3, 0x7ffffd01, PT ;  /* 0x7ffffd010300780c */ /* 0x000fe20003f86070 */
[----:B----4-:R-:W4:Y:S01]  /*647c0*/  LDL.LU.64 R206, [R1+0x26b0] ;  /* 0x0026b00001ce7983 */ /* 0x010f220000300a00 */
[----:B-1----:R-:W-:-:S02]  /*647d0*/  IMAD.SHL.U32 R5, R5, 0x80, RZ ;  /* 0x0000008005057824 */ /* 0x002fc400078e00ff */
[C---:B------:R-:W-:Y:S01]  /*647e0*/  VIADD R3, R245.reuse, 0x100000 ;  /* 0x00100000f5037836 */ /* 0x040fe20000000000 */
[----:B------:R-:W-:Y:S02]  /*647f0*/  ISETP.NE.U32.AND P0, PT, R2, RZ, PT ;  /* 0x000000ff0200720c */ /* 0x000fe40003f05070 */
[----:B------:R-:W-:Y:S01]  /*64800*/  IADD3 R2, R245, 0x100000, RZ ;  /* 0x00100000f5027810 */ /* 0x000fe20007ffe0ff */
[----:B------:R-:W-:-:S04]  /*64810*/  IMAD.WIDE R238, R5, 0x4, R238 ;  /* 0x0000000405ee7825 */ /* 0x000fc800078e02ee */
[----:B---3--:R-:W-:-:S04]  /*64820*/  IMAD.WIDE R218, R5, 0x4, R218 ;  /* 0x0000000405da7825 */ /* 0x008fc800078e02da */
[----:B------:R-:W-:-:S04]  /*64830*/  IMAD.WIDE R10, R5, 0x4, R10 ;  /* 0x00000004050a7825 */ /* 0x000fc800078e020a */
[----:B------:R-:W-:-:S04]  /*64840*/  IMAD.WIDE R208, R7, 0x4, R208 ;  /* 0x0000000407d07825 */ /* 0x000fc800078e02d0 */
[----:B------:R-:W-:Y:S01]  /*64850*/  IMAD.WIDE R220, R5, 0x4, R220 ;  /* 0x0000000405dc7825 */ /* 0x000fe200078e02dc */
[----:B------:R-:W-:Y:S04]  /*64860*/  STL.64 [R1+0x1280], R218 ;  /* 0x001280da01007387 */ /* 0x000fe80000100a00 */
[----:B------:R-:W-:Y:S04]  /*64870*/  STL.64 [R1+0x1660], R10 ;  /* 0x0016600a01007387 */ /* 0x000fe80000100a00 */
[----:B------:R1:W-:Y:S04]  /*64880*/  STL.64 [R1+0x1260], R208 ;  /* 0x001260d001007387 */ /* 0x0003e80000100a00 */
[----:B------:R-:W-:Y:S04]  /*64890*/  STL.64 [R1+0x1658], R220 ;  /* 0x001658dc01007387 */ /* 0x000fe80000100a00 */
[----:B------:R-:W-:Y:S01]  /*648a0*/  LDGSTS.E [R244+0x4800c], desc[UR60][R208.64], !P2 ;  /* 0x4800c000d0f47fae */ /* 0x000fe2000d12187c */
[----:B--2---:R-:W-:-:S04]  /*648b0*/  IMAD.WIDE R210, R7, 0x4, R210 ;  /* 0x0000000407d27825 */ /* 0x004fc800078e02d2 */
[----:B------:R-:W-:-:S04]  /*648c0*/  IMAD.WIDE R212, R7, 0x4, R212 ;  /* 0x0000000407d47825 */ /* 0x000fc800078e02d4 */
[----:B------:R-:W-:-:S04]  /*648d0*/  IMAD.WIDE R214, R7, 0x4, R214 ;  /* 0x0000000407d67825 */ /* 0x000fc800078e02d6 */
[----:B------:R-:W-:Y:S01]  /*648e0*/  IMAD.WIDE R216, R7, 0x4, R216 ;  /* 0x0000000407d87825 */ /* 0x000fe200078e02d8 */
[----:B------:R2:W-:Y:S04]  /*648f0*/  STL.64 [R1+0x1250], R210 ;  /* 0x001250d201007387 */ /* 0x0005e80000100a00 */
[----:B------:R3:W-:Y:S04]  /*64900*/  STL.64 [R1+0x1240], R212 ;  /* 0x001240d401007387 */ /* 0x0007e80000100a00 */
[----:B-1----:R-:W4:Y:S04]  /*64910*/  LDL.LU.64 R208, [R1+0x26a8] ;  /* 0x0026a80001d07983 */ /* 0x002f280000300a00 */
[----:B------:R-:W-:Y:S04]  /*64920*/  LDGSTS.E [R244+0x4c000], desc[UR60][R210.64], !P6 ;  /* 0x4c000000d2f47fae */ /* 0x000fe8000f12187c */
[----:B------:R-:W-:Y:S04]  /*64930*/  LDGSTS.E [R244+0x4c004], desc[UR60][R212.64], !P5 ;  /* 0x4c004000d4f47fae */ /* 0x000fe8000e92187c */
[----:B------:R-:W-:Y:S04]  /*64940*/  LDGSTS.E [R244+0x4c008], desc[UR60][R214.64], !P3 ;  /* 0x4c008000d6f47fae */ /* 0x000fe8000d92187c */
[----:B------:R-:W-:Y:S04]  /*64950*/  LDGSTS.E [R244+0x4c00c], desc[UR60][R216.64], !P4 ;  /* 0x4c00c000d8f47fae */ /* 0x000fe8000e12187c */
[----:B------:R-:W0:Y:S04]  /*64960*/  LDGDEPBAR ;  /* 0x00000000000079af */ /* 0x000e280000000000 */
[----:B--2---:R-:W2:Y:S04]  /*64970*/  LDL.LU.64 R210, [R1+0x26a0] ;  /* 0x0026a00001d27983 */ /* 0x004ea80000300a00 */
[----:B------:R1:W-:Y:S04]  /*64980*/  STL.64 [R1+0x1238], R214 ;  /* 0x001238d601007387 */ /* 0x0003e80000100a00 */
[----:B---3--:R-:W3:Y:S04]  /*64990*/  LDL.LU.64 R212, [R1+0x2698] ;  /* 0x0026980001d47983 */ /* 0x008ee80000300a00 */
[----:B------:R1:W-:Y:S01]  /*649a0*/  STL.64 [R1+0x1220], R216 ;  /* 0x001220d801007387 */ /* 0x0003e20000100a00 */
[----:B------:R-:W-:-:S03]  /*649b0*/  IMAD.WIDE R248, R5, 0x4, R248 ;  /* 0x0000000405f87825 */ /* 0x000fc600078e02f8 */
[----:B-1----:R-:W3:Y:S04]  /*649c0*/  LDL.LU.64 R214, [R1+0x2690] ;  /* 0x0026900001d67983 */ /* 0x002ee80000300a00 */
[----:B------:R-:W3:Y:S04]  /*649d0*/  LDL.LU.64 R216, [R1+0x2688] ;  /* 0x0026880001d87983 */ /* 0x000ee80000300a00 */
[----:B------:R1:W-:Y:S01]  /*649e0*/  STL.64 [R1+0x2660], R6 ;  /* 0x0026600601007387 */ /* 0x0003e20000100a00 */
[----:B------:R-:W-:-:S04]  /*649f0*/  IMAD.WIDE R250, R5, 0x4, R250 ;  /* 0x0000000405fa7825 */ /* 0x000fc800078e02fa */
[----:B------:R-:W-:-:S04]  /*64a00*/  IMAD.WIDE R8, R5, 0x4, R8 ;  /* 0x0000000405087825 */ /* 0x000fc800078e0208 */
[----:B-1----:R-:W-:-:S05]  /*64a10*/  VIADD R7, R245, 0x100000 ;  /* 0x00100000f5077836 */ /* 0x002fca0000000000 */
[----:B------:R-:W-:Y:S04]  /*64a20*/  LDGSTS.E [R7], desc[UR60][R218.64], P1 ;  /* 0x00000000da077fae */ /* 0x000fe8000892187c */
[----:B------:R1:W-:Y:S04]  /*64a30*/  LDGSTS.E [R3+0x400], desc[UR60][R10.64], P1 ;  /* 0x004000000a037fae */ /* 0x0003e8000892187c */
[----:B------:R-:W-:Y:S04]  /*64a40*/  LDGSTS.E [R2+0x800], desc[UR60][R220.64], P1 ;  /* 0x00800000dc027fae */ /* 0x000fe8000892187c */
[----:B------:R-:W3:Y:S01]  /*64a50*/  LDL.LU.64 R218, [R1+0x2680] ;  /* 0x0026800001da7983 */ /* 0x000ee20000300a00 */
[C---:B-1----:R-:W-:Y:S01]  /*64a60*/  VIADD R11, R245.reuse, 0x100000 ;  /* 0x00100000f50b7836 */ /* 0x042fe20000000000 */
[----:B------:R-:W-:-:S02]  /*64a70*/  IADD3 R10, R245, 0x100000, RZ ;  /* 0x00100000f50a7810 */ /* 0x000fc40007ffe0ff */
[----:B------:R-:W3:Y:S04]  /*64a80*/  LDL.LU.64 R220, [R1+0x2678] ;  /* 0x0026780001dc7983 */ /* 0x000ee80000300a00 */
[----:B------:R1:W-:Y:S01]  /*64a90*/  STL.64 [R1+0x1208], R248 ;  /* 0x001208f801007387 */ /* 0x0003e20000100a00 */
[----:B------:R-:W-:-:S03]  /*64aa0*/  IMAD.WIDE R6, R5, 0x4, R242 ;  /* 0x0000000405067825 */ /* 0x000fc600078e02f2 */
[----:B------:R1:W-:Y:S04]  /*64ab0*/  STL.64 [R1+0x11e8], R250 ;  /* 0x0011e8fa01007387 */ /* 0x0003e80000100a00 */
[----:B------:R-:W-:Y:S04]  /*64ac0*/  LDGSTS.E [R11+0xc00], desc[UR60][R248.64], P1 ;  /* 0x00c00000f80b7fae */ /* 0x000fe8000892187c */
[----:B------:R-:W-:Y:S04]  /*64ad0*/  LDGSTS.E [R10+0x1000], desc[UR60][R250.64], P1 ;  /* 0x01000000fa0a7fae */ /* 0x000fe8000892187c */
[----:B------:R-:W-:Y:S04]  /*64ae0*/  LDGSTS.E [R3+0x1400], desc[UR60][R8.64], P1 ;  /* 0x0140000008037fae */ /* 0x000fe8000892187c */
[----:B------:R1:W-:Y:S01]  /*64af0*/  LDGSTS.E [R2+0x1800], desc[UR60][R6.64], P1 ;  /* 0x0180000006027fae */ /* 0x0003e2000892187c */
[----:B------:R-:W-:-:S02]  /*64b00*/  VIADD R243, R245, 0x100000 ;  /* 0x00100000f5f37836 */ /* 0x000fc40000000000 */
[----:B------:R-:W-:Y:S01]  /*64b10*/  VIADD R242, R245, 0x100000 ;  /* 0x00100000f5f27836 */ /* 0x000fe20000000000 */
[----:B------:R1:W-:Y:S04]  /*64b20*/  LDGSTS.E [R10+0x1c00], desc[UR60][R238.64], P1 ;  /* 0x01c00000ee0a7fae */ /* 0x0003e8000892187c */
[----:B-1----:R-:W3:Y:S04]  /*64b30*/  LDL.LU.64 R248, [R1+0x2670] ;  /* 0x0026700001f87983 */ /* 0x002ee80000300a00 */
[----:B------:R1:W-:Y:S04]  /*64b40*/  STL.64 [R1+0x11e0], R8 ;  /* 0x0011e00801007387 */ /* 0x0003e80000100a00 */
[----:B------:R-:W3:Y:S04]  /*64b50*/  LDL.LU.64 R250, [R1+0x2668] ;  /* 0x0026680001fa7983 */ /* 0x000ee80000300a00 */
[----:B------:R1:W-:Y:S01]  /*64b60*/  STL.64 [R1+0x11d8], R6 ;  /* 0x0011d80601007387 */ /* 0x0003e20000100a00 */
[----:B------:R-:W-:-:S03]  /*64b70*/  IMAD.WIDE R2, R5, 0x4, R226 ;  /* 0x0000000405027825 */ /* 0x000fc600078e02e2 */
[----:B------:R-:W-:Y:S01]  /*64b80*/  STL.64 [R1+0x11c0], R238 ;  /* 0x0011c0ee01007387 */ /* 0x000fe20000100a00 */
[----:B------:R-:W-:-:S04]  /*64b90*/  IMAD.WIDE R10, R5, 0x4, R222 ;  /* 0x00000004050a7825 */ /* 0x000fc800078e02de */
[----:B------:R-:W-:Y:S02]  /*64ba0*/  VIADD R227, R245, 0x100000 ;  /* 0x00100000f5e37836 */ /* 0x000fe40000000000 */
[----:B-1----:R-:W-:-:S04]  /*64bb0*/  IMAD.WIDE R8, R5, 0x4, R234 ;  /* 0x0000000405087825 */ /* 0x002fc800078e02ea */
[----:B------:R-:W-:Y:S01]  /*64bc0*/  IMAD.WIDE R6, R5, 0x4, R230 ;  /* 0x0000000405067825 */ /* 0x000fe200078e02e6 */
[----:B------:R-:W-:-:S03]  /*64bd0*/  IADD3 R230, R245, 0x100000, RZ ;  /* 0x00100000f5e67810 */ /* 0x000fc60007ffe0ff */
[C---:B------:R-:W-:Y:S01]  /*64be0*/  VIADD R231, R245.reuse, 0x100000 ;  /* 0x00100000f5e77836 */ /* 0x040fe20000000000 */
[----:B------:R1:W-:Y:S04]  /*64bf0*/  STL.64 [R1+0x11b8], R8 ;  /* 0x0011b80801007387 */ /* 0x0003e80000100a00 */
[----:B------:R1:W-:Y:S04]  /*64c00*/  LDGSTS.E [R243+0x2000], desc[UR60][R8.64], P1 ;  /* 0x0200000008f37fae */ /* 0x0003e8000892187c */
[----:B------:R1:W-:Y:S04]  /*64c10*/  STL.64 [R1+0x1190], R6 ;  /* 0x0011900601007387 */ /* 0x0003e80000100a00 */
[----:B------:R1:W-:Y:S04]  /*64c20*/  LDGSTS.E [R242+0x2400], desc[UR60][R6.64], P1 ;  /* 0x0240000006f27fae */ /* 0x0003e8000892187c */
[----:B------:R1:W-:Y:S04]  /*64c30*/  STL.64 [R1+0x1188], R2 ;  /* 0x0011880201007387 */ /* 0x0003e80000100a00 */
[----:B------:R1:W-:Y:S01]  /*64c40*/  LDGSTS.E [R230+0x2800], desc[UR60][R2.64], P1 ;  /* 0x0280000002e67fae */ /* 0x0003e2000892187c */
[----:B------:R-:W-:-:S03]  /*64c50*/  IADD3 R226, R245, 0x100000, RZ ;  /* 0x00100000f5e27810 */ /* 0x000fc60007ffe0ff */
[----:B------:R1:W-:Y:S04]  /*64c60*/  STL.64 [R1+0x1170], R10 ;  /* 0x0011700a01007387 */ /* 0x0003e80000100a00 */
[----:B------:R1:W-:Y:S02]  /*64c70*/  LDGSTS.E [R231+0x2c00], desc[UR60][R10.64], P1 ;  /* 0x02c000000ae77fae */ /* 0x0003e4000892187c */
[----:B-1----:R-:W-:-:S04]  /*64c80*/  IMAD.WIDE R8, R5, 0x4, R12 ;  /* 0x0000000405087825 */ /* 0x002fc800078e020c */
[----:B------:R-:W-:-:S04]  /*64c90*/  IMAD.WIDE R6, R5, 0x4, R14 ;  /* 0x0000000405067825 */ /* 0x000fc800078e020e */
[----:B------:R-:W-:Y:S02]  /*64ca0*/  VIADD R12, R245, 0x100000 ;  /* 0x00100000f50c7836 */ /* 0x000fe40000000000 */
[----:B------:R-:W-:Y:S01]  /*64cb0*/  IMAD.WIDE R2, R5, 0x4, R16 ;  /* 0x0000000405027825 */ /* 0x000fe200078e0210 */
[----:B------:R1:W-:Y:S04]  /*64cc0*/  STL.64 [R1+0x1168], R8 ;  /* 0x0011680801007387 */ /* 0x0003e80000100a00 */
[----:B------:R1:W-:Y:S01]  /*64cd0*/  LDGSTS.E [R227+0x3000], desc[UR60][R8.64], P1 ;  /* 0x0300000008e37fae */ /* 0x0003e2000892187c */
[----:B------:R-:W-:Y:S02]  /*64ce0*/  VIADD R15, R245, 0x100000 ;  /* 0x00100000f50f7836 */ /* 0x000fe40000000000 */
[----:B------:R-:W-:Y:S01]  /*64cf0*/  IMAD.WIDE R10, R5, 0x4, R18 ;  /* 0x00000004050a7825 */ /* 0x000fe200078e0212 */
[----:B------:R1:W-:Y:S04]  /*64d00*/  STL.64 [R1+0x1150], R6 ;  /* 0x0011500601007387 */ /* 0x0003e80000100a00 */
[----:B------:R1:W-:Y:S01]  /*64d10*/  LDGSTS.E [R226+0x3400], desc[UR60][R6.64], P1 ;  /* 0x0340000006e27fae */ /* 0x0003e2000892187c */
[----:B------:R-:W-:-:S03]  /*64d20*/  IADD3 R14, R245, 0x100000, RZ ;  /* 0x00100000f50e7810 */ /* 0x000fc60007ffe0ff */
[----:B------:R1:W-:Y:S04]  /*64d30*/  STL.64 [R1+0x1130], R2 ;  /* 0x0011300201007387 */ /* 0x0003e80000100a00 */
[----:B------:R1:W-:Y:S01]  /*64d40*/  LDGSTS.E [R12+0x3800], desc[UR60][R2.64], P1 ;  /* 0x03800000020c7fae */ /* 0x0003e2000892187c */
[----:B------:R-:W-:Y:S02]  /*64d50*/  VIADD R13, R245, 0x100000 ;  /* 0x00100000f50d7836 */ /* 0x000fe40000000000 */
[C---:B-1----:R-:W-:Y:S01]  /*64d60*/  IMAD.WIDE R8, R5.reuse, 0x4, R20 ;  /* 0x0000000405087825 */ /* 0x042fe200078e0214 */
[----:B------:R1:W-:Y:S04]  /*64d70*/  STL.64 [R1+0x1128], R10 ;  /* 0x0011280a01007387 */ /* 0x0003e80000100a00 */
[----:B------:R1:W-:Y:S01]  /*64d80*/  LDGSTS.E [R15+0x3c00], desc[UR60][R10.64], P1 ;  /* 0x03c000000a0f7fae */ /* 0x0003e2000892187c */
[----:B------:R-:W-:-:S04]  /*64d90*/  IMAD.WIDE R6, R5, 0x4, R22 ;  /* 0x0000000405067825 */ /* 0x000fc800078e0216 */
[C---:B------:R-:W-:Y:S01]  /*64da0*/  IMAD.WIDE R2, R5.reuse, 0x4, R24 ;  /* 0x0000000405027825 */ /* 0x040fe200078e0218 */
[----:B------:R1:W-:Y:S04]  /*64db0*/  STL.64 [R1+0x1108], R8 ;  /* 0x0011080801007387 */ /* 0x0003e80000100a00 */
[----:B------:R1:W-:Y:S04]  /*64dc0*/  LDGSTS.E [R14+0x4000], desc[UR60][R8.64], P1 ;  /* 0x04000000080e7fae */ /* 0x0003e8000892187c */
[----:B------:R1:W-:Y:S04]  /*64dd0*/  STL.64 [R1+0x1100], R6 ;  /* 0x0011000601007387 */ /* 0x0003e80000100a00 */
[----:B------:R1:W-:Y:S04]  /*64de0*/  LDGSTS.E [R13+0x4400], desc[UR60][R6.64], P1 ;  /* 0x04400000060d7fae */ /* 0x0003e8000892187c */
[----:B------:R1:W-:Y:S04]  /*64df0*/  STL.64 [R1+0x10e8], R2 ;  /* 0x0010e80201007387 */ /* 0x0003e80000100a00 */
[----:B------:R1:W-:Y:S02]  /*64e00*/  LDGSTS.E [R12+0x4800], desc[UR60][R2.64], P1 ;  /* 0x04800000020c7fae */ /* 0x0003e4000892187c */
[----:B-1----:R-:W-:-:S04]  /*64e10*/  IMAD.WIDE R10, R5, 0x4, R26 ;  /* 0x00000004050a7825 */ /* 0x002fc800078e021a */
[----:B------:R-:W-:-:S04]  /*64e20*/  IMAD.WIDE R8, R5, 0x4, R28 ;  /* 0x0000000405087825 */ /* 0x000fc800078e021c */
[----:B------:R-:W-:-:S04]  /*64e30*/  IMAD.WIDE R6, R5, 0x4, R30 ;  /* 0x0000000405067825 */ /* 0x000fc800078e021e */
[C---:B------:R-:W-:Y:S01]  /*64e40*/  IMAD.WIDE R2, R5.reuse, 0x4, R32 ;  /* 0x0000000405027825 */ /* 0x040fe200078e0220 */
[----:B------:R1:W-:Y:S04]  /*64e50*/  STL.64 [R1+0x10e0], R10 ;  /* 0x0010e00a01007387 */ /* 0x0003e80000100a00 */
[----:B------:R1:W-:Y:S04]  /*64e60*/  LDGSTS.E [R15+0x4c00], desc[UR60][R10.64], P1 ;  /* 0x04c000000a0f7fae */ /* 0x0003e8000892187c */
[----:B------:R1:W-:Y:S04]  /*64e70*/  STL.64 [R1+0x10c8], R8 ;  /* 0x0010c80801007387 */ /* 0x0003e80000100a00 */
[----:B------:R1:W-:Y:S04]  /*64e80*/  LDGSTS.E [R14+0x5000], desc[UR60][R8.64], P1 ;  /* 0x05000000080e7fae */ /* 0x0003e8000892187c */
[----:B------:R1:W-:Y:S04]  /*64e90*/  STL.64 [R1+0x10c0], R6 ;  /* 0x0010c00601007387 */ /* 0x0003e80000100a00 */
[----:B------:R4:W-:Y:S04]  /*64ea0*/  LDGSTS.E [R13+0x5400], desc[UR60][R6.64], P1 ;  /* 0x05400000060d7fae */ /* 0x0009e8000892187c */
[----:B------:R4:W-:Y:S04]  /*64eb0*/  STL.64 [R1+0x10b0], R2 ;  /* 0x0010b00201007387 */ /* 0x0009e80000100a00 */
[----:B------:R4:W-:Y:S01]  /*64ec0*/  LDGSTS.E [R12+0x5800], desc[UR60][R2.64], P1 ;  /* 0x05800000020c7fae */ /* 0x0009e2000892187c */
[----:B-1----:R-:W-:-:S04]  /*64ed0*/  IMAD.WIDE R10, R5, 0x4, R34 ;  /* 0x00000004050a7825 */ /* 0x002fc800078e0222 */
[----:B------:R-:W-:-:S04]  /*64ee0*/  IMAD.WIDE R8, R5, 0x4, R36 ;  /* 0x0000000405087825 */ /* 0x000fc800078e0224 */
[----:B----4-:R-:W-:-:S04]  /*64ef0*/  IMAD.WIDE R6, R5, 0x4, R38 ;  /* 0x0000000405067825 */ /* 0x010fc800078e0226 */
        /* <DEDUP_REMOVED lines=10> */
[----:B----4-:R-:W-:-:S04]  /*64fa0*/  IMAD.WIDE R8, R5, 0x4, R44 ;  /* 0x0000000405087825 */ /* 0x010fc800078e022c */
[----:B--2---:R-:W-:-:S04]  /*64fb0*/  IMAD.WIDE R6, R5, 0x4, R46 ;  /* 0x0000000405067825 */ /* 0x004fc800078e022e */
        /* <DEDUP_REMOVED lines=10> */
[----:B--2---:R-:W-:-:S04]  /*65060*/  IMAD.WIDE R8, R5, 0x4, R52 ;  /* 0x0000000405087825 */ /* 0x004fc800078e0234 */
        /* <DEDUP_REMOVED lines=13> */
[C---:B---3--:R-:W-:Y:S01]  /*65140*/  IMAD.WIDE R2, R5.reuse, 0x4, R64 ;  /* 0x0000000405027825 */ /* 0x048fe200078e0240 */
        /* <DEDUP_REMOVED lines=10> */
[----:B---3--:R-:W-:-:S04]  /*651f0*/  IMAD.WIDE R6, R5, 0x4, R70 ;  /* 0x0000000405067825 */ /* 0x008fc800078e0246 */
[C---:B----4-:R-:W-:Y:S01]  /*65200*/  IMAD.WIDE R2, R5.reuse, 0x4, R72 ;  /* 0x0000000405027825 */ /* 0x050fe200078e0248 */
        /* <DEDUP_REMOVED lines=41> */
[----:B------:R-:W-:Y:S04]  /*654a0*/  LDGSTS.E [R13+0x25400], desc[UR60][R6.64], P1 ;  /* 0x25400000060d7fae */ /* 0x000fe8000892187c */
[----:B------:R4:W-:Y:S04]  /*654b0*/  STL.64 [R1+0xdb0], R2 ;  /* 0x000db00201007387 */ /* 0x0009e80000100a00 */
[----:B------:R4:W-:Y:S04]  /*654c0*/  LDGSTS.E [R12+0x25800], desc[UR60][R2.64], P1 ;  /* 0x25800000020c7fae */ /* 0x0009e8000892187c */
[----:B------:R-:W4:Y:S04]  /*654d0*/  LDL.LU.64 R234, [R1+0x50] ;  /* 0x0000500001ea7983 */ /* 0x000f280000300a00 */
[----:B------:R-:W4:Y:S01]  /*654e0*/  LDL.LU.64 R238, [R1+0x40] ;  /* 0x0000400001ee7983 */ /* 0x000f220000300a00 */
[----:B------:R-:W-:-:S04]  /*654f0*/  IMAD.WIDE R16, R5, 0x4, R104 ;  /* 0x0000000405107825 */ /* 0x000fc800078e0268 */
[----:B-1----:R-:W-:-:S04]  /*65500*/  IMAD.WIDE R10, R5, 0x4, R98 ;  /* 0x00000004050a7825 */ /* 0x002fc800078e0262 */
[C---:B--2---:R-:W-:Y:S01]  /*65510*/  IMAD.WIDE R8, R5.reuse, 0x4, R100 ;  /* 0x0000000405087825 */ /* 0x044fe200078e0264 */
[----:B------:R-:W-:Y:S04]  /*65520*/  LDGSTS.E [R15+0x25c00], desc[UR60][R10.64], P1 ;  /* 0x25c000000a0f7fae */ /* 0x000fe8000892187c */
[----:B---3--:R-:W2:Y:S01]  /*65530*/  LDL.LU.64 R6, [R1+0x30] ;  /* 0x0000300001067983 */ /* 0x008ea20000300a00 */
[----:B----4-:R-:W-:-:S03]  /*65540*/  IMAD.WIDE R2, R5, 0x4, R102 ;  /* 0x0000000405027825 */ /* 0x010fc600078e0266 */
[----:B------:R1:W-:Y:S04]  /*65550*/  STL.64 [R1+0xd98], R10 ;  /* 0x000d980a01007387 */ /* 0x0003e80000100a00 */
[----:B------:R3:W-:Y:S04]  /*65560*/  STL.64 [R1+0xd80], R8 ;  /* 0x000d800801007387 */ /* 0x0007e80000100a00 */
[----:B------:R4:W-:Y:S04]  /*65570*/  STL.64 [R1+0xd50], R2 ;  /* 0x000d500201007387 */ /* 0x0009e80000100a00 */
[----:B------:R4:W-:Y:S04]  /*65580*/  STL.64 [R1+0xd38], R16 ;  /* 0x000d381001007387 */ /* 0x0009e80000100a00 */
[----:B------:R-:W-:Y:S04]  /*65590*/  LDGSTS.E [R14+0x26000], desc[UR60][R8.64], P1 ;  /* 0x26000000080e7fae */ /* 0x000fe8000892187c */
[----:B------:R-:W-:Y:S01]  /*655a0*/  LDGSTS.E [R13+0x26400], desc[UR60][R2.64], P1 ;  /* 0x26400000020d7fae */ /* 0x000fe2000892187c */
[----:B------:R-:W-:-:S04]  /*655b0*/  IMAD.WIDE R22, R5, 0x4, R106 ;  /* 0x0000000405167825 */ /* 0x000fc800078e026a */
[C---:B------:R-:W-:Y:S01]  /*655c0*/  IMAD.WIDE R20, R5.reuse, 0x4, R108 ;  /* 0x0000000405147825 */ /* 0x040fe200078e026c */
[----:B------:R4:W-:Y:S03]  /*655d0*/  LDGSTS.E [R12+0x26800], desc[UR60][R16.64], P1 ;  /* 0x26800000100c7fae */ /* 0x0009e6000892187c */
[C---:B------:R-:W-:Y:S01]  /*655e0*/  IMAD.WIDE R18, R5.reuse, 0x4, R110 ;  /* 0x0000000405127825 */ /* 0x040fe200078e026e */
[----:B------:R-:W-:Y:S04]  /*655f0*/  LDGSTS.E [R15+0x26c00], desc[UR60][R22.64], P1 ;  /* 0x26c00000160f7fae */ /* 0x000fe8000892187c */
[----:B-1----:R-:W2:Y:S04]  /*65600*/  LDL.LU.64 R10, [R1+0x20] ;  /* 0x00002000010a7983 */ /* 0x002ea80000300a00 */
[----:B------:R1:W-:Y:S04]  /*65610*/  LDGSTS.E [R14+0x27000], desc[UR60][R20.64], P1 ;  /* 0x27000000140e7fae */ /* 0x0003e8000892187c */
[----:B---3--:R-:W3:Y:S04]  /*65620*/  LDL.LU.64 R8, [R1+0x10] ;  /* 0x0000100001087983 */ /* 0x008ee80000300a00 */
[----:B----4-:R-:W4:Y:S04]  /*65630*/  LDL.LU.64 R2, [R1] ;  /* 0x0000000001027983 */ /* 0x010f280000300a00 */
[----:B------:R-:W-:Y:S04]  /*65640*/  STL.64 [R1+0xd20], R22 ;  /* 0x000d201601007387 */ /* 0x000fe80000100a00 */
[----:B------:R1:W-:Y:S01]  /*65650*/  STL.64 [R1+0xd08], R20 ;  /* 0x000d081401007387 */ /* 0x0003e20000100a00 */
[----:B------:R-:W-:-:S03]  /*65660*/  IMAD.WIDE R16, R5, 0x4, R112 ;  /* 0x0000000405107825 */ /* 0x000fc600078e0270 */
[----:B------:R1:W-:Y:S04]  /*65670*/  STL.64 [R1+0xcd8], R18 ;  /* 0x000cd81201007387 */ /* 0x0003e80000100a00 */
[----:B------:R1:W-:Y:S04]  /*65680*/  LDGSTS.E [R13+0x27400], desc[UR60][R18.64], P1 ;  /* 0x27400000120d7fae */ /* 0x0003e8000892187c */
[----:B------:R1:W-:Y:S04]  /*65690*/  STL.64 [R1+0xcc0], R16 ;  /* 0x000cc01001007387 */ /* 0x0003e80000100a00 */
[----:B------:R1:W-:Y:S02]  /*656a0*/  LDGSTS.E [R12+0x27800], desc[UR60][R16.64], P1 ;  /* 0x27800000100c7fae */ /* 0x0003e4000892187c */
[----:B-1----:R-:W-:-:S02]  /*656b0*/  VIADD R14, R246, 0x100000 ;  /* 0x00100000f60e7836 */ /* 0x002fc40000000000 */
[----:B------:R-:W-:Y:S01]  /*656c0*/  IMAD.WIDE R20, R5, 0x4, R114 ;  /* 0x0000000405147825 */ /* 0x000fe200078e0272 */
[----:B------:R-:W-:-:S03]  /*656d0*/  IADD3 R13, R246, 0x100000, RZ ;  /* 0x00100000f60d7810 */ /* 0x000fc60007ffe0ff */
[C---:B------:R-:W-:Y:S01]  /*656e0*/  VIADD R12, R246.reuse, 0x100000 ;  /* 0x00100000f60c7836 */ /* 0x040fe20000000000 */
[----:B------:R-:W-:Y:S04]  /*656f0*/  STL.64 [R1+0xca8], R20 ;  /* 0x000ca81401007387 */ /* 0x000fe80000100a00 */
[----:B------:R1:W-:Y:S02]  /*65700*/  LDGSTS.E [R15+0x27c00], desc[UR60][R20.64], P1 ;  /* 0x27c00000140f7fae */ /* 0x0003e4000892187c */
[----:B-1----:R-:W-:Y:S02]  /*65710*/  VIADD R15, R246, 0x100000 ;  /* 0x00100000f60f7836 */ /* 0x002fe40000000000 */
[----:B------:R-:W-:-:S04]  /*65720*/  IMAD.WIDE R18, R5, 0x4, R234 ;  /* 0x0000000405127825 */ /* 0x000fc800078e02ea */
[C---:B------:R-:W-:Y:S01]  /*65730*/  IMAD.WIDE R16, R5.reuse, 0x4, R238 ;  /* 0x0000000405107825 */ /* 0x040fe200078e02ee */
[----:B------:R-:W-:Y:S04]  /*65740*/  STL.64 [R1+0xc90], R18 ;  /* 0x000c901201007387 */ /* 0x000fe80000100a00 */
[----:B------:R-:W-:Y:S01]  /*65750*/  LDGSTS.E [R14+0x80], desc[UR60][R18.64], P1 ;  /* 0x00080000120e7fae */ /* 0x000fe2000892187c */
[----:B--2---:R-:W-:-:S03]  /*65760*/  IMAD.WIDE R6, R5, 0x4, R6 ;  /* 0x0000000405067825 */ /* 0x004fc600078e0206 */
[----:B------:R-:W-:Y:S04]  /*65770*/  STL.64 [R1+0xc88], R16 ;  /* 0x000c881001007387 */ /* 0x000fe80000100a00 */
[----:B------:R-:W-:Y:S04]  /*65780*/  LDGSTS.E [R13+0x480], desc[UR60][R16.64], P1 ;  /* 0x00480000100d7fae */ /* 0x000fe8000892187c */
[----:B------:R4:W-:Y:S04]  /*65790*/  STL.64 [R1+0xc60], R6 ;  /* 0x000c600601007387 */ /* 0x0009e80000100a00 */
[----:B------:R4:W-:Y:S01]  /*657a0*/  LDGSTS.E [R12+0x880], desc[UR60][R6.64], P1 ;  /* 0x00880000060c7fae */ /* 0x0009e2000892187c */
[----:B------:R-:W-:-:S04]  /*657b0*/  IMAD.WIDE R10, R5, 0x4, R10 ;  /* 0x00000004050a7825 */ /* 0x000fc800078e020a */
[----:B---3--:R-:W-:-:S04]  /*657c0*/  IMAD.WIDE R8, R5, 0x4, R8 ;  /* 0x0000000405087825 */ /* 0x008fc800078e0208 */
        /* <DEDUP_REMOVED lines=150> */
[----:B------:R-:W-:Y:S04]  /*66130*/  STL.64 [R1+0x340], R6 ;  /* 0x0003400601007387 */ /* 0x000fe80000100a00 */
[----:B------:R3:W-:Y:S04]  /*66140*/  LDGSTS.E [R13+0x25480], desc[UR60][R6.64], P1 ;  /* 0x25480000060d7fae */ /* 0x0007e8000892187c */
[----:B------:R4:W-:Y:S04]  /*66150*/  STL.64 [R1+0x328], R2 ;  /* 0x0003280201007387 */ /* 0x0009e80000100a00 */
[----:B------:R-:W-:Y:S01]  /*66160*/  LDGSTS.E [R12+0x25880], desc[UR60][R2.64], P1 ;  /* 0x25880000020c7fae */ /* 0x000fe2000892187c */
[----:B------:R-:W-:-:S04]  /*66170*/  IMAD.WIDE R16, R5, 0x4, R204 ;  /* 0x0000000405107825 */ /* 0x000fc800078e02cc */
[----:B-1----:R-:W-:-:S04]  /*66180*/  IMAD.WIDE R10, R5, 0x4, R206 ;  /* 0x00000004050a7825 */ /* 0x002fc800078e02ce */
[C---:B--2---:R-:W-:Y:S01]  /*66190*/  IMAD.WIDE R8, R5.reuse, 0x4, R208 ;  /* 0x0000000405087825 */ /* 0x044fe200078e02d0 */
[----:B------:R1:W-:Y:S04]  /*661a0*/  LDGSTS.E [R15+0x25c80], desc[UR60][R16.64], P1 ;  /* 0x25c80000100f7fae */ /* 0x0003e8000892187c */
[----:B------:R-:W-:Y:S04]  /*661b0*/  LDGSTS.E [R14+0x26080], desc[UR60][R10.64], P1 ;  /* 0x260800000a0e7fae */ /* 0x000fe8000892187c */
[----:B----4-:R-:W2:Y:S04]  /*661c0*/  LDL.LU.64 R2, [R1+0x260] ;  /* 0x0002600001027983 */ /* 0x010ea80000300a00 */
[----:B------:R-:W4:Y:S04]  /*661d0*/  LDL.LU.64 R234, [R1+0x270] ;  /* 0x0002700001ea7983 */ /* 0x000f280000300a00 */
[----:B------:R-:W-:Y:S04]  /*661e0*/  STL.64 [R1+0x310], R16 ;  /* 0x0003101001007387 */ /* 0x000fe80000100a00 */
[----:B------:R1:W-:Y:S04]  /*661f0*/  STL.64 [R1+0x2f8], R10 ;  /* 0x0002f80a01007387 */ /* 0x0003e80000100a00 */
[----:B------:R1:W-:Y:S01]  /*66200*/  STL.64 [R1+0x2e0], R8 ;  /* 0x0002e00801007387 */ /* 0x0003e20000100a00 */
[----:B---3--:R-:W-:-:S03]  /*66210*/  IMAD.WIDE R6, R5, 0x4, R210 ;  /* 0x0000000405067825 */ /* 0x008fc600078e02d2 */
[----:B------:R-:W-:Y:S01]  /*66220*/  LDGSTS.E [R13+0x26480], desc[UR60][R8.64], P1 ;  /* 0x26480000080d7fae */ /* 0x000fe2000892187c */
[----:B------:R-:W-:-:S04]  /*66230*/  IMAD.WIDE R20, R5, 0x4, R212 ;  /* 0x0000000405147825 */ /* 0x000fc800078e02d4 */
[C---:B------:R-:W-:Y:S01]  /*66240*/  IMAD.WIDE R18, R5.reuse, 0x4, R218 ;  /* 0x0000000405127825 */ /* 0x040fe200078e02da */
[----:B------:R3:W-:Y:S04]  /*66250*/  LDGSTS.E [R12+0x26880], desc[UR60][R6.64], P1 ;  /* 0x26880000060c7fae */ /* 0x0007e8000892187c */
[----:B------:R-:W-:Y:S04]  /*66260*/  LDGSTS.E [R15+0x26c80], desc[UR60][R20.64], P1 ;  /* 0x26c80000140f7fae */ /* 0x000fe8000892187c */
[----:B-1----:R-:W4:Y:S04]  /*66270*/  LDL.LU.64 R10, [R1+0x278] ;  /* 0x00027800010a7983 */ /* 0x002f280000300a00 */
[----:B------:R3:W-:Y:S04]  /*66280*/  STL.64 [R1+0x2c8], R6 ;  /* 0x0002c80601007387 */ /* 0x0007e80000100a00 */
[----:B------:R-:W4:Y:S04]  /*66290*/  LDL.LU.64 R8, [R1+0x288] ;  /* 0x0002880001087983 */ /* 0x000f280000300a00 */
[----:B------:R-:W4:Y:S04]  /*662a0*/  LDL.LU.64 R222, [R1+0x290] ;  /* 0x0002900001de7983 */ /* 0x000f280000300a00 */
[----:B------:R-:W4:Y:S01]  /*662b0*/  LDL.LU.64 R238, [R1+0x2a0] ;  /* 0x0002a00001ee7983 */ /* 0x000f220000300a00 */
[----:B------:R-:W-:-:S03]  /*662c0*/  IMAD.WIDE R16, R5, 0x4, R214 ;  /* 0x0000000405107825 */ /* 0x000fc600078e02d6 */
[----:B------:R-:W-:Y:S01]  /*662d0*/  STL.64 [R1+0x2b0], R20 ;  /* 0x0002b01401007387 */ /* 0x000fe20000100a00 */
[----:B---3--:R-:W-:-:S03]  /*662e0*/  IMAD.WIDE R6, R5, 0x4, R216 ;  /* 0x0000000405067825 */ /* 0x008fc600078e02d8 */
[----:B------:R-:W-:Y:S04]  /*662f0*/  STL.64 [R1+0x298], R16 ;  /* 0x0002981001007387 */ /* 0x000fe80000100a00 */
[----:B------:R1:W-:Y:S04]  /*66300*/  LDGSTS.E [R14+0x27080], desc[UR60][R16.64], P1 ;  /* 0x27080000100e7fae */ /* 0x0003e8000892187c */
[----:B------:R3:W-:Y:S04]  /*66310*/  STL.64 [R1+0x280], R6 ;  /* 0x0002800601007387 */ /* 0x0007e80000100a00 */
[----:B------:R-:W-:Y:S04]  /*66320*/  LDGSTS.E [R13+0x27480], desc[UR60][R6.64], P1 ;  /* 0x27480000060d7fae */ /* 0x000fe8000892187c */
[----:B------:R4:W-:Y:S04]  /*66330*/  STL.64 [R1+0x268], R18 ;  /* 0x0002681201007387 */ /* 0x0009e80000100a00 */
[----:B------:R1:W-:Y:S04]  /*66340*/  LDGSTS.E [R12+0x27880], desc[UR60][R18.64], P1 ;  /* 0x27880000120c7fae */ /* 0x0003e8000892187c */
[----:B---3--:R-:W3:Y:S01]  /*66350*/  LDL.LU.64 R6, [R1+0x2a8] ;  /* 0x0002a80001067983 */ /* 0x008ee20000300a00 */
[----:B-1----:R-:W-:Y:S01]  /*66360*/  IADD3 R17, R246, 0x100000, RZ ;  /* 0x00100000f6117810 */ /* 0x002fe20007ffe0ff */
[----:B------:R-:W-:-:S04]  /*66370*/  IMAD.WIDE R12, R5, 0x4, R220 ;  /* 0x00000004050c7825 */ /* 0x000fc800078e02dc */
[C---:B------:R-:W-:Y:S02]  /*66380*/  VIADD R16, R247.reuse, 0x100000 ;  /* 0x00100000f7107836 */ /* 0x040fe40000000000 */
[C---:B------:R-:W-:Y:S01]  /*66390*/  VIADD R15, R247.reuse, 0x100000 ;  /* 0x00100000f70f7836 */ /* 0x040fe20000000000 */
[----:B------:R-:W-:Y:S01]  /*663a0*/  IADD3 R14, R247, 0x100000, RZ ;  /* 0x00100000f70e7810 */ /* 0x000fe20007ffe0ff */
[----:B------:R-:W-:Y:S01]  /*663b0*/  LDGSTS.E [R17+0x27c80], desc[UR60][R12.64], P1 ;  /* 0x27c800000c117fae */ /* 0x000fe2000892187c */
[----:B--2---:R-:W-:-:S03]  /*663c0*/  IMAD.WIDE R22, R5, 0x4, R2 ;  /* 0x0000000405167825 */ /* 0x004fc600078e0202 */
[----:B------:R-:W2:Y:S04]  /*663d0*/  LDL.LU.64 R2, [R1+0x2b8] ;  /* 0x0002b80001027983 */ /* 0x000ea80000300a00 */
[----:B------:R-:W2:Y:S01]  /*663e0*/  LDL.LU.64 R242, [R1+0x2c0] ;  /* 0x0002c00001f27983 */ /* 0x000ea20000300a00 */
[----:B----4-:R-:W-:-:S03]  /*663f0*/  IMAD.WIDE R20, R5, 0x4, R234 ;  /* 0x0000000405147825 */ /* 0x010fc600078e02ea */
[----:B------:R1:W-:Y:S04]  /*66400*/  STL.64 [R1+0x260], R22 ;  /* 0x0002601601007387 */ /* 0x0003e80000100a00 */
[----:B------:R-:W4:Y:S04]  /*66410*/  LDL.LU.64 R234, [R1+0x2d0] ;  /* 0x0002d00001ea7983 */ /* 0x000f280000300a00 */
[----:B------:R-:W-:Y:S04]  /*66420*/  STL.64 [R1+0x248], R20 ;  /* 0x0002481401007387 */ /* 0x000fe80000100a00 */
[----:B------:R1:W-:Y:S04]  /*66430*/  LDGSTS.E [R16+0x100], desc[UR60][R22.64], P1 ;  /* 0x0010000016107fae */ /* 0x0003e8000892187c */
[----:B------:R-:W-:Y:S01]  /*66440*/  LDGSTS.E [R15+0x500], desc[UR60][R20.64], P1 ;  /* 0x00500000140f7fae */ /* 0x000fe2000892187c */
[----:B------:R-:W-:-:S03]  /*66450*/  IMAD.WIDE R18, R5, 0x4, R10 ;  /* 0x0000000405127825 */ /* 0x000fc600078e020a */
[----:B------:R-:W4:Y:S04]  /*66460*/  LDL.LU.64 R10, [R1+0x2d8] ;  /* 0x0002d800010a7983 */ /* 0x000f280000300a00 */
[----:B------:R-:W-:Y:S01]  /*66470*/  STL.64 [R1+0x2640], R12 ;  /* 0x0026400c01007387 */ /* 0x000fe20000100a00 */
[----:B-1----:R-:W-:-:S03]  /*66480*/  IMAD.WIDE R22, R5, 0x4, R8 ;  /* 0x0000000405167825 */ /* 0x002fc600078e0208 */
[----:B------:R1:W-:Y:S04]  /*66490*/  STL.64 [R1+0x230], R18 ;  /* 0x0002301201007387 */ /* 0x0003e80000100a00 */
[----:B------:R-:W4:Y:S04]  /*664a0*/  LDL.LU.64 R8, [R1+0x2e8] ;  /* 0x0002e80001087983 */ /* 0x000f280000300a00 */
[----:B------:R1:W-:Y:S04]  /*664b0*/  LDGSTS.E [R14+0x900], desc[UR60][R18.64], P1 ;  /* 0x00900000120e7fae */ /* 0x0003e8000892187c */
[----:B------:R2:W-:Y:S04]  /*664c0*/  STL.64 [R1+0x218], R22 ;  /* 0x0002181601007387 */ /* 0x0005e80000100a00 */
[----:B------:R-:W4:Y:S01]  /*664d0*/  LDL.LU.64 R230, [R1+0x2f0] ;  /* 0x0002f00001e67983 */ /* 0x000f220000300a00 */
[----:B-1----:R-:W-:-:S03]  /*664e0*/  IMAD.WIDE R18, R5, 0x4, R238 ;  /* 0x0000000405127825 */ /* 0x002fc600078e02ee */
[----:B------:R-:W4:Y:S01]  /*664f0*/  LDL.LU.64 R238, [R1+0x300] ;  /* 0x0003000001ee7983 */ /* 0x000f220000300a00 */
[----:B------:R-:W-:-:S05]  /*66500*/  IMAD.WIDE R20, R5, 0x4, R222 ;  /* 0x0000000405147825 */ /* 0x000fca00078e02de */
[----:B------:R1:W-:Y:S04]  /*66510*/  STL.64 [R1+0x200], R20 ;  /* 0x0002001401007387 */ /* 0x0003e80000100a00 */
[----:B------:R4:W-:Y:S01]  /*66520*/  STL.64 [R1+0x1e8], R18 ;  /* 0x0001e81201007387 */ /* 0x0009e20000100a00 */
[----:B---3--:R-:W-:-:S03]  /*66530*/  IMAD.WIDE R12, R5, 0x4, R6 ;  /* 0x00000004050c7825 */ /* 0x008fc600078e0206 */
[----:B------:R-:W3:Y:S01]  /*66540*/  LDL.LU.64 R6, [R1+0x308] ;  /* 0x0003080001067983 */ /* 0x000ee20000300a00 */
[----:B------:R-:W-:-:S03]  /*66550*/  VIADD R17, R247, 0x100000 ;  /* 0x00100000f7117836 */ /* 0x000fc60000000000 */
[----:B------:R4:W-:Y:S04]  /*66560*/  STL.64 [R1+0x1d0], R12 ;  /* 0x0001d00c01007387 */ /* 0x0009e80000100a00 */
[----:B------:R2:W-:Y:S04]  /*66570*/  LDGSTS.E [R17+0xd00], desc[UR60][R22.64], P1 ;  /* 0x00d0000016117fae */ /* 0x0005e8000892187c */
[----:B------:R1:W-:Y:S04]  /*66580*/  LDGSTS.E [R16+0x1100], desc[UR60][R20.64], P1 ;  /* 0x0110000014107fae */ /* 0x0003e8000892187c */
[----:B------:R4:W-:Y:S04]  /*66590*/  LDGSTS.E [R15+0x1500], desc[UR60][R18.64], P1 ;  /* 0x01500000120f7fae */ /* 0x0009e8000892187c */
[----:B------:R4:W-:Y:S01]  /*665a0*/  LDGSTS.E [R14+0x1900], desc[UR60][R12.64], P1 ;  /* 0x019000000c0e7fae */ /* 0x0009e2000892187c */
[----:B--2---:R-:W-:-:S04]  /*665b0*/  IMAD.WIDE R22, R5, 0x4, R2 ;  /* 0x0000000405167825 */ /* 0x004fc800078e0202 */
[C---:B-1----:R-:W-:Y:S01]  /*665c0*/  IMAD.WIDE R20, R5.reuse, 0x4, R242 ;  /* 0x0000000405147825 */ /* 0x042fe200078e02f2 */
[----:B------:R-:W2:Y:S03]  /*665d0*/  LDL.LU.64 R2, [R1+0x318] ;  /* 0x0003180001027983 */ /* 0x000ea60000300a00 */
[C---:B----4-:R-:W-:Y:S01]  /*665e0*/  IMAD.WIDE R18, R5.reuse, 0x4, R234 ;  /* 0x0000000405127825 */ /* 0x050fe200078e02ea */
[----:B------:R-:W-:Y:S04]  /*665f0*/  STL.64 [R1+0x1b8], R22 ;  /* 0x0001b81601007387 */ /* 0x000fe80000100a00 */
[----:B------:R-:W-:Y:S04]  /*66600*/  LDGSTS.E [R17+0x1d00], desc[UR60][R22.64], P1 ;  /* 0x01d0000016117fae */ /* 0x000fe8000892187c */
[----:B------:R-:W-:Y:S04]  /*66610*/  STL.64 [R1+0x1a0], R20 ;  /* 0x0001a01401007387 */ /* 0x000fe80000100a00 */
[----:B------:R-:W4:Y:S04]  /*66620*/  LDL.LU.64 R226, [R1+0x320] ;  /* 0x0003200001e27983 */ /* 0x000f280000300a00 */
[----:B------:R1:W-:Y:S04]  /*66630*/  STL.64 [R1+0x188], R18 ;  /* 0x0001881201007387 */ /* 0x0003e80000100a00 */
[----:B------:R-:W-:Y:S04]  /*66640*/  LDGSTS.E [R16+0x2100], desc[UR60][R20.64], P1 ;  /* 0x0210000014107fae */ /* 0x000fe8000892187c */
[----:B------:R1:W-:Y:S01]  /*66650*/  LDGSTS.E [R15+0x2500], desc[UR60][R18.64], P1 ;  /* 0x02500000120f7fae */ /* 0x0003e2000892187c */
[----:B------:R-:W-:-:S03]  /*66660*/  IMAD.WIDE R12, R5, 0x4, R10 ;  /* 0x00000004050c7825 */ /* 0x000fc600078e020a */
[----:B------:R-:W4:Y:S04]  /*66670*/  LDL.LU.64 R10, [R1+0x330] ;  /* 0x00033000010a7983 */ /* 0x000f280000300a00 */
[----:B------:R1:W-:Y:S04]  /*66680*/  STL.64 [R1+0x170], R12 ;  /* 0x0001700c01007387 */ /* 0x0003e80000100a00 */
[----:B------:R-:W4:Y:S01]  /*66690*/  LDL.LU.64 R222, [R1+0x338] ;  /* 0x0003380001de7983 */ /* 0x000f220000300a00 */
[----:B------:R-:W-:-:S03]  /*666a0*/  IMAD.WIDE R8, R5, 0x4, R8 ;  /* 0x0000000405087825 */ /* 0x000fc600078e0208 */
[----:B------:R3:W-:Y:S04]  /*666b0*/  LDGSTS.E [R14+0x2900], desc[UR60][R12.64], P1 ;  /* 0x029000000c0e7fae */ /* 0x0007e8000892187c */
[----:B------:R-:W4:Y:S01]  /*666c0*/  LDL.LU.64 R242, [R1+0x348] ;  /* 0x0003480001f27983 */ /* 0x000f220000300a00 */
[----:B-1----:R-:W-:-:S03]  /*666d0*/  IMAD.WIDE R18, R5, 0x4, R230 ;  /* 0x0000000405127825 */ /* 0x002fc600078e02e6 */
[----:B------:R-:W4:Y:S04]  /*666e0*/  LDL.LU.64 R234, [R1+0x350] ;  /* 0x0003500001ea7983 */ /* 0x000f280000300a00 */
[----:B------:R1:W-:Y:S04]  /*666f0*/  STL.64 [R1+0x158], R8 ;  /* 0x0001580801007387 */ /* 0x0003e80000100a00 */
[----:B------:R-:W-:Y:S04]  /*66700*/  LDGSTS.E [R17+0x2d00], desc[UR60][R8.64], P1 ;  /* 0x02d0000008117fae */ /* 0x000fe8000892187c */
[----:B------:R-:W-:Y:S04]  /*66710*/  STL.64 [R1+0x140], R18 ;  /* 0x0001401201007387 */ /* 0x000fe80000100a00 */
[----:B------:R4:W-:Y:S01]  /*66720*/  LDGSTS.E [R16+0x3100], desc[UR60][R18.64], P1 ;  /* 0x0310000012107fae */ /* 0x0009e2000892187c */
[----:B---3--:R-:W-:-:S05]  /*66730*/  IMAD.WIDE R12, R5, 0x4, R238 ;  /* 0x00000004050c7825 */ /* 0x008fca00078e02ee */
[----:B------:R-:W-:Y:S04]  /*66740*/  STL.64 [R1+0x128], R12 ;  /* 0x0001280c01007387 */ /* 0x000fe80000100a00 */
[----:B-1----:R-:W3:Y:S04]  /*66750*/  LDL.LU.64 R8, [R1+0x360] ;  /* 0x0003600001087983 */ /* 0x002ee80000300a00 */
[----:B------:R1:W-:Y:S01]  /*66760*/  LDGSTS.E [R15+0x3500], desc[UR60][R12.64], P1 ;  /* 0x035000000c0f7fae */ /* 0x0003e2000892187c */
[----:B------:R-:W-:-:S05]  /*66770*/  IMAD.WIDE R6, R5, 0x4, R6 ;  /* 0x0000000405067825 */ /* 0x000fca00078e0206 */
[----:B------:R1:W-:Y:S04]  /*66780*/  STL.64 [R1+0x110], R6 ;  /* 0x0001100601007387 */ /* 0x0003e80000100a00 */
[----:B------:R-:W3:Y:S04]  /*66790*/  LDL.LU.64 R230, [R1+0x368] ;  /* 0x0003680001e67983 */ /* 0x000ee80000300a00 */
[----:B------:R-:W-:Y:S04]  /*667a0*/  LDGSTS.E [R14+0x3900], desc[UR60][R6.64], P1 ;  /* 0x03900000060e7fae */ /* 0x000fe8000892187c */
[----:B-1----:R-:W3:Y:S01]  /*667b0*/  LDL.LU.64 R6, [R1+0x378] ;  /* 0x0003780001067983 */ /* 0x002ee20000300a00 */
[----:B--2---:R-:W-:-:S03]  /*667c0*/  IMAD.WIDE R22, R5, 0x4, R2 ;  /* 0x0000000405167825 */ /* 0x004fc600078e0202 */
[----:B------:R-:W2:Y:S04]  /*667d0*/  LDL.LU.64 R2, [R1+0x380] ;  /* 0x0003800001027983 */ /* 0x000ea80000300a00 */
[----:B------:R-:W2:Y:S04]  /*667e0*/  LDL.LU.64 R238, [R1+0x390] ;  /* 0x0003900001ee7983 */ /* 0x000ea80000300a00 */
[----:B------:R1:W-:Y:S01]  /*667f0*/  STL.64 [R1+0xf8], R22 ;  /* 0x0000f81601007387 */ /* 0x0003e20000100a00 */
[----:B----4-:R-:W-:-:S03]  /*66800*/  IMAD.WIDE R20, R5, 0x4, R226 ;  /* 0x0000000405147825 */ /* 0x010fc600078e02e2 */
[----:B------:R1:W-:Y:S04]  /*66810*/  LDGSTS.E [R17+0x3d00], desc[UR60][R22.64], P1 ;  /* 0x03d0000016117fae */ /* 0x0003e8000892187c */
[----:B------:R4:W-:Y:S01]  /*66820*/  LDGSTS.E [R16+0x4100], desc[UR60][R20.64], P1 ;  /* 0x0410000014107fae */ /* 0x0009e2000892187c */
[----:B------:R-:W-:-:S03]  /*66830*/  IMAD.WIDE R18, R5, 0x4, R10 ;  /* 0x0000000405127825 */ /* 0x000fc600078e020a */
[----:B------:R-:W2:Y:S01]  /*66840*/  LDL.LU.64 R10, [R1+0x398] ;  /* 0x00039800010a7983 */ /* 0x000ea20000300a00 */
[----:B------:R-:W-:-:S03]  /*66850*/  IMAD.WIDE R12, R5, 0x4, R222 ;  /* 0x00000004050c7825 */ /* 0x000fc600078e02de */
[----:B------:R4:W-:Y:S01]  /*66860*/  STL.64 [R1+0xe0], R20 ;  /* 0x0000e01401007387 */ /* 0x0009e20000100a00 */
[----:B-1----:R-:W-:-:S03]  /*66870*/  IMAD.WIDE R22, R5, 0x4, R242 ;  /* 0x0000000405167825 */ /* 0x002fc600078e02f2 */
[----:B------:R3:W-:Y:S04]  /*66880*/  STL.64 [R1+0xc8], R18 ;  /* 0x0000c81201007387 */ /* 0x0007e80000100a00 */
[----:B------:R1:W-:Y:S04]  /*66890*/  STL.64 [R1+0xb0], R12 ;  /* 0x0000b00c01007387 */ /* 0x0003e80000100a00 */
[----:B------:R3:W-:Y:S04]  /*668a0*/  LDGSTS.E [R15+0x4500], desc[UR60][R18.64], P1 ;  /* 0x04500000120f7fae */ /* 0x0007e8000892187c */
[----:B------:R1:W-:Y:S04]  /*668b0*/  LDGSTS.E [R14+0x4900], desc[UR60][R12.64], P1 ;  /* 0x049000000c0e7fae */ /* 0x0003e8000892187c */
[----:B------:R-:W-:Y:S01]  /*668c0*/  LDGSTS.E [R17+0x4d00], desc[UR60][R22.64], P1 ;  /* 0x04d0000016117fae */ /* 0x000fe2000892187c */
[----:B----4-:R-:W-:-:S03]  /*668d0*/  IMAD.WIDE R20, R5, 0x4, R234 ;  /* 0x0000000405147825 */ /* 0x010fc600078e02ea */
[----:B------:R-:W4:Y:S04]  /*668e0*/  LDL.LU.64 R234, [R1+0x3a8] ;  /* 0x0003a80001ea7983 */ /* 0x000f280000300a00 */
[----:B------:R-:W4:Y:S04]  /*668f0*/  LDL.LU.64 R222, [R1+0x3b0] ;  /* 0x0003b00001de7983 */ /* 0x000f280000300a00 */
[----:B------:R-:W-:Y:S04]  /*66900*/  STL.64 [R1+0x98], R22 ;  /* 0x0000981601007387 */ /* 0x000fe80000100a00 */
[----:B------:R-:W4:Y:S04]  /*66910*/  LDL.LU.64 R242, [R1+0x3c0] ;  /* 0x0003c00001f27983 */ /* 0x000f280000300a00 */
[----:B------:R-:W-:Y:S01]  /*66920*/  STL.64 [R1+0x80], R20 ;  /* 0x0000801401007387 */ /* 0x000fe20000100a00 */
[----:B---3--:R-:W-:-:S03]  /*66930*/  IMAD.WIDE R18, R5, 0x4, R8 ;  /* 0x0000000405127825 */ /* 0x008fc600078e0208 */
[----:B------:R-:W3:Y:S04]  /*66940*/  LDL.LU.64 R8, [R1+0x3c8] ;  /* 0x0003c80001087983 */ /* 0x000ee80000300a00 */
[----:B------:R-:W-:Y:S04]  /*66950*/  LDGSTS.E [R16+0x5100], desc[UR60][R20.64], P1 ;  /* 0x0510000014107fae */ /* 0x000fe8000892187c */
[----:B------:R-:W-:Y:S04]  /*66960*/  STL.64 [R1+0x68], R18 ;  /* 0x0000681201007387 */ /* 0x000fe80000100a00 */
[----:B------:R-:W-:Y:S01]  /*66970*/  LDGSTS.E [R15+0x5500], desc[UR60][R18.64], P1 ;  /* 0x05500000120f7fae */ /* 0x000fe2000892187c */
[----:B-1----:R-:W-:-:S05]  /*66980*/  IMAD.WIDE R12, R5, 0x4, R230 ;  /* 0x00000004050c7825 */ /* 0x002fca00078e02e6 */
[----:B------:R1:W-:Y:S04]  /*66990*/  STL.64 [R1+0x50], R12 ;  /* 0x0000500c01007387 */ /* 0x0003e80000100a00 */
[----:B------:R1:W-:Y:S01]  /*669a0*/  LDGSTS.E [R14+0x5900], desc[UR60][R12.64], P1 ;  /* 0x059000000c0e7fae */ /* 0x0003e2000892187c */
[----:B------:R-:W-:-:S05]  /*669b0*/  IMAD.WIDE R6, R5, 0x4, R6 ;  /* 0x0000000405067825 */ /* 0x000fca00078e0206 */
[----:B------:R1:W-:Y:S04]  /*669c0*/  STL.64 [R1+0x38], R6 ;  /* 0x0000380601007387 */ /* 0x0003e80000100a00 */
[----:B------:R-:W-:Y:S01]  /*669d0*/  LDGSTS.E [R17+0x5d00], desc[UR60][R6.64], P1 ;  /* 0x05d0000006117fae */ /* 0x000fe2000892187c */
[----:B--2---:R-:W-:-:S04]  /*669e0*/  IMAD.WIDE R2, R5, 0x4, R2 ;  /* 0x0000000405027825 */ /* 0x004fc800078e0202 */
[C---:B-1----:R-:W-:Y:S01]  /*669f0*/  IMAD.WIDE R12, R5.reuse, 0x4, R238 ;  /* 0x00000004050c7825 */ /* 0x042fe200078e02ee */
[----:B------:R1:W-:Y:S04]  /*66a00*/  STL.64 [R1+0x20], R2 ;  /* 0x0000200201007387 */ /* 0x0003e80000100a00 */
[----:B------:R-:W-:Y:S04]  /*66a10*/  STL.64 [R1+0x8], R12 ;  /* 0x0000080c01007387 */ /* 0x000fe80000100a00 */
[----:B------:R-:W2:Y:S04]  /*66a20*/  LDL.LU.64 R238, [R1+0x3d8] ;  /* 0x0003d80001ee7983 */ /* 0x000ea80000300a00 */
[----:B------:R-:W2:Y:S04]  /*66a30*/  LDL.LU.64 R6, [R1+0x3e0] ;  /* 0x0003e00001067983 */ /* 0x000ea80000300a00 */
[----:B------:R-:W-:Y:S04]  /*66a40*/  LDGSTS.E [R16+0x6100], desc[UR60][R2.64], P1 ;  /* 0x0610000002107fae */ /* 0x000fe8000892187c */
[----:B------:R-:W-:Y:S01]  /*66a50*/  LDGSTS.E [R15+0x6500], desc[UR60][R12.64], P1 ;  /* 0x065000000c0f7fae */ /* 0x000fe2000892187c */
[----:B------:R-:W-:-:S03]  /*66a60*/  IMAD.WIDE R240, R5, 0x4, R10 ;  /* 0x0000000405f07825 */ /* 0x000fc600078e020a */
[----:B------:R-:W2:Y:S04]  /*66a70*/  LDL.LU.64 R10, [R1+0x3f0] ;  /* 0x0003f000010a7983 */ /* 0x000ea80000300a00 */
[----:B------:R3:W-:Y:S04]  /*66a80*/  LDGSTS.E [R14+0x6900], desc[UR60][R240.64], P1 ;  /* 0x06900000f00e7fae */ /* 0x0007e8000892187c */
[----:B-1----:R-:W2:Y:S04]  /*66a90*/  LDL.LU.64 R2, [R1+0x3f8] ;  /* 0x0003f80001027983 */ /* 0x002ea80000300a00 */
[----:B------:R-:W-:Y:S04]  /*66aa0*/  STL.64 [R1+0x25f8], R240 ;  /* 0x0025f8f001007387 */ /* 0x000fe80000100a00 */
[----:B------:R-:W2:Y:S01]  /*66ab0*/  LDL.LU.64 R230, [R1+0x408] ;  /* 0x0004080001e67983 */ /* 0x000ea20000300a00 */
[----:B---3--:R-:W-:-:S03]  /*66ac0*/  IMAD.WIDE R14, R5, 0x4, R8 ;  /* 0x00000004050e7825 */ /* 0x008fc600078e0208 */
[----:B------:R-:W3:Y:S04]  /*66ad0*/  LDL.LU.64 R8, [R1+0x410] ;  /* 0x0004100001087983 */ /* 0x000ee80000300a00 */
[----:B------:R-:W3:Y:S01]  /*66ae0*/  LDL.LU.64 R226, [R1+0x420] ;  /* 0x0004200001e27983 */ /* 0x000ee20000300a00 */
[----:B----4-:R-:W-:-:S04]  /*66af0*/  IMAD.WIDE R234, R5, 0x4, R234 ;  /* 0x0000000405ea7825 */ /* 0x010fc800078e02ea */
[----:B------:R-:W-:-:S04]  /*66b00*/  IMAD.WIDE R228, R5, 0x4, R222 ;  /* 0x0000000405e47825 */ /* 0x000fc800078e02de */
[----:B------:R-:W-:Y:S02]  /*66b10*/  IMAD.WIDE R222, R5, 0x4, R242 ;  /* 0x0000000405de7825 */ /* 0x000fe400078e02f2 */
[----:B------:R-:W4:Y:S04]  /*66b20*/  LDL.LU.64 R242, [R1+0x428] ;  /* 0x0004280001f27983 */ /* 0x000f280000300a00 */
[----:B------:R-:W-:Y:S01]  /*66b30*/  STL.64 [R1+0x2600], R234 ;  /* 0x002600ea01007387 */ /* 0x000fe20000100a00 */
[----:B------:R-:W-:-:S03]  /*66b40*/  VIADD R19, R247, 0x100000 ;  /* 0x00100000f7137836 */ /* 0x000fc60000000000 */
[----:B------:R-:W-:Y:S01]  /*66b50*/  STL.64 [R1+0x2608], R228 ;  /* 0x002608e401007387 */ /* 0x000fe20000100a00 */
[----:B------:R-:W-:-:S03]  /*66b60*/  IADD3 R18, R247, 0x100000, RZ ;  /* 0x00100000f7127810 */ /* 0x000fc60007ffe0ff */
[----:B------:R-:W-:Y:S04]  /*66b70*/  STL.64 [R1+0x2610], R222 ;  /* 0x002610de01007387 */ /* 0x000fe80000100a00 */
[----:B------:R-:W-:Y:S04]  /*66b80*/  STL.64 [R1+0x2618], R14 ;  /* 0x0026180e01007387 */ /* 0x000fe80000100a00 */
[----:B------:R-:W-:Y:S04]  /*66b90*/  LDGSTS.E [R19+0x6d00], desc[UR60][R234.64], P1 ;  /* 0x06d00000ea137fae */ /* 0x000fe8000892187c */
[----:B------:R2:W-:Y:S04]  /*66ba0*/  LDGSTS.E [R18+0x7100], desc[UR60][R228.64], P1 ;  /* 0x07100000e4127fae */ /* 0x0005e8000892187c */
[----:B------:R-:W-:Y:S04]  /*66bb0*/  LDGSTS.E [R17+0x7500], desc[UR60][R222.64], P1 ;  /* 0x07500000de117fae */ /* 0x000fe8000892187c */
[----:B------:R1:W-:Y:S01]  /*66bc0*/  LDGSTS.E [R16+0x7900], desc[UR60][R14.64], P1 ;  /* 0x079000000e107fae */ /* 0x0003e2000892187c */
[----:B------:R-:W-:-:S02]  /*66bd0*/  VIADD R27, R247, 0x100000 ;  /* 0x00100000f71b7836 */ /* 0x000fc40000000000 */
[C---:B------:R-:W-:Y:S01]  /*66be0*/  VIADD R26, R247.reuse, 0x100000 ;  /* 0x00100000f71a7836 */ /* 0x040fe20000000000 */
[C---:B------:R-:W-:Y:S01]  /*66bf0*/  IADD3 R25, R247.reuse, 0x100000, RZ ;  /* 0x00100000f7197810 */ /* 0x040fe20007ffe0ff */
[----:B------:R-:W-:Y:S02]  /*66c00*/  VIADD R24, R247, 0x100000 ;  /* 0x00100000f7187836 */ /* 0x000fe40000000000 */
[----:B--2---:R-:W-:-:S04]  /*66c10*/  IMAD.WIDE R18, R5, 0x4, R6 ;  /* 0x0000000405127825 */ /* 0x004fc800078e0206 */
[C---:B------:R-:W-:Y:S02]  /*66c20*/  IMAD.WIDE R20, R5.reuse, 0x4, R10 ;  /* 0x0000000405147825 */ /* 0x040fe400078e020a */
[----:B------:R-:W2:Y:S02]  /*66c30*/  LDL.LU.64 R10, [R1+0x438] ;  /* 0x00043800010a7983 */ /* 0x000ea40000300a00 */
[C---:B------:R-:W-:Y:S02]  /*66c40*/  IMAD.WIDE R22, R5.reuse, 0x4, R2 ;  /* 0x0000000405167825 */ /* 0x040fe400078e0202 */
[----:B------:R-:W2:Y:S04]  /*66c50*/  LDL.LU.64 R2, [R1+0x440] ;  /* 0x0004400001027983 */ /* 0x000ea80000300a00 */
[----:B------:R-:W2:Y:S01]  /*66c60*/  LDL.LU.64 R6, [R1+0x450] ;  /* 0x0004500001067983 */ /* 0x000ea20000300a00 */
[----:B-1----:R-:W-:-:S03]  /*66c70*/  IMAD.WIDE R16, R5, 0x4, R238 ;  /* 0x0000000405107825 */ /* 0x002fc600078e02ee */
[----:B------:R-:W2:Y:S04]  /*66c80*/  LDL.LU.64 R238, [R1+0x458] ;  /* 0x0004580001ee7983 */ /* 0x000ea80000300a00 */
[----:B------:R-:W-:Y:S04]  /*66c90*/  LDGSTS.E [R27+0x7d00], desc[UR60][R16.64], P1 ;  /* 0x07d00000101b7fae */ /* 0x000fe8000892187c */
[----:B------:R1:W-:Y:S04]  /*66ca0*/  STL.64 [R1+0x2620], R16 ;  /* 0x0026201001007387 */ /* 0x0003e80000100a00 */
[----:B------:R3:W-:Y:S04]  /*66cb0*/  LDGSTS.E [R26+0x20100], desc[UR60][R18.64], P1 ;  /* 0x20100000121a7fae */ /* 0x0007e8000892187c */
[----:B------:R1:W-:Y:S04]  /*66cc0*/  STL.64 [R1+0x2628], R18 ;  /* 0x0026281201007387 */ /* 0x0003e80000100a00 */
[----:B------:R-:W-:Y:S04]  /*66cd0*/  LDGSTS.E [R25+0x20500], desc[UR60][R20.64], P1 ;  /* 0x2050000014197fae */ /* 0x000fe8000892187c */
[----:B------:R-:W-:Y:S04]  /*66ce0*/  STL.64 [R1+0x2630], R20 ;  /* 0x0026301401007387 */ /* 0x000fe80000100a00 */
[----:B------:R1:W-:Y:S04]  /*66cf0*/  LDGSTS.E [R24+0x20900], desc[UR60][R22.64], P1 ;  /* 0x2090000016187fae */ /* 0x0003e8000892187c */
[----:B------:R-:W-:Y:S01]  /*66d00*/  STL.64 [R1+0x2638], R22 ;  /* 0x0026381601007387 */ /* 0x000fe20000100a00 */
[----:B---3--:R-:W-:-:S04]  /*66d10*/  IMAD.WIDE R26, R5, 0x4, R8 ;  /* 0x00000004051a7825 */ /* 0x008fc800078e0208 */
[C---:B-1----:R-:W-:Y:S02]  /*66d20*/  IMAD.WIDE R24, R5.reuse, 0x4, R230 ;  /* 0x0000000405187825 */ /* 0x042fe400078e02e6 */
[----:B------:R-:W3:Y:S04]  /*66d30*/  LDL.LU.64 R230, [R1+0x468] ;  /* 0x0004680001e67983 */ /* 0x000ee80000300a00 */
[----:B------:R-:W3:Y:S01]  /*66d40*/  LDL.LU.64 R8, [R1+0x470] ;  /* 0x0004700001087983 */ /* 0x000ee20000300a00 */
[----:B------:R-:W-:-:S04]  /*66d50*/  IMAD.WIDE R28, R5, 0x4, R226 ;  /* 0x00000004051c7825 */ /* 0x000fc800078e02e2 */
[C---:B------:R-:W-:Y:S01]  /*66d60*/  VIADD R35, R247.reuse, 0x100000 ;  /* 0x00100000f7237836 */ /* 0x040fe20000000000 */
[----:B------:R-:W3:Y:S01]  /*66d70*/  LDL.LU.64 R226, [R1+0x480] ;  /* 0x0004800001e27983 */ /* 0x000ee20000300a00 */
[C---:B------:R-:W-:Y:S01]  /*66d80*/  IADD3 R34, R247.reuse, 0x100000, RZ ;  /* 0x00100000f7227810 */ /* 0x040fe20007ffe0ff */
[C---:B------:R-:W-:Y:S02]  /*66d90*/  VIADD R33, R247.reuse, 0x100000 ;  /* 0x00100000f7217836 */ /* 0x040fe40000000000 */
[----:B------:R-:W-:Y:S02]  /*66da0*/  VIADD R32, R247, 0x100000 ;  /* 0x00100000f7207836 */ /* 0x000fe40000000000 */
[----:B----4-:R-:W-:Y:S01]  /*66db0*/  IMAD.WIDE R30, R5, 0x4, R242 ;  /* 0x00000004051e7825 */ /* 0x010fe200078e02f2 */
[----:B------:R-:W-:Y:S04]  /*66dc0*/  LDGSTS.E [R35+0x20d00], desc[UR60][R24.64], P1 ;  /* 0x20d0000018237fae */ /* 0x000fe8000892187c */
[----:B------:R-:W4:Y:S04]  /*66dd0*/  LDL.LU.64 R242, [R1+0x488] ;  /* 0x0004880001f27983 */ /* 0x000f280000300a00 */
[----:B------:R-:W-:Y:S04]  /*66de0*/  LDGSTS.E [R34+0x21100], desc[UR60][R26.64], P1 ;  /* 0x211000001a227fae */ /* 0x000fe8000892187c */
[----:B------:R-:W-:Y:S04]  /*66df0*/  LDGSTS.E [R33+0x21500], desc[UR60][R28.64], P1 ;  /* 0x215000001c217fae */ /* 0x000fe8000892187c */
[----:B------:R2:W-:Y:S01]  /*66e00*/  LDGSTS.E [R32+0x21900], desc[UR60][R30.64], P1 ;  /* 0x219000001e207fae */ /* 0x0005e2000892187c */
[C---:B------:R-:W-:Y:S01]  /*66e10*/  IADD3 R43, R247.reuse, 0x100000, RZ ;  /* 0x00100000f72b7810 */ /* 0x040fe20007ffe0ff */
[----:B------:R-:W-:-:S02]  /*66e20*/  VIADD R42, R247, 0x100000 ;  /* 0x00100000f72a7836 */ /* 0x000fc40000000000 */
[C---:B------:R-:W-:Y:S01]  /*66e30*/  VIADD R41, R247.reuse, 0x100000 ;  /* 0x00100000f7297836 */ /* 0x040fe20000000000 */
[----:B------:R-:W-:Y:S01]  /*66e40*/  IADD3 R40, R247, 0x100000, RZ ;  /* 0x00100000f7287810 */ /* 0x000fe20007ffe0ff */
[C---:B--2---:R-:W-:Y:S02]  /*66e50*/  IMAD.WIDE R32, R5.reuse, 0x4, R10 ;  /* 0x0000000405207825 */ /* 0x044fe400078e020a */
[----:B------:R-:W2:Y:S02]  /*66e60*/  LDL.LU.64 R10, [R1+0x498] ;  /* 0x00049800010a7983 */ /* 0x000ea40000300a00 */
[C---:B------:R-:W-:Y:S02]  /*66e70*/  IMAD.WIDE R34, R5.reuse, 0x4, R2 ;  /* 0x0000000405227825 */ /* 0x040fe400078e0202 */
[----:B------:R-:W2:Y:S02]  /*66e80*/  LDL.LU.64 R2, [R1+0x4a0] ;  /* 0x0004a00001027983 */ /* 0x000ea40000300a00 */
[----:B------:R-:W-:-:S04]  /*66e90*/  IMAD.WIDE R36, R5, 0x4, R6 ;  /* 0x0000000405247825 */ /* 0x000fc800078e0206 */
[C---:B------:R-:W-:Y:S01]  /*66ea0*/  IMAD.WIDE R38, R5.reuse, 0x4, R238 ;  /* 0x0000000405267825 */ /* 0x040fe200078e02ee */
[----:B------:R-:W2:Y:S04]  /*66eb0*/  LDL.LU.64 R6, [R1+0x4b0] ;  /* 0x0004b00001067983 */ /* 0x000ea80000300a00 */
[----:B------:R-:W2:Y:S04]  /*66ec0*/  LDL.LU.64 R238, [R1+0x4b8] ;  /* 0x0004b80001ee7983 */ /* 0x000ea80000300a00 */
[----:B------:R-:W-:Y:S04]  /*66ed0*/  LDGSTS.E [R43+0x21d00], desc[UR60][R32.64], P1 ;  /* 0x21d00000202b7fae */ /* 0x000fe8000892187c */
[----:B------:R-:W-:Y:S04]  /*66ee0*/  LDGSTS.E [R42+0x22100], desc[UR60][R34.64], P1 ;  /* 0x22100000222a7fae */ /* 0x000fe8000892187c */
[----:B------:R-:W-:Y:S04]  /*66ef0*/  LDGSTS.E [R41+0x22500], desc[UR60][R36.64], P1 ;  /* 0x2250000024297fae */ /* 0x000fe8000892187c */
[----:B------:R3:W-:Y:S02]  /*66f00*/  LDGSTS.E [R40+0x22900], desc[UR60][R38.64], P1 ;  /* 0x2290000026287fae */ /* 0x0007e4000892187c */
[----:B---3--:R-:W-:-:S04]  /*66f10*/  IMAD.WIDE R40, R5, 0x4, R230 ;  /* 0x0000000405287825 */ /* 0x008fc800078e02e6 */
[C---:B------:R-:W-:Y:S01]  /*66f20*/  IMAD.WIDE R42, R5.reuse, 0x4, R8 ;  /* 0x00000004052a7825 */ /* 0x040fe200078e0208 */
[----:B------:R-:W3:Y:S04]  /*66f30*/  LDL.LU.64 R230, [R1+0x4c8] ;  /* 0x0004c80001e67983 */ /* 0x000ee80000300a00 */
[----:B------:R-:W3:Y:S01]  /*66f40*/  LDL.LU.64 R8, [R1+0x4d0] ;  /* 0x0004d00001087983 */ /* 0x000ee20000300a00 */
[----:B------:R-:W-:-:S04]  /*66f50*/  IMAD.WIDE R44, R5, 0x4, R226 ;  /* 0x00000004052c7825 */ /* 0x000fc800078e02e2 */
[C---:B------:R-:W-:Y:S01]  /*66f60*/  VIADD R51, R247.reuse, 0x100000 ;  /* 0x00100000f7337836 */ /* 0x040fe20000000000 */
[----:B------:R-:W3:Y:S01]  /*66f70*/  LDL.LU.64 R226, [R1+0x4e0] ;  /* 0x0004e00001e27983 */ /* 0x000ee20000300a00 */
[C---:B------:R-:W-:Y:S01]  /*66f80*/  VIADD R50, R247.reuse, 0x100000 ;  /* 0x00100000f7327836 */ /* 0x040fe20000000000 */
[C---:B------:R-:W-:Y:S01]  /*66f90*/  IADD3 R49, R247.reuse, 0x100000, RZ ;  /* 0x00100000f7317810 */ /* 0x040fe20007ffe0ff */
[----:B------:R-:W-:Y:S02]  /*66fa0*/  VIADD R48, R247, 0x100000 ;  /* 0x00100000f7307836 */ /* 0x000fe40000000000 */
[----:B----4-:R-:W-:Y:S01]  /*66fb0*/  IMAD.WIDE R46, R5, 0x4, R242 ;  /* 0x00000004052e7825 */ /* 0x010fe200078e02f2 */
[----:B------:R-:W-:Y:S04]  /*66fc0*/  LDGSTS.E [R51+0x22d00], desc[UR60][R40.64], P1 ;  /* 0x22d0000028337fae */ /* 0x000fe8000892187c */
[----:B------:R-:W4:Y:S04]  /*66fd0*/  LDL.LU.64 R242, [R1+0x4e8] ;  /* 0x0004e80001f27983 */ /* 0x000f280000300a00 */
[----:B------:R-:W-:Y:S04]  /*66fe0*/  LDGSTS.E [R50+0x23100], desc[UR60][R42.64], P1 ;  /* 0x231000002a327fae */ /* 0x000fe8000892187c */
[----:B------:R-:W-:Y:S04]  /*66ff0*/  LDGSTS.E [R49+0x23500], desc[UR60][R44.64], P1 ;  /* 0x235000002c317fae */ /* 0x000fe8000892187c */
[----:B------:R2:W-:Y:S01]  /*67000*/  LDGSTS.E [R48+0x23900], desc[UR60][R46.64], P1 ;  /* 0x239000002e307fae */ /* 0x0005e2000892187c */
[C---:B------:R-:W-:Y:S01]  /*67010*/  VIADD R59, R247.reuse, 0x100000 ;  /* 0x00100000f73b7836 */ /* 0x040fe20000000000 */
[C---:B------:R-:W-:Y:S01]  /*67020*/  IADD3 R58, R247.reuse, 0x100000, RZ ;  /* 0x00100000f73a7810 */ /* 0x040fe20007ffe0ff */
[----:B------:R-:W-:-:S02]  /*67030*/  VIADD R57, R247, 0x100000 ;  /* 0x00100000f7397836 */ /* 0x000fc40000000000 */
[----:B------:R-:W-:Y:S02]  /*67040*/  VIADD R56, R247, 0x100000 ;  /* 0x00100000f7387836 */ /* 0x000fe40000000000 */
        /* <DEDUP_REMOVED lines=16> */
[----:B------:R-:W-:Y:S01]  /*67150*/  IMAD.WIDE R60, R5, 0x4, R226 ;  /* 0x00000004053c7825 */ /* 0x000fe200078e02e2 */
[C---:B------:R-:W-:Y:S02]  /*67160*/  IADD3 R67, R247.reuse, 0x100000, RZ ;  /* 0x00100000f7437810 */ /* 0x040fe40007ffe0ff */
[----:B------:R-:W3:Y:S01]  /*67170*/  LDL.LU.64 R226, [R1+0x540] ;  /* 0x0005400001e27983 */ /* 0x000ee20000300a00 */
[----:B------:R-:W-:-:S02]  /*67180*/  VIADD R66, R247, 0x100000 ;  /* 0x00100000f7427836 */ /* 0x000fc40000000000 */
[C---:B------:R-:W-:Y:S01]  /*67190*/  VIADD R65, R247.reuse, 0x100000 ;  /* 0x00100000f7417836 */ /* 0x040fe20000000000 */
[----:B------:R-:W-:Y:S01]  /*671a0*/  IADD3 R64, R247, 0x100000, RZ ;  /* 0x00100000f7407810 */ /* 0x000fe20007ffe0ff */
[----:B----4-:R-:W-:Y:S01]  /*671b0*/  IMAD.WIDE R62, R5, 0x4, R242 ;  /* 0x00000004053e7825 */ /* 0x010fe200078e02f2 */
[----:B------:R-:W-:Y:S04]  /*671c0*/  LDGSTS.E [R67+0x24d00], desc[UR60][R56.64], P1 ;  /* 0x24d0000038437fae */ /* 0x000fe8000892187c */
[----:B------:R-:W4:Y:S04]  /*671d0*/  LDL.LU.64 R242, [R1+0x548] ;  /* 0x0005480001f27983 */ /* 0x000f280000300a00 */
[----:B------:R-:W-:Y:S04]  /*671e0*/  LDGSTS.E [R66+0x25100], desc[UR60][R58.64], P1 ;  /* 0x251000003a427fae */ /* 0x000fe8000892187c */
[----:B------:R-:W-:Y:S04]  /*671f0*/  LDGSTS.E [R65+0x25500], desc[UR60][R60.64], P1 ;  /* 0x255000003c417fae */ /* 0x000fe8000892187c */
[----:B------:R2:W-:Y:S01]  /*67200*/  LDGSTS.E [R64+0x25900], desc[UR60][R62.64], P1 ;  /* 0x259000003e407fae */ /* 0x0005e2000892187c */
[----:B------:R-:W-:-:S02]  /*67210*/  VIADD R75, R247, 0x100000 ;  /* 0x00100000f74b7836 */ /* 0x000fc40000000000 */
[C---:B------:R-:W-:Y:S01]  /*67220*/  VIADD R74, R247.reuse, 0x100000 ;  /* 0x00100000f74a7836 */ /* 0x040fe20000000000 */
[C---:B------:R-:W-:Y:S01]  /*67230*/  IADD3 R73, R247.reuse, 0x100000, RZ ;  /* 0x00100000f7497810 */ /* 0x040fe20007ffe0ff */
        /* <DEDUP_REMOVED lines=29> */
[----:B------:R-:W-:Y:S01]  /*67410*/  IADD3 R85, R247, 0x100000, RZ ;  /* 0x00100000f7557810 */ /* 0x000fe20007ffe0ff */
[----:B------:R-:W-:-:S02]  /*67420*/  VIADD R84, R248, 0x100000 ;  /* 0x00100000f8547836 */ /* 0x000fc40000000000 */
[C---:B--2---:R-:W-:Y:S02]  /*67430*/  IMAD.WIDE R80, R5.reuse, 0x4, R10 ;  /* 0x0000000405507825 */ /* 0x044fe400078e020a */
[----:B------:R-:W2:Y:S02]  /*67440*/  LDL.LU.64 R10, [R1+0x5b0] ;  /* 0x0005b000010a7983 */ /* 0x000ea40000300a00 */
[C---:B------:R-:W-:Y:S02]  /*67450*/  IMAD.WIDE R16, R5.reuse, 0x4, R2 ;  /* 0x0000000405107825 */ /* 0x040fe400078e0202 */
[----:B------:R-:W2:Y:S02]  /*67460*/  LDL.LU.64 R2, [R1+0x5b8] ;  /* 0x0005b80001027983 */ /* 0x000ea40000300a00 */
[----:B------:R-:W-:-:S04]  /*67470*/  IMAD.WIDE R14, R5, 0x4, R6 ;  /* 0x00000004050e7825 */ /* 0x000fc800078e0206 */
[C---:B------:R-:W-:Y:S01]  /*67480*/  IMAD.WIDE R12, R5.reuse, 0x4, R238 ;  /* 0x00000004050c7825 */ /* 0x040fe200078e02ee */
[----:B------:R-:W2:Y:S04]  /*67490*/  LDL.LU.64 R6, [R1+0x5c8] ;  /* 0x0005c80001067983 */ /* 0x000ea80000300a00 */
[----:B------:R1:W-:Y:S04]  /*674a0*/  STL.64 [R1+0x258], R16 ;  /* 0x0002581001007387 */ /* 0x0003e80000100a00 */
[----:B------:R1:W-:Y:S04]  /*674b0*/  STL.64 [R1+0x240], R14 ;  /* 0x0002400e01007387 */ /* 0x0003e80000100a00 */
[----:B------:R-:W2:Y:S04]  /*674c0*/  LDL.LU.64 R238, [R1+0x5d0] ;  /* 0x0005d00001ee7983 */ /* 0x000ea80000300a00 */
[----:B------:R-:W-:Y:S04]  /*674d0*/  LDGSTS.E [R85+0x27d00], desc[UR60][R80.64], P1 ;  /* 0x27d0000050557fae */ /* 0x000fe8000892187c */
[----:B------:R1:W-:Y:S04]  /*674e0*/  LDGSTS.E [R84+0x180], desc[UR60][R16.64], P1 ;  /* 0x0018000010547fae */ /* 0x0003e8000892187c */
[----:B------:R4:W-:Y:S01]  /*674f0*/  STL.64 [R1+0x228], R12 ;  /* 0x0002280c01007387 */ /* 0x0009e20000100a00 */
[----:B---3--:R-:W-:-:S04]  /*67500*/  IMAD.WIDE R18, R5, 0x4, R230 ;  /* 0x0000000405127825 */ /* 0x008fc800078e02e6 */
[----:B-1----:R-:W-:Y:S01]  /*67510*/  IMAD.WIDE R16, R5, 0x4, R8 ;  /* 0x0000000405107825 */ /* 0x002fe200078e0208 */
[----:B------:R-:W3:Y:S04]  /*67520*/  LDL.LU.64 R230, [R1+0x5e0] ;  /* 0x0005e00001e67983 */ /* 0x000ee80000300a00 */
[----:B------:R-:W3:Y:S01]  /*67530*/  LDL.LU.64 R8, [R1+0x5e8] ;  /* 0x0005e80001087983 */ /* 0x000ee20000300a00 */
[C---:B------:R-:W-:Y:S01]  /*67540*/  VIADD R83, R248.reuse, 0x100000 ;  /* 0x00100000f8537836 */ /* 0x040fe20000000000 */
[C---:B------:R-:W-:Y:S02]  /*67550*/  IADD3 R82, R248.reuse, 0x100000, RZ ;  /* 0x00100000f8527810 */ /* 0x040fe40007ffe0ff */
[----:B------:R2:W-:Y:S04]  /*67560*/  STL.64 [R1+0x210], R18 ;  /* 0x0002101201007387 */ /* 0x0005e80000100a00 */
[----:B------:R1:W-:Y:S04]  /*67570*/  LDGSTS.E [R83+0x580], desc[UR60][R14.64], P1 ;  /* 0x005800000e537fae */ /* 0x0003e8000892187c */
[----:B------:R4:W-:Y:S01]  /*67580*/  LDGSTS.E [R82+0x980], desc[UR60][R12.64], P1 ;  /* 0x009800000c527fae */ /* 0x0009e2000892187c */
[----:B------:R-:W-:-:S05]  /*67590*/  VIADD R85, R248, 0x100000 ;  /* 0x00100000f8557836 */ /* 0x000fca0000000000 */
[----:B------:R2:W-:Y:S04]  /*675a0*/  LDGSTS.E [R85+0xd80], desc[UR60][R18.64], P1 ;  /* 0x00d8000012557fae */ /* 0x0005e8000892187c */
[----:B------:R2:W-:Y:S01]  /*675b0*/  LDGSTS.E [R84+0x1180], desc[UR60][R16.64], P1 ;  /* 0x0118000010547fae */ /* 0x0005e2000892187c */
[----:B-1----:R-:W-:-:S03]  /*675c0*/  IMAD.WIDE R14, R5, 0x4, R226 ;  /* 0x00000004050e7825 */ /* 0x002fc600078e02e2 */
[----:B------:R-:W3:Y:S04]  /*675d0*/  LDL.LU.64 R226, [R1+0x5f8] ;  /* 0x0005f80001e27983 */ /* 0x000ee80000300a00 */
[----:B------:R1:W-:Y:S01]  /*675e0*/  STL.64 [R1+0x1f8], R16 ;  /* 0x0001f81001007387 */ /* 0x0003e20000100a00 */
[----:B----4-:R-:W-:-:S03]  /*675f0*/  IMAD.WIDE R12, R5, 0x4, R242 ;  /* 0x00000004050c7825 */ /* 0x010fc600078e02f2 */
[----:B------:R4:W-:Y:S04]  /*67600*/  STL.64 [R1+0x1e0], R14 ;  /* 0x0001e00e01007387 */ /* 0x0009e80000100a00 */
[----:B------:R-:W3:Y:S04]  /*67610*/  LDL.LU.64 R242, [R1+0x600] ;  /* 0x0006000001f27983 */ /* 0x000ee80000300a00 */
[----:B------:R4:W-:Y:S04]  /*67620*/  STL.64 [R1+0x1c8], R12 ;  /* 0x0001c80c01007387 */ /* 0x0009e80000100a00 */
[----:B------:R4:W-:Y:S04]  /*67630*/  LDGSTS.E [R83+0x1580], desc[UR60][R14.64], P1 ;  /* 0x015800000e537fae */ /* 0x0009e8000892187c */
[----:B------:R4:W-:Y:S01]  /*67640*/  LDGSTS.E [R82+0x1980], desc[UR60][R12.64], P1 ;  /* 0x019800000c527fae */ /* 0x0009e2000892187c */
[----:B--2---:R-:W-:-:S03]  /*67650*/  IMAD.WIDE R18, R5, 0x4, R10 ;  /* 0x0000000405127825 */ /* 0x004fc600078e020a */
[----:B------:R-:W2:Y:S01]  /*67660*/  LDL.LU.64 R10, [R1+0x610] ;  /* 0x00061000010a7983 */ /* 0x000ea20000300a00 */
[----:B-1----:R-:W-:-:S03]  /*67670*/  IMAD.WIDE R16, R5, 0x4, R2 ;  /* 0x0000000405107825 */ /* 0x002fc600078e0202 */
[----:B------:R-:W2:Y:S04]  /*67680*/  LDL.LU.64 R2, [R1+0x618] ;  /* 0x0006180001027983 */ /* 0x000ea80000300a00 */
[----:B------:R3:W-:Y:S01]  /*67690*/  STL.64 [R1+0x1b0], R18 ;  /* 0x0001b01201007387 */ /* 0x0007e20000100a00 */
[----:B----4-:R-:W-:-:S04]  /*676a0*/  IMAD.WIDE R14, R5, 0x4, R6 ;  /* 0x00000004050e7825 */ /* 0x010fc800078e0206 */
[C---:B------:R-:W-:Y:S01]  /*676b0*/  IMAD.WIDE R12, R5.reuse, 0x4, R238 ;  /* 0x00000004050c7825 */ /* 0x040fe200078e02ee */
[----:B------:R-:W4:Y:S04]  /*676c0*/  LDL.LU.64 R6, [R1+0x620] ;  /* 0x0006200001067983 */ /* 0x000f280000300a00 */
[----:B------:R1:W-:Y:S04]  /*676d0*/  STL.64 [R1+0x198], R16 ;  /* 0x0001981001007387 */ /* 0x0003e80000100a00 */
[----:B------:R1:W-:Y:S04]  /*676e0*/  STL.64 [R1+0x180], R14 ;  /* 0x0001800e01007387 */ /* 0x0003e80000100a00 */
[----:B------:R-:W4:Y:S04]  /*676f0*/  LDL.LU.64 R238, [R1+0x628] ;  /* 0x0006280001ee7983 */ /* 0x000f280000300a00 */
[----:B------:R3:W-:Y:S04]  /*67700*/  LDGSTS.E [R85+0x1d80], desc[UR60][R18.64], P1 ;  /* 0x01d8000012557fae */ /* 0x0007e8000892187c */
[----:B------:R1:W-:Y:S04]  /*67710*/  LDGSTS.E [R84+0x2180], desc[UR60][R16.64], P1 ;  /* 0x0218000010547fae */ /* 0x0003e8000892187c */
[----:B------:R1:W-:Y:S04]  /*67720*/  STL.64 [R1+0x168], R12 ;  /* 0x0001680c01007387 */ /* 0x0003e80000100a00 */
[----:B------:R1:W-:Y:S04]  /*67730*/  LDGSTS.E [R83+0x2580], desc[UR60][R14.64], P1 ;  /* 0x025800000e537fae */ /* 0x0003e8000892187c */
[----:B------:R1:W-:Y:S01]  /*67740*/  LDGSTS.E [R82+0x2980], desc[UR60][R12.64], P1 ;  /* 0x029800000c527fae */ /* 0x0003e2000892187c */
[----:B---3--:R-:W-:-:S04]  /*67750*/  IMAD.WIDE R18, R5, 0x4, R230 ;  /* 0x0000000405127825 */ /* 0x008fc800078e02e6 */
[C---:B-1----:R-:W-:Y:S01]  /*67760*/  IMAD.WIDE R16, R5.reuse, 0x4, R8 ;  /* 0x0000000405107825 */ /* 0x042fe200078e0208 */
[----:B------:R-:W3:Y:S04]  /*67770*/  LDL.LU.64 R230, [R1+0x630] ;  /* 0x0006300001e67983 */ /* 0x000ee80000300a00 */
[----:B------:R-:W3:Y:S04]  /*67780*/  LDL.LU.64 R8, [R1+0x638] ;  /* 0x0006380001087983 */ /* 0x000ee80000300a00 */
[----:B------:R2:W-:Y:S04]  /*67790*/  STL.64 [R1+0x150], R18 ;  /* 0x0001501201007387 */ /* 0x0005e80000100a00 */
[----:B------:R2:W-:Y:S04]  /*677a0*/  LDGSTS.E [R85+0x2d80], desc[UR60][R18.64], P1 ;  /* 0x02d8000012557fae */ /* 0x0005e8000892187c */
[----:B------:R1:W-:Y:S01]  /*677b0*/  LDGSTS.E [R84+0x3180], desc[UR60][R16.64], P1 ;  /* 0x0318000010547fae */ /* 0x0003e2000892187c */
[----:B------:R-:W-:-:S03]  /*677c0*/  IMAD.WIDE R14, R5, 0x4, R226 ;  /* 0x00000004050e7825 */ /* 0x000fc600078e02e2 */
[----:B------:R-:W3:Y:S04]  /*677d0*/  LDL.LU.64 R226, [R1+0x640] ;  /* 0x0006400001e27983 */ /* 0x000ee80000300a00 */
[----:B------:R1:W-:Y:S01]  /*677e0*/  STL.64 [R1+0x138], R16 ;  /* 0x0001381001007387 */ /* 0x0003e20000100a00 */
[----:B------:R-:W-:-:S03]  /*677f0*/  IMAD.WIDE R12, R5, 0x4, R242 ;  /* 0x00000004050c7825 */ /* 0x000fc600078e02f2 */
        /* <DEDUP_REMOVED lines=15> */
[----:B------:R3:W-:Y:S04]  /*678f0*/  LDGSTS.E [R85+0x3d80], desc[UR60][R18.64], P1 ;  /* 0x03d8000012557fae */ /* 0x0007e8000892187c */
[----:B------:R-:W4:Y:S04]  /*67900*/  LDL.LU.64 R238, [R1+0x668] ;  /* 0x0006680001ee7983 */ /* 0x000f280000300a00 */
        /* <DEDUP_REMOVED lines=8> */
[----:B------:R-:W-:Y:S04]  /*67990*/  STL.64 [R1+0x90], R18 ;  /* 0x0000901201007387 */ /* 0x000fe80000100a00 */
[----:B------:R-:W3:Y:S04]  /*679a0*/  LDL.LU.64 R90, [R1+0x680] ;  /* 0x00068000015a7983 */ /* 0x000ee80000300a00 */
[----:B------:R2:W-:Y:S04]  /*679b0*/  STL.64 [R1+0x78], R16 ;  /* 0x0000781001007387 */ /* 0x0005e80000100a00 */
[----:B------:R-:W-:Y:S04]  /*679c0*/  LDGSTS.E [R85+0x4d80], desc[UR60][R18.64], P1 ;  /* 0x04d8000012557fae */ /* 0x000fe8000892187c */
[----:B------:R2:W-:Y:S01]  /*679d0*/  LDGSTS.E [R84+0x5180], desc[UR60][R16.64], P1 ;  /* 0x0518000010547fae */ /* 0x0005e2000892187c */
[----:B------:R-:W-:-:S04]  /*679e0*/  IMAD.WIDE R14, R5, 0x4, R226 ;  /* 0x00000004050e7825 */ /* 0x000fc800078e02e2 */
[C---:B------:R-:W-:Y:S01]  /*679f0*/  IMAD.WIDE R12, R5.reuse, 0x4, R242 ;  /* 0x00000004050c7825 */ /* 0x040fe200078e02f2 */
[----:B------:R1:W-:Y:S04]  /*67a00*/  STL.64 [R1+0x60], R14 ;  /* 0x0000600e01007387 */ /* 0x0003e80000100a00 */
[----:B------:R-:W3:Y:S04]  /*67a10*/  LDL.LU.64 R242, [R1+0x688] ;  /* 0x0006880001f27983 */ /* 0x000ee80000300a00 */
[----:B------:R1:W-:Y:S04]  /*67a20*/  LDGSTS.E [R83+0x5580], desc[UR60][R14.64], P1 ;  /* 0x055800000e537fae */ /* 0x0003e8000892187c */
[----:B------:R4:W-:Y:S04]  /*67a30*/  STL.64 [R1+0x48], R12 ;  /* 0x0000480c01007387 */ /* 0x0009e80000100a00 */
[----:B------:R4:W-:Y:S01]  /*67a40*/  LDGSTS.E [R82+0x5980], desc[UR60][R12.64], P1 ;  /* 0x059800000c527fae */ /* 0x0009e2000892187c */
[----:B--2---:R-:W-:-:S03]  /*67a50*/  IMAD.WIDE R16, R5, 0x4, R10 ;  /* 0x0000000405107825 */ /* 0x004fc600078e020a */
[----:B------:R-:W2:Y:S01]  /*67a60*/  LDL.LU.64 R10, [R1+0x690] ;  /* 0x00069000010a7983 */ /* 0x000ea20000300a00 */
[----:B-1----:R-:W-:-:S03]  /*67a70*/  IMAD.WIDE R14, R5, 0x4, R2 ;  /* 0x00000004050e7825 */ /* 0x002fc600078e0202 */
[----:B------:R-:W2:Y:S04]  /*67a80*/  LDL.LU.64 R2, [R1+0x698] ;  /* 0x0006980001027983 */ /* 0x000ea80000300a00 */
[----:B------:R1:W-:Y:S01]  /*67a90*/  STL.64 [R1+0x30], R16 ;  /* 0x0000301001007387 */ /* 0x0003e20000100a00 */
[----:B----4-:R-:W-:-:S03]  /*67aa0*/  IMAD.WIDE R12, R5, 0x4, R6 ;  /* 0x00000004050c7825 */ /* 0x010fc600078e0206 */
[----:B------:R-:W-:Y:S04]  /*67ab0*/  LDGSTS.E [R85+0x5d80], desc[UR60][R16.64], P1 ;  /* 0x05d8000010557fae */ /* 0x000fe8000892187c */
[----:B------:R-:W4:Y:S04]  /*67ac0*/  LDL.LU.64 R6, [R1+0x6a0] ;  /* 0x0006a00001067983 */ /* 0x000f280000300a00 */
[----:B------:R1:W-:Y:S04]  /*67ad0*/  STL.64 [R1+0x18], R14 ;  /* 0x0000180e01007387 */ /* 0x0003e80000100a00 */
[----:B------:R1:W-:Y:S04]  /*67ae0*/  STL.64 [R1], R12 ;  /* 0x0000000c01007387 */ /* 0x0003e80000100a00 */
[----:B------:R-:W4:Y:S01]  /*67af0*/  LDL.LU.64 R92, [R1+0x6a8] ;  /* 0x0006a800015c7983 */ /* 0x000f220000300a00 */
[----:B------:R-:W-:-:S03]  /*67b00*/  IMAD.WIDE R238, R5, 0x4, R238 ;  /* 0x0000000405ee7825 */ /* 0x000fc600078e02ee */
[----:B------:R-:W-:Y:S04]  /*67b10*/  LDGSTS.E [R84+0x6180], desc[UR60][R14.64], P1 ;  /* 0x061800000e547fae */ /* 0x000fe8000892187c */
[----:B------:R-:W-:Y:S01]  /*67b20*/  LDGSTS.E [R83+0x6580], desc[UR60][R12.64], P1 ;  /* 0x065800000c537fae */ /* 0x000fe2000892187c */
[C---:B------:R-:W-:Y:S01]  /*67b30*/  VIADD R89, R248.reuse, 0x100000 ;  /* 0x00100000f8597836 */ /* 0x040fe20000000000 */
[----:B------:R-:W-:Y:S02]  /*67b40*/  IADD3 R88, R248, 0x100000, RZ ;  /* 0x00100000f8587810 */ /* 0x000fe40007ffe0ff */
[----:B------:R1:W-:Y:S01]  /*67b50*/  LDGSTS.E [R82+0x6980], desc[UR60][R238.64], P1 ;  /* 0x06980000ee527fae */ /* 0x0003e2000892187c */
[----:B---3--:R-:W-:-:S04]  /*67b60*/  IMAD.WIDE R232, R5, 0x4, R230 ;  /* 0x0000000405e87825 */ /* 0x008fc800078e02e6 */
[C---:B------:R-:W-:Y:S01]  /*67b70*/  IMAD.WIDE R226, R5.reuse, 0x4, R8 ;  /* 0x0000000405e27825 */ /* 0x040fe200078e0208 */
[----:B------:R-:W3:Y:S04]  /*67b80*/  LDL.LU.64 R230, [R1+0x6b0] ;  /* 0x0006b00001e67983 */ /* 0x000ee80000300a00 */
[----:B------:R-:W3:Y:S01]  /*67b90*/  LDL.LU.64 R8, [R1+0x6b8] ;  /* 0x0006b80001087983 */ /* 0x000ee20000300a00 */
[C---:B------:R-:W-:Y:S02]  /*67ba0*/  VIADD R87, R248.reuse, 0x100000 ;  /* 0x00100000f8577836 */ /* 0x040fe40000000000 */
[C---:B-1----:R-:W-:Y:S01]  /*67bb0*/  IMAD.WIDE R82, R5.reuse, 0x4, R90 ;  /* 0x0000000405527825 */ /* 0x042fe200078e025a */
[----:B------:R-:W3:Y:S03]  /*67bc0*/  LDL.LU.64 R98, [R1+0x6c0] ;  /* 0x0006c00001627983 */ /* 0x000ee60000300a00 */
[----:B------:R-:W-:Y:S01]  /*67bd0*/  VIADD R86, R248, 0x100000 ;  /* 0x00100000f8567836 */ /* 0x000fe20000000000 */
[----:B------:R-:W-:Y:S04]  /*67be0*/  LDGSTS.E [R89+0x6d80], desc[UR60][R232.64], P1 ;  /* 0x06d80000e8597fae */ /* 0x000fe8000892187c */
[----:B------:R-:W-:Y:S04]  /*67bf0*/  LDGSTS.E [R88+0x7180], desc[UR60][R226.64], P1 ;  /* 0x07180000e2587fae */ /* 0x000fe8000892187c */
[----:B------:R-:W-:Y:S01]  /*67c00*/  LDGSTS.E [R87+0x7580], desc[UR60][R82.64], P1 ;  /* 0x0758000052577fae */ /* 0x000fe2000892187c */
[----:B------:R-:W-:-:S03]  /*67c10*/  IMAD.WIDE R84, R5, 0x4, R242 ;  /* 0x0000000405547825 */ /* 0x000fc600078e02f2 */
[----:B------:R-:W3:Y:S04]  /*67c20*/  LDL.LU.64 R242, [R1+0x6c8] ;  /* 0x0006c80001f27983 */ /* 0x000ee80000300a00 */
[----:B------:R2:W-:Y:S01]  /*67c30*/  LDGSTS.E [R86+0x7980], desc[UR60][R84.64], P1 ;  /* 0x0798000054567fae */ /* 0x0005e2000892187c */
[C---:B------:R-:W-:Y:S01]  /*67c40*/  IADD3 R97, R248.reuse, 0x100000, RZ ;  /* 0x00100000f8617810 */ /* 0x040fe20007ffe0ff */
[C---:B------:R-:W-:Y:S02]  /*67c50*/  VIADD R96, R248.reuse, 0x100000 ;  /* 0x00100000f8607836 */ /* 0x040fe40000000000 */
[C---:B------:R-:W-:Y:S01]  /*67c60*/  VIADD R95, R248.reuse, 0x100000 ;  /* 0x00100000f85f7836 */ /* 0x040fe20000000000 */
[----:B------:R-:W-:Y:S01]  /*67c70*/  IADD3 R94, R248, 0x100000, RZ ;  /* 0x00100000f85e7810 */ /* 0x000fe20007ffe0ff */
[----:B--2---:R-:W-:-:S02]  /*67c80*/  IMAD.WIDE R86, R5, 0x4, R10 ;  /* 0x0000000405567825 */ /* 0x004fc400078e020a */
[----:B------:R-:W2:Y:S02]  /*67c90*/  LDL.LU.64 R10, [R1+0x6d0] ;  /* 0x0006d000010a7983 */ /* 0x000ea40000300a00 */
[C---:B------:R-:W-:Y:S02]  /*67ca0*/  IMAD.WIDE R88, R5.reuse, 0x4, R2 ;  /* 0x0000000405587825 */ /* 0x040fe400078e0202 */
[----:B------:R-:W2:Y:S02]  /*67cb0*/  LDL.LU.64 R2, [R1+0x6d8] ;  /* 0x0006d80001027983 */ /* 0x000ea40000300a00 */
[C---:B----4-:R-:W-:Y:S02]  /*67cc0*/  IMAD.WIDE R90, R5.reuse, 0x4, R6 ;  /* 0x00000004055a7825 */ /* 0x050fe400078e0206 */
[----:B------:R-:W-:Y:S04]  /*67cd0*/  LDGSTS.E [R97+0x7d80], desc[UR60][R86.64], P1 ;  /* 0x07d8000056617fae */ /* 0x000fe8000892187c */
[----:B------:R-:W4:Y:S04]  /*67ce0*/  LDL.LU.64 R6, [R1+0x6e8] ;  /* 0x0006e80001067983 */ /* 0x000f280000300a00 */
[----:B------:R-:W4:Y:S01]  /*67cf0*/  LDL.LU.64 R108, [R1+0x6f0] ;  /* 0x0006f000016c7983 */ /* 0x000f220000300a00 */
[----:B------:R-:W-:-:S03]  /*67d00*/  IMAD.WIDE R92, R5, 0x4, R92 ;  /* 0x00000004055c7825 */ /* 0x000fc600078e025c */
[----:B------:R-:W-:Y:S04]  /*67d10*/  LDGSTS.E [R96+0x20180], desc[UR60][R88.64], P1 ;  /* 0x2018000058607fae */ /* 0x000fe8000892187c */
[----:B------:R-:W-:Y:S04]  /*67d20*/  LDGSTS.E [R95+0x20580], desc[UR60][R90.64], P1 ;  /* 0x205800005a5f7fae */ /* 0x000fe8000892187c */
[----:B------:R3:W-:Y:S02]  /*67d30*/  LDGSTS.E [R94+0x20980], desc[UR60][R92.64], P1 ;  /* 0x209800005c5e7fae */ /* 0x0007e4000892187c */
[----:B---3--:R-:W-:-:S04]  /*67d40*/  IMAD.WIDE R94, R5, 0x4, R230 ;  /* 0x00000004055e7825 */ /* 0x008fc800078e02e6 */
[C---:B------:R-:W-:Y:S01]  /*67d50*/  IMAD.WIDE R96, R5.reuse, 0x4, R8 ;  /* 0x0000000405607825 */ /* 0x040fe200078e0208 */
[----:B------:R-:W3:Y:S04]  /*67d60*/  LDL.LU.64 R230, [R1+0x6f8] ;  /* 0x0006f80001e67983 */ /* 0x000ee80000300a00 */
[----:B------:R-:W3:Y:S01]  /*67d70*/  LDL.LU.64 R8, [R1+0x700] ;  /* 0x0007000001087983 */ /* 0x000ee20000300a00 */
[C---:B------:R-:W-:Y:S02]  /*67d80*/  VIADD R105, R248.reuse, 0x100000 ;  /* 0x00100000f8697836 */ /* 0x040fe40000000000 */
[C---:B------:R-:W-:Y:S01]  /*67d90*/  VIADD R104, R248.reuse, 0x100000 ;  /* 0x00100000f8687836 */ /* 0x040fe20000000000 */
[C---:B------:R-:W-:Y:S01]  /*67da0*/  IADD3 R103, R248.reuse, 0x100000, RZ ;  /* 0x00100000f8677810 */ /* 0x040fe20007ffe0ff */
[C---:B------:R-:W-:Y:S01]  /*67db0*/  IMAD.WIDE R98, R5.reuse, 0x4, R98 ;  /* 0x0000000405627825 */ /* 0x040fe200078e0262 */
        /* <DEDUP_REMOVED lines=8> */
[C---:B------:R-:W-:Y:S01]  /*67e40*/  VIADD R113, R248.reuse, 0x100000 ;  /* 0x00100000f8717836 */ /* 0x040fe20000000000 */
[C---:B------:R-:W-:Y:S01]  /*67e50*/  IADD3 R112, R248.reuse, 0x100000, RZ ;  /* 0x00100000f8707810 */ /* 0x040fe20007ffe0ff */
[C---:B------:R-:W-:Y:S02]  /*67e60*/  VIADD R111, R248.reuse, 0x100000 ;  /* 0x00100000f86f7836 */ /* 0x040fe40000000000 */
[----:B------:R-:W-:Y:S02]  /*67e70*/  VIADD R110, R248, 0x100000 ;  /* 0x00100000f86e7836 */ /* 0x000fe40000000000 */
[----:B--2---:R-:W-:-:S02]  /*67e80*/  IMAD.WIDE R102, R5, 0x4, R10 ;  /* 0x0000000405667825 */ /* 0x004fc400078e020a */
[----:B------:R-:W2:Y:S02]  /*67e90*/  LDL.LU.64 R10, [R1+0x718] ;  /* 0x00071800010a7983 */ /* 0x000ea40000300a00 */
[C---:B------:R-:W-:Y:S02]  /*67ea0*/  IMAD.WIDE R104, R5.reuse, 0x4, R2 ;  /* 0x0000000405687825 */ /* 0x040fe400078e0202 */
[----:B------:R-:W2:Y:S02]  /*67eb0*/  LDL.LU.64 R2, [R1+0x720] ;  /* 0x0007200001027983 */ /* 0x000ea40000300a00 */
[----:B----4-:R-:W-:-:S04]  /*67ec0*/  IMAD.WIDE R106, R5, 0x4, R6 ;  /* 0x00000004056a7825 */ /* 0x010fc800078e0206 */
[C---:B------:R-:W-:Y:S01]  /*67ed0*/  IMAD.WIDE R108, R5.reuse, 0x4, R108 ;  /* 0x00000004056c7825 */ /* 0x040fe200078e026c */
[----:B------:R-:W4:Y:S04]  /*67ee0*/  LDL.LU.64 R6, [R1+0x730] ;  /* 0x0007300001067983 */ /* 0x000f280000300a00 */
[----:B------:R-:W4:Y:S04]  /*67ef0*/  LDL.LU.64 R224, [R1+0x738] ;  /* 0x0007380001e07983 */ /* 0x000f280000300a00 */
[----:B------:R-:W-:Y:S04]  /*67f00*/  LDGSTS.E [R113+0x21d80], desc[UR60][R102.64], P1 ;  /* 0x21d8000066717fae */ /* 0x000fe8000892187c */
[----:B------:R-:W-:Y:S04]  /*67f10*/  LDGSTS.E [R112+0x22180], desc[UR60][R104.64], P1 ;  /* 0x2218000068707fae */ /* 0x000fe8000892187c */
[----:B------:R-:W-:Y:S04]  /*67f20*/  LDGSTS.E [R111+0x22580], desc[UR60][R106.64], P1 ;  /* 0x225800006a6f7fae */ /* 0x000fe8000892187c */
[----:B------:R3:W-:Y:S02]  /*67f30*/  LDGSTS.E [R110+0x22980], desc[UR60][R108.64], P1 ;  /* 0x229800006c6e7fae */ /* 0x0007e4000892187c */
[----:B---3--:R-:W-:-:S04]  /*67f40*/  IMAD.WIDE R110, R5, 0x4, R230 ;  /* 0x00000004056e7825 */ /* 0x008fc800078e02e6 */
[----:B------:R-:W-:Y:S01]  /*67f50*/  IMAD.WIDE R112, R5, 0x4, R8 ;  /* 0x0000000405707825 */ /* 0x000fe200078e0208 */
[----:B------:R-:W3:Y:S04]  /*67f60*/  LDL.LU.64 R230, [R1+0x748] ;  /* 0x0007480001e67983 */ /* 0x000ee80000300a00 */
[----:B------:R-:W3:Y:S01]  /*67f70*/  LDL.LU.64 R8, [R1+0x750] ;  /* 0x0007500001087983 */ /* 0x000ee20000300a00 */
[----:B------:R-:W-:-:S03]  /*67f80*/  IADD3 R121, R248, 0x100000, RZ ;  /* 0x00100000f8797810 */ /* 0x000fc60007ffe0ff */
[----:B------:R-:W3:Y:S01]  /*67f90*/  LDL.LU.64 R236, [R1+0x758] ;  /* 0x0007580001ec7983 */ /* 0x000ee20000300a00 */
[C---:B------:R-:W-:Y:S02]  /*67fa0*/  VIADD R120, R248.reuse, 0x100000 ;  /* 0x00100000f8787836 */ /* 0x040fe40000000000 */
[C---:B------:R-:W-:Y:S02]  /*67fb0*/  VIADD R119, R248.reuse, 0x100000 ;  /* 0x00100000f8777836 */ /* 0x040fe40000000000 */
[C---:B------:R-:W-:Y:S01]  /*67fc0*/  IMAD.WIDE R114, R5.reuse, 0x4, R114 ;  /* 0x0000000405727825 */ /* 0x040fe200078e0272 */
[----:B------:R-:W-:Y:S01]  /*67fd0*/  IADD3 R118, R248, 0x100000, RZ ;  /* 0x00100000f8767810 */ /* 0x000fe20007ffe0ff */
[----:B------:R-:W-:Y:S04]  /*67fe0*/  LDGSTS.E [R121+0x22d80], desc[UR60][R110.64], P1 ;  /* 0x22d800006e797fae */ /* 0x000fe8000892187c */
[----:B------:R-:W-:Y:S04]  /*67ff0*/  LDGSTS.E [R120+0x23180], desc[UR60][R112.64], P1 ;  /* 0x2318000070787fae */ /* 0x000fe8000892187c */
[----:B------:R-:W-:Y:S01]  /*68000*/  LDGSTS.E [R119+0x23580], desc[UR60][R114.64], P1 ;  /* 0x2358000072777fae */ /* 0x000fe2000892187c */
[----:B------:R-:W-:-:S03]  /*68010*/  IMAD.WIDE R116, R5, 0x4, R242 ;  /* 0x0000000405747825 */ /* 0x000fc600078e02f2 */
[----:B------:R-:W3:Y:S04]  /*68020*/  LDL.LU.64 R242, [R1+0x760] ;  /* 0x0007600001f27983 */ /* 0x000ee80000300a00 */
[----:B------:R2:W-:Y:S01]  /*68030*/  LDGSTS.E [R118+0x23980], desc[UR60][R116.64], P1 ;  /* 0x2398000074767fae */ /* 0x0005e2000892187c */
[C---:B------:R-:W-:Y:S02]  /*68040*/  VIADD R129, R248.reuse, 0x100000 ;  /* 0x00100000f8817836 */ /* 0x040fe40000000000 */
[C---:B------:R-:W-:Y:S01]  /*68050*/  VIADD R128, R248.reuse, 0x100000 ;  /* 0x00100000f8807836 */ /* 0x040fe20000000000 */
[C---:B------:R-:W-:Y:S01]  /*68060*/  IADD3 R127, R248.reuse, 0x100000, RZ ;  /* 0x00100000f87f7810 */ /* 0x040fe20007ffe0ff */
        /* <DEDUP_REMOVED lines=54> */
[----:B------:R-:W-:Y:S01]  /*683d0*/  VIADD R150, R248, 0x100000 ;  /* 0x00100000f8967836 */ /* 0x000fe20000000000 */
[----:B------:R-:W-:Y:S04]  /*683e0*/  LDGSTS.E [R153+0x26d80], desc[UR60][R142.64], P1 ;  /* 0x26d800008e997fae */ /* 0x000fe8000892187c */
[----:B------:R-:W-:Y:S04]  /*683f0*/  LDGSTS.E [R152+0x27180], desc[UR60][R144.64], P1 ;  /* 0x2718000090987fae */ /* 0x000fe8000892187c */
[----:B------:R-:W-:Y:S01]  /*68400*/  LDGSTS.E [R151+0x27580], desc[UR60][R146.64], P1 ;  /* 0x2758000092977fae */ /* 0x000fe2000892187c */
[----:B------:R-:W-:-:S03]  /*68410*/  IMAD.WIDE R148, R5, 0x4, R242 ;  /* 0x0000000405947825 */ /* 0x000fc600078e02f2 */
[----:B------:R-:W3:Y:S04]  /*68420*/  LDL.LU.64 R242, [R1+0x7e0] ;  /* 0x0007e00001f27983 */ /* 0x000ee80000300a00 */
[----:B------:R2:W-:Y:S01]  /*68430*/  LDGSTS.E [R150+0x27980], desc[UR60][R148.64], P1 ;  /* 0x2798000094967fae */ /* 0x0005e2000892187c */
[----:B------:R-:W-:Y:S01]  /*68440*/  VIADD R155, R248, 0x100000 ;  /* 0x00100000f89b7836 */ /* 0x000fe20000000000 */
[----:B------:R-:W-:Y:S01]  /*68450*/  IADD3 R154, R249, 0x100000, RZ ;  /* 0x00100000f99a7810 */ /* 0x000fe20007ffe0ff */
[C---:B--2---:R-:W-:Y:S02]  /*68460*/  IMAD.WIDE R150, R5.reuse, 0x4, R10 ;  /* 0x0000000405967825 */ /* 0x044fe400078e020a */
[----:B------:R-:W2:Y:S02]  /*68470*/  LDL.LU.64 R10, [R1+0x7e8] ;  /* 0x0007e800010a7983 */ /* 0x000ea40000300a00 */
[----:B------:R-:W-:-:S02]  /*68480*/  IMAD.WIDE R16, R5, 0x4, R2 ;  /* 0x0000000405107825 */ /* 0x000fc400078e0202 */
[----:B------:R-:W2:Y:S02]  /*68490*/  LDL.LU.64 R2, [R1+0x7f0] ;  /* 0x0007f00001027983 */ /* 0x000ea40000300a00 */
[----:B----4-:R-:W-:-:S04]  /*684a0*/  IMAD.WIDE R14, R5, 0x4, R6 ;  /* 0x00000004050e7825 */ /* 0x010fc800078e0206 */
[C---:B------:R-:W-:Y:S01]  /*684b0*/  IMAD.WIDE R12, R5.reuse, 0x4, R224 ;  /* 0x00000004050c7825 */ /* 0x040fe200078e02e0 */
[----:B------:R-:W4:Y:S04]  /*684c0*/  LDL.LU.64 R6, [R1+0x7f8] ;  /* 0x0007f80001067983 */ /* 0x000f280000300a00 */
[----:B------:R1:W-:Y:S04]  /*684d0*/  STL.64 [R1+0x250], R16 ;  /* 0x0002501001007387 */ /* 0x0003e80000100a00 */
[----:B------:R1:W-:Y:S04]  /*684e0*/  STL.64 [R1+0x238], R14 ;  /* 0x0002380e01007387 */ /* 0x0003e80000100a00 */
[----:B------:R-:W4:Y:S04]  /*684f0*/  LDL.LU.64 R224, [R1+0x800] ;  /* 0x0008000001e07983 */ /* 0x000f280000300a00 */
[----:B------:R-:W-:Y:S04]  /*68500*/  LDGSTS.E [R155+0x27d80], desc[UR60][R150.64], P1 ;  /* 0x27d80000969b7fae */ /* 0x000fe8000892187c */
[----:B------:R1:W-:Y:S04]  /*68510*/  LDGSTS.E [R154+0x200], desc[UR60][R16.64], P1 ;  /* 0x00200000109a7fae */ /* 0x0003e8000892187c */
[----:B------:R1:W-:Y:S01]  /*68520*/  STL.64 [R1+0x220], R12 ;  /* 0x0002200c01007387 */ /* 0x0003e20000100a00 */
[----:B---3--:R-:W-:-:S04]  /*68530*/  IMAD.WIDE R18, R5, 0x4, R230 ;  /* 0x0000000405127825 */ /* 0x008fc800078e02e6 */
[----:B-1----:R-:W-:Y:S01]  /*68540*/  IMAD.WIDE R16, R5, 0x4, R8 ;  /* 0x0000000405107825 */ /* 0x002fe200078e0208 */
[----:B------:R-:W3:Y:S04]  /*68550*/  LDL.LU.64 R230, [R1+0x808] ;  /* 0x0008080001e67983 */ /* 0x000ee80000300a00 */
[----:B------:R-:W3:Y:S01]  /*68560*/  LDL.LU.64 R8, [R1+0x810] ;  /* 0x0008100001087983 */ /* 0x000ee20000300a00 */
[C---:B------:R-:W-:Y:S02]  /*68570*/  VIADD R153, R249.reuse, 0x100000 ;  /* 0x00100000f9997836 */ /* 0x040fe40000000000 */
[C---:B------:R-:W-:Y:S01]  /*68580*/  VIADD R152, R249.reuse, 0x100000 ;  /* 0x00100000f9987836 */ /* 0x040fe20000000000 */
[----:B------:R2:W-:Y:S04]  /*68590*/  STL.64 [R1+0x208], R18 ;  /* 0x0002081201007387 */ /* 0x0005e80000100a00 */
[----:B------:R1:W-:Y:S01]  /*685a0*/  LDGSTS.E [R153+0x600], desc[UR60][R14.64], P1 ;  /* 0x006000000e997fae */ /* 0x0003e2000892187c */
[----:B------:R-:W-:-:S03]  /*685b0*/  IADD3 R155, R249, 0x100000, RZ ;  /* 0x00100000f99b7810 */ /* 0x000fc60007ffe0ff */
[----:B------:R1:W-:Y:S04]  /*685c0*/  LDGSTS.E [R152+0xa00], desc[UR60][R12.64], P1 ;  /* 0x00a000000c987fae */ /* 0x0003e8000892187c */
[----:B------:R2:W-:Y:S04]  /*685d0*/  LDGSTS.E [R155+0xe00], desc[UR60][R18.64], P1 ;  /* 0x00e00000129b7fae */ /* 0x0005e8000892187c */
[----:B------:R2:W-:Y:S01]  /*685e0*/  LDGSTS.E [R154+0x1200], desc[UR60][R16.64], P1 ;  /* 0x01200000109a7fae */ /* 0x0005e2000892187c */
[----:B-1----:R-:W-:-:S03]  /*685f0*/  IMAD.WIDE R14, R5, 0x4, R236 ;  /* 0x00000004050e7825 */ /* 0x002fc600078e02ec */
        /* <DEDUP_REMOVED lines=41> */
[----:B------:R-:W2:Y:S04]  /*68890*/  LDL.LU.64 R10, [R1+0x870] ;  /* 0x00087000010a7983 */ /* 0x000ea80000300a00 */
[----:B------:R-:W2:Y:S04]  /*688a0*/  LDL.LU.64 R242, [R1+0x880] ;  /* 0x0008800001f27983 */ /* 0x000ea80000300a00 */
[----:B------:R-:W-:Y:S01]  /*688b0*/  STL.64 [R1+0xe8], R16 ;  /* 0x0000e81001007387 */ /* 0x000fe20000100a00 */
[----:B----4-:R-:W-:-:S04]  /*688c0*/  IMAD.WIDE R14, R5, 0x4, R6 ;  /* 0x00000004050e7825 */ /* 0x010fc800078e0206 */
[C---:B------:R-:W-:Y:S01]  /*688d0*/  IMAD.WIDE R2, R5.reuse, 0x4, R2 ;  /* 0x0000000405027825 */ /* 0x040fe200078e0202 */
[----:B------:R-:W4:Y:S04]  /*688e0*/  LDL.LU.64 R6, [R1+0x888] ;  /* 0x0008880001067983 */ /* 0x000f280000300a00 */
[----:B------:R3:W-:Y:S04]  /*688f0*/  LDGSTS.E [R155+0x3e00], desc[UR60][R16.64], P1 ;  /* 0x03e00000109b7fae */ /* 0x0007e8000892187c */
[----:B------:R1:W-:Y:S04]  /*68900*/  STL.64 [R1+0xd0], R2 ;  /* 0x0000d00201007387 */ /* 0x0003e80000100a00 */
[----:B------:R3:W-:Y:S04]  /*68910*/  STL.64 [R1+0xb8], R14 ;  /* 0x0000b80e01007387 */ /* 0x0007e80000100a00 */
[----:B------:R-:W-:Y:S01]  /*68920*/  LDGSTS.E [R154+0x4200], desc[UR60][R2.64], P1 ;  /* 0x04200000029a7fae */ /* 0x000fe2000892187c */
[----:B-1----:R-:W-:-:S03]  /*68930*/  IMAD.WIDE R12, R5, 0x4, R156 ;  /* 0x00000004050c7825 */ /* 0x002fc600078e029c */
[----:B------:R1:W-:Y:S04]  /*68940*/  LDGSTS.E [R153+0x4600], desc[UR60][R14.64], P1 ;  /* 0x046000000e997fae */ /* 0x0003e8000892187c */
[----:B------:R1:W-:Y:S04]  /*68950*/  LDGSTS.E [R152+0x4a00], desc[UR60][R12.64], P1 ;  /* 0x04a000000c987fae */ /* 0x0003e8000892187c */
[----:B------:R-:W4:Y:S04]  /*68960*/  LDL.LU.64 R2, [R1+0x890] ;  /* 0x0008900001027983 */ /* 0x000f280000300a00 */
[----:B------:R1:W-:Y:S01]  /*68970*/  STL.64 [R1+0xa0], R12 ;  /* 0x0000a00c01007387 */ /* 0x0003e20000100a00 */
[----:B---3--:R-:W-:-:S04]  /*68980*/  IMAD.WIDE R18, R5, 0x4, R230 ;  /* 0x0000000405127825 */ /* 0x008fc800078e02e6 */
[C---:B------:R-:W-:Y:S01]  /*68990*/  IMAD.WIDE R16, R5.reuse, 0x4, R8 ;  /* 0x0000000405107825 */ /* 0x040fe200078e0208 */
[----:B------:R-:W3:Y:S04]  /*689a0*/  LDL.LU.64 R230, [R1+0x8a0] ;  /* 0x0008a00001e67983 */ /* 0x000ee80000300a00 */
[----:B------:R-:W3:Y:S01]  /*689b0*/  LDL.LU.64 R8, [R1+0x8a8] ;  /* 0x0008a80001087983 */ /* 0x000ee20000300a00 */
[----:B-1----:R-:W-:-:S03]  /*689c0*/  IMAD.WIDE R14, R5, 0x4, R224 ;  /* 0x00000004050e7825 */ /* 0x002fc600078e02e0 */
[----:B------:R-:W-:Y:S04]  /*689d0*/  STL.64 [R1+0x88], R18 ;  /* 0x0000881201007387 */ /* 0x000fe80000100a00 */
[----:B------:R-:W3:Y:S04]  /*689e0*/  LDL.LU.64 R164, [R1+0x8b0] ;  /* 0x0008b00001a47983 */ /* 0x000ee80000300a00 */
[----:B------:R-:W-:Y:S04]  /*689f0*/  STL.64 [R1+0x70], R16 ;  /* 0x0000701001007387 */ /* 0x000fe80000100a00 */
[----:B------:R2:W-:Y:S04]  /*68a00*/  STL.64 [R1+0x58], R14 ;  /* 0x0000580e01007387 */ /* 0x0005e80000100a00 */
[----:B------:R-:W3:Y:S04]  /*68a10*/  LDL.LU.64 R162, [R1+0x8b8] ;  /* 0x0008b80001a27983 */ /* 0x000ee80000300a00 */
[----:B------:R-:W-:Y:S04]  /*68a20*/  LDGSTS.E [R155+0x4e00], desc[UR60][R18.64], P1 ;  /* 0x04e00000129b7fae */ /* 0x000fe8000892187c */
[----:B------:R-:W-:Y:S04]  /*68a30*/  LDGSTS.E [R154+0x5200], desc[UR60][R16.64], P1 ;  /* 0x05200000109a7fae */ /* 0x000fe8000892187c */
[----:B------:R2:W-:Y:S01]  /*68a40*/  LDGSTS.E [R153+0x5600], desc[UR60][R14.64], P1 ;  /* 0x056000000e997fae */ /* 0x0005e2000892187c */
[----:B------:R-:W-:-:S05]  /*68a50*/  IMAD.WIDE R12, R5, 0x4, R236 ;  /* 0x00000004050c7825 */ /* 0x000fca00078e02ec */
[----:B------:R1:W-:Y:S04]  /*68a60*/  STL.64 [R1+0x40], R12 ;  /* 0x0000400c01007387 */ /* 0x0003e80000100a00 */
[----:B------:R1:W-:Y:S01]  /*68a70*/  LDGSTS.E [R152+0x5a00], desc[UR60][R12.64], P1 ;  /* 0x05a000000c987fae */ /* 0x0003e2000892187c */
[----:B--2---:R-:W-:-:S03]  /*68a80*/  IMAD.WIDE R14, R5, 0x4, R10 ;  /* 0x00000004050e7825 */ /* 0x004fc600078e020a */
[----:B------:R-:W2:Y:S01]  /*68a90*/  LDL.LU.64 R10, [R1+0x8c0] ;  /* 0x0008c000010a7983 */ /* 0x000ea20000300a00 */
[----:B-1----:R-:W-:-:S03]  /*68aa0*/  IMAD.WIDE R12, R5, 0x4, R242 ;  /* 0x00000004050c7825 */ /* 0x002fc600078e02f2 */
[----:B------:R-:W2:Y:S04]  /*68ab0*/  LDL.LU.64 R160, [R1+0x8c8] ;  /* 0x0008c80001a07983 */ /* 0x000ea80000300a00 */
[----:B------:R-:W-:Y:S01]  /*68ac0*/  STL.64 [R1+0x28], R14 ;  /* 0x0000280e01007387 */ /* 0x000fe20000100a00 */
[----:B----4-:R-:W-:-:S03]  /*68ad0*/  IMAD.WIDE R242, R5, 0x4, R6 ;  /* 0x0000000405f27825 */ /* 0x010fc600078e0206 */
[----:B------:R-:W-:Y:S04]  /*68ae0*/  LDGSTS.E [R155+0x5e00], desc[UR60][R14.64], P1 ;  /* 0x05e000000e9b7fae */ /* 0x000fe8000892187c */
[----:B------:R-:W4:Y:S04]  /*68af0*/  LDL.LU.64 R6, [R1+0x8d0] ;  /* 0x0008d00001067983 */ /* 0x000f280000300a00 */
[----:B------:R1:W-:Y:S04]  /*68b00*/  STL.64 [R1+0x10], R12 ;  /* 0x0000100c01007387 */ /* 0x0003e80000100a00 */
[----:B------:R1:W-:Y:S04]  /*68b10*/  LDGSTS.E [R154+0x6200], desc[UR60][R12.64], P1 ;  /* 0x062000000c9a7fae */ /* 0x0003e8000892187c */
[----:B------:R-:W-:Y:S01]  /*68b20*/  LDGSTS.E [R153+0x6600], desc[UR60][R242.64], P1 ;  /* 0x06600000f2997fae */ /* 0x000fe2000892187c */
[----:B------:R-:W-:-:S03]  /*68b30*/  IMAD.WIDE R236, R5, 0x4, R2 ;  /* 0x0000000405ec7825 */ /* 0x000fc600078e0202 */
[----:B------:R-:W4:Y:S04]  /*68b40*/  LDL.LU.64 R2, [R1+0x8d8] ;  /* 0x0008d80001027983 */ /* 0x000f280000300a00 */
[----:B------:R-:W4:Y:S01]  /*68b50*/  LDL.LU.64 R178, [R1+0x8e8] ;  /* 0x0008e80001b27983 */ /* 0x000f220000300a00 */
[----:B---3--:R-:W-:-:S04]  /*68b60*/  IMAD.WIDE R224, R5, 0x4, R8 ;  /* 0x0000000405e07825 */ /* 0x008fc800078e0208 */
[----:B------:R-:W-:Y:S01]  /*68b70*/  VIADD R159, R249, 0x100000 ;  /* 0x00100000f99f7836 */ /* 0x000fe20000000000 */
[----:B------:R-:W3:Y:S01]  /*68b80*/  LDL.LU.64 R8, [R1+0x8f0] ;  /* 0x0008f00001087983 */ /* 0x000ee20000300a00 */
[----:B------:R-:W-:-:S03]  /*68b90*/  IMAD.WIDE R230, R5, 0x4, R230 ;  /* 0x0000000405e67825 */ /* 0x000fc600078e02e6 */
[----:B------:R1:W-:Y:S01]  /*68ba0*/  LDGSTS.E [R152+0x6a00], desc[UR60][R236.64], P1 ;  /* 0x06a00000ec987fae */ /* 0x0003e2000892187c */
[C---:B------:R-:W-:Y:S01]  /*68bb0*/  VIADD R158, R249.reuse, 0x100000 ;  /* 0x00100000f99e7836 */ /* 0x040fe20000000000 */
[C---:B------:R-:W-:Y:S02]  /*68bc0*/  IADD3 R157, R249.reuse, 0x100000, RZ ;  /* 0x00100000f99d7810 */ /* 0x040fe40007ffe0ff */
[----:B------:R-:W3:Y:S01]  /*68bd0*/  LDL.LU.64 R168, [R1+0x8f8] ;  /* 0x0008f80001a87983 */ /* 0x000ee20000300a00 */
[----:B------:R-:W-:Y:S02]  /*68be0*/  VIADD R156, R249, 0x100000 ;  /* 0x00100000f99c7836 */ /* 0x000fe40000000000 */
[C---:B-1----:R-:W-:Y:S01]  /*68bf0*/  IMAD.WIDE R154, R5.reuse, 0x4, R162 ;  /* 0x00000004059a7825 */ /* 0x042fe200078e02a2 */
[----:B------:R-:W3:Y:S04]  /*68c00*/  LDL.LU.64 R170, [R1+0x900] ;  /* 0x0009000001aa7983 */ /* 0x000ee80000300a00 */
[----:B------:R-:W-:Y:S04]  /*68c10*/  LDGSTS.E [R159+0x6e00], desc[UR60][R230.64], P1 ;  /* 0x06e00000e69f7fae */ /* 0x000fe8000892187c */
[----:B------:R-:W-:Y:S01]  /*68c20*/  LDGSTS.E [R158+0x7200], desc[UR60][R224.64], P1 ;  /* 0x07200000e09e7fae */ /* 0x000fe2000892187c */
[----:B------:R-:W-:-:S05]  /*68c30*/  IMAD.WIDE R152, R5, 0x4, R164 ;  /* 0x0000000405987825 */ /* 0x000fca00078e02a4 */
[----:B------:R-:W-:Y:S04]  /*68c40*/  LDGSTS.E [R157+0x7600], desc[UR60][R152.64], P1 ;  /* 0x07600000989d7fae */ /* 0x000fe8000892187c */
[----:B------:R2:W-:Y:S01]  /*68c50*/  LDGSTS.E [R156+0x7a00], desc[UR60][R154.64], P1 ;  /* 0x07a000009a9c7fae */ /* 0x0005e2000892187c */
[C---:B------:R-:W-:Y:S01]  /*68c60*/  VIADD R167, R249.reuse, 0x100000 ;  /* 0x00100000f9a77836 */ /* 0x040fe20000000000 */
[----:B------:R-:W-:Y:S01]  /*68c70*/  IADD3 R166, R249, 0x100000, RZ ;  /* 0x00100000f9a67810 */ /* 0x000fe20007ffe0ff */
[C---:B--2---:R-:W-:Y:S02]  /*68c80*/  IMAD.WIDE R156, R5.reuse, 0x4, R10 ;  /* 0x00000004059c7825 */ /* 0x044fe400078e020a */
[----:B------:R-:W2:Y:S02]  /*68c90*/  LDL.LU.64 R10, [R1+0x908] ;  /* 0x00090800010a7983 */ /* 0x000ea40000300a00 */
[----:B------:R-:W-:-:S02]  /*68ca0*/  IMAD.WIDE R158, R5, 0x4, R160 ;  /* 0x00000004059e7825 */ /* 0x000fc400078e02a0 */
[----:B------:R-:W2:Y:S02]  /*68cb0*/  LDL.LU.64 R176, [R1+0x910] ;  /* 0x0009100001b07983 */ /* 0x000ea40000300a00 */
[C---:B----4-:R-:W-:Y:S02]  /*68cc0*/  IMAD.WIDE R160, R5.reuse, 0x4, R6 ;  /* 0x0000000405a07825 */ /* 0x050fe400078e0206 */
[----:B------:R-:W-:Y:S04]  /*68cd0*/  LDGSTS.E [R167+0x7e00], desc[UR60][R156.64], P1 ;  /* 0x07e000009ca77fae */ /* 0x000fe8000892187c */
[----:B------:R-:W4:Y:S04]  /*68ce0*/  LDL.LU.64 R6, [R1+0x918] ;  /* 0x0009180001067983 */ /* 0x000f280000300a00 */
[----:B------:R3:W-:Y:S01]  /*68cf0*/  LDGSTS.E [R166+0x20200], desc[UR60][R158.64], P1 ;  /* 0x202000009ea67fae */ /* 0x0007e2000892187c */
[----:B------:R-:W-:-:S03]  /*68d00*/  IMAD.WIDE R162, R5, 0x4, R2 ;  /* 0x0000000405a27825 */ /* 0x000fc600078e0202 */
[----:B------:R-:W4:Y:S04]  /*68d10*/  LDL.LU.64 R2, [R1+0x920] ;  /* 0x0009200001027983 */ /* 0x000f280000300a00 */
[----:B------:R-:W4:Y:S01]  /*68d20*/  LDL.LU.64 R194, [R1+0x928] ;  /* 0x0009280001c27983 */ /* 0x000f220000300a00 */
[----:B---3--:R-:W-:-:S03]  /*68d30*/  IMAD.WIDE R166, R5, 0x4, R8 ;  /* 0x0000000405a67825 */ /* 0x008fc600078e0208 */
[----:B------:R-:W3:Y:S01]  /*68d40*/  LDL.LU.64 R8, [R1+0x938] ;  /* 0x0009380001087983 */ /* 0x000ee20000300a00 */
[C---:B------:R-:W-:Y:S02]  /*68d50*/  VIADD R165, R249.reuse, 0x100000 ;  /* 0x00100000f9a57836 */ /* 0x040fe40000000000 */
[C---:B------:R-:W-:Y:S01]  /*68d60*/  VIADD R164, R249.reuse, 0x100000 ;  /* 0x00100000f9a47836 */ /* 0x040fe20000000000 */
[C---:B------:R-:W-:Y:S01]  /*68d70*/  IADD3 R175, R249.reuse, 0x100000, RZ ;  /* 0x00100000f9af7810 */ /* 0x040fe20007ffe0ff */
[C---:B------:R-:W-:Y:S02]  /*68d80*/  VIADD R174, R249.reuse, 0x100000 ;  /* 0x00100000f9ae7836 */ /* 0x040fe40000000000 */
[----:B------:R-:W-:Y:S01]  /*68d90*/  VIADD R173, R249, 0x100000 ;  /* 0x00100000f9ad7836 */ /* 0x000fe20000000000 */
[----:B------:R-:W-:Y:S04]  /*68da0*/  LDGSTS.E [R165+0x20600], desc[UR60][R160.64], P1 ;  /* 0x20600000a0a57fae */ /* 0x000fe8000892187c */
[----:B------:R1:W-:Y:S01]  /*68db0*/  LDGSTS.E [R164+0x20a00], desc[UR60][R162.64], P1 ;  /* 0x20a00000a2a47fae */ /* 0x0003e2000892187c */
[----:B------:R-:W-:-:S03]  /*68dc0*/  IMAD.WIDE R168, R5, 0x4, R168 ;  /* 0x0000000405a87825 */ /* 0x000fc600078e02a8 */
[----:B------:R-:W3:Y:S01]  /*68dd0*/  LDL.LU.64 R184, [R1+0x940] ;  /* 0x0009400001b87983 */ /* 0x000ee20000300a00 */
[----:B------:R-:W-:Y:S01]  /*68de0*/  IADD3 R172, R249, 0x100000, RZ ;  /* 0x00100000f9ac7810 */ /* 0x000fe20007ffe0ff */
[C---:B------:R-:W-:Y:S02]  /*68df0*/  IMAD.WIDE R170, R5.reuse, 0x4, R170 ;  /* 0x0000000405aa7825 */ /* 0x040fe400078e02aa */
[----:B------:R-:W3:Y:S02]  /*68e00*/  LDL.LU.64 R186, [R1+0x948] ;  /* 0x0009480001ba7983 */ /* 0x000ee40000300a00 */
[----:B-1----:R-:W-:-:S05]  /*68e10*/  IMAD.WIDE R164, R5, 0x4, R178 ;  /* 0x0000000405a47825 */ /* 0x002fca00078e02b2 */
[----:B------:R-:W-:Y:S04]  /*68e20*/  LDGSTS.E [R175+0x20e00], desc[UR60][R164.64], P1 ;  /* 0x20e00000a4af7fae */ /* 0x000fe8000892187c */
[----:B------:R-:W-:Y:S04]  /*68e30*/  LDGSTS.E [R174+0x21200], desc[UR60][R166.64], P1 ;  /* 0x21200000a6ae7fae */ /* 0x000fe8000892187c */
[----:B------:R-:W-:Y:S04]  /*68e40*/  LDGSTS.E [R173+0x21600], desc[UR60][R168.64], P1 ;  /* 0x21600000a8ad7fae */ /* 0x000fe8000892187c */
[----:B------:R2:W-:Y:S01]  /*68e50*/  LDGSTS.E [R172+0x21a00], desc[UR60][R170.64], P1 ;  /* 0x21a00000aaac7fae */ /* 0x0005e2000892187c */
[----:B------:R-:W-:-:S02]  /*68e60*/  VIADD R183, R249, 0x100000 ;  /* 0x00100000f9b77836 */ /* 0x000fc40000000000 */
[----:B------:R-:W-:Y:S02]  /*68e70*/  VIADD R182, R249, 0x100000 ;  /* 0x00100000f9b67836 */ /* 0x000fe40000000000 */
[C---:B--2---:R-:W-:Y:S02]  /*68e80*/  IMAD.WIDE R172, R5.reuse, 0x4, R10 ;  /* 0x0000000405ac7825 */ /* 0x044fe400078e020a */
[----:B------:R-:W2:Y:S02]  /*68e90*/  LDL.LU.64 R10, [R1+0x950] ;  /* 0x00095000010a7983 */ /* 0x000ea40000300a00 */
[C---:B------:R-:W-:Y:S02]  /*68ea0*/  IMAD.WIDE R174, R5.reuse, 0x4, R176 ;  /* 0x0000000405ae7825 */ /* 0x040fe400078e02b0 */
[----:B------:R-:W2:Y:S02]  /*68eb0*/  LDL.LU.64 R192, [R1+0x958] ;  /* 0x0009580001c07983 */ /* 0x000ea40000300a00 */
[----:B----4-:R-:W-:-:S02]  /*68ec0*/  IMAD.WIDE R176, R5, 0x4, R6 ;  /* 0x0000000405b07825 */ /* 0x010fc400078e0206 */
        /* <DEDUP_REMOVED lines=8> */
[C---:B------:R-:W-:Y:S01]  /*68f50*/  IADD3 R181, R249.reuse, 0x100000, RZ ;  /* 0x00100000f9b57810 */ /* 0x040fe20007ffe0ff */
[C---:B------:R-:W-:Y:S02]  /*68f60*/  VIADD R180, R249.reuse, 0x100000 ;  /* 0x00100000f9b47836 */ /* 0x040fe40000000000 */
[C---:B------:R-:W-:Y:S01]  /*68f70*/  VIADD R191, R249.reuse, 0x100000 ;  /* 0x00100000f9bf7836 */ /* 0x040fe20000000000 */
[C---:B------:R-:W-:Y:S01]  /*68f80*/  IADD3 R190, R249.reuse, 0x100000, RZ ;  /* 0x00100000f9be7810 */ /* 0x040fe20007ffe0ff */
[----:B------:R-:W-:Y:S01]  /*68f90*/  VIADD R189, R249, 0x100000 ;  /* 0x00100000f9bd7836 */ /* 0x000fe20000000000 */
[----:B------:R-:W-:Y:S04]  /*68fa0*/  LDGSTS.E [R181+0x22600], desc[UR60][R176.64], P1 ;  /* 0x22600000b0b57fae */ /* 0x000fe8000892187c */
[----:B------:R1:W-:Y:S01]  /*68fb0*/  LDGSTS.E [R180+0x22a00], desc[UR60][R178.64], P1 ;  /* 0x22a00000b2b47fae */ /* 0x0003e2000892187c */
[----:B------:R-:W-:-:S03]  /*68fc0*/  IMAD.WIDE R184, R5, 0x4, R184 ;  /* 0x0000000405b87825 */ /* 0x000fc600078e02b8 */
[----:B------:R-:W3:Y:S01]  /*68fd0*/  LDL.LU.64 R200, [R1+0x990] ;  /* 0x0009900001c87983 */ /* 0x000ee20000300a00 */
[----:B------:R-:W-:Y:S02]  /*68fe0*/  VIADD R188, R249, 0x100000 ;  /* 0x00100000f9bc7836 */ /* 0x000fe40000000000 */
[C---:B------:R-:W-:Y:S01]  /*68ff0*/  IMAD.WIDE R186, R5.reuse, 0x4, R186 ;  /* 0x0000000405ba7825 */ /* 0x040fe200078e02ba */
[----:B------:R-:W3:Y:S03]  /*69000*/  LDL.LU.64 R202, [R1+0x998] ;  /* 0x0009980001ca7983 */ /* 0x000ee60000300a00 */
[----:B-1----:R-:W-:-:S05]  /*69010*/  IMAD.WIDE R180, R5, 0x4, R194 ;  /* 0x0000000405b47825 */ /* 0x002fca00078e02c2 */
[----:B------:R-:W-:Y:S04]  /*69020*/  LDGSTS.E [R191+0x22e00], desc[UR60][R180.64], P1 ;  /* 0x22e00000b4bf7fae */ /* 0x000fe8000892187c */
[----:B------:R-:W-:Y:S04]  /*69030*/  LDGSTS.E [R190+0x23200], desc[UR60][R182.64], P1 ;  /* 0x23200000b6be7fae */ /* 0x000fe8000892187c */
[----:B------:R-:W-:Y:S04]  /*69040*/  LDGSTS.E [R189+0x23600], desc[UR60][R184.64], P1 ;  /* 0x23600000b8bd7fae */ /* 0x000fe8000892187c */
[----:B------:R2:W-:Y:S01]  /*69050*/  LDGSTS.E [R188+0x23a00], desc[UR60][R186.64], P1 ;  /* 0x23a00000babc7fae */ /* 0x0005e2000892187c */
[C---:B------:R-:W-:Y:S01]  /*69060*/  IADD3 R199, R249.reuse, 0x100000, RZ ;  /* 0x00100000f9c77810 */ /* 0x040fe20007ffe0ff */
[----:B------:R-:W-:-:S02]  /*69070*/  VIADD R198, R249, 0x100000 ;  /* 0x00100000f9c67836 */ /* 0x000fc40000000000 */
[C---:B--2---:R-:W-:Y:S02]  /*69080*/  IMAD.WIDE R188, R5.reuse, 0x4, R10 ;  /* 0x0000000405bc7825 */ /* 0x044fe400078e020a */
[----:B------:R-:W2:Y:S02]  /*69090*/  LDL.LU.64 R10, [R1+0x9a0] ;  /* 0x0009a000010a7983 */ /* 0x000ea40000300a00 */
[C---:B------:R-:W-:Y:S02]  /*690a0*/  IMAD.WIDE R190, R5.reuse, 0x4, R192 ;  /* 0x0000000405be7825 */ /* 0x040fe400078e02c0 */
        /* <DEDUP_REMOVED lines=10> */
[C---:B------:R-:W-:Y:S01]  /*69150*/  VIADD R197, R249.reuse, 0x100000 ;  /* 0x00100000f9c57836 */ /* 0x040fe20000000000 */
[C---:B------:R-:W-:Y:S01]  /*69160*/  IADD3 R196, R249.reuse, 0x100000, RZ ;  /* 0x00100000f9c47810 */ /* 0x040fe20007ffe0ff */
[C---:B------:R-:W-:Y:S02]  /*69170*/  VIADD R207, R249.reuse, 0x100000 ;  /* 0x00100000f9cf7836 */ /* 0x040fe40000000000 */
[C---:B------:R-:W-:Y:S01]  /*69180*/  VIADD R206, R249.reuse, 0x100000 ;  /* 0x00100000f9ce7836 */ /* 0x040fe20000000000 */
[----:B------:R-:W-:Y:S01]  /*69190*/  IADD3 R205, R249, 0x100000, RZ ;  /* 0x00100000f9cd7810 */ /* 0x000fe20007ffe0ff */
        /* <DEDUP_REMOVED lines=23> */
[----:B------:R-:W4:Y:S04]  /*69310*/  LDL.LU.64 R240, [R1+0xa00] ;  /* 0x000a000001f07983 */ /* 0x000f280000300a00 */
[----:B------:R3:W-:Y:S04]  /*69320*/  LDGSTS.E [R214+0x26200], desc[UR60][R206.64], P1 ;  /* 0x26200000ced67fae */ /* 0x0007e8000892187c */
[----:B------:R-:W-:Y:S01]  /*69330*/  LDGSTS.E [R213+0x26600], desc[UR60][R208.64], P1 ;  /* 0x26600000d0d57fae */ /* 0x000fe2000892187c */
[----:B------:R-:W-:-:S05]  /*69340*/  IMAD.WIDE R210, R5, 0x4, R2 ;  /* 0x0000000405d27825 */ /* 0x000fca00078e0202 */
[----:B------:R1:W-:Y:S01]  /*69350*/  LDGSTS.E [R212+0x26a00], desc[UR60][R210.64], P1 ;  /* 0x26a00000d2d47fae */ /* 0x0003e2000892187c */
[----:B---3--:R-:W-:-:S04]  /*69360*/  IMAD.WIDE R214, R5, 0x4, R8 ;  /* 0x0000000405d67825 */ /* 0x008fc800078e0208 */
[----:B-1----:R-:W-:Y:S02]  /*69370*/  IMAD.WIDE R212, R5, 0x4, R12 ;  /* 0x0000000405d47825 */ /* 0x002fe400078e020c */
[----:B------:R-:W3:Y:S04]  /*69380*/  LDL.LU.64 R12, [R1+0xa08] ;  /* 0x000a0800010c7983 */ /* 0x000ee80000300a00 */
[----:B------:R-:W3:Y:S01]  /*69390*/  LDL.LU.64 R8, [R1+0xa10] ;  /* 0x000a100001087983 */ /* 0x000ee20000300a00 */
[----:B------:R-:W-:-:S03]  /*693a0*/  IADD3 R3, R249, 0x100000, RZ ;  /* 0x00100000f9037810 */ /* 0x000fc60007ffe0ff */
[----:B------:R-:W3:Y:S01]  /*693b0*/  LDL.LU.64 R234, [R1+0xa20] ;  /* 0x000a200001ea7983 */ /* 0x000ee20000300a00 */
[C---:B------:R-:W-:Y:S02]  /*693c0*/  VIADD R2, R249.reuse, 0x100000 ;  /* 0x00100000f9027836 */ /* 0x040fe40000000000 */
[----:B------:R-:W-:Y:S02]  /*693d0*/  VIADD R221, R249, 0x100000 ;  /* 0x00100000f9dd7836 */ /* 0x000fe40000000000 */
[----:B------:R-:W-:Y:S01]  /*693e0*/  IMAD.WIDE R216, R5, 0x4, R216 ;  /* 0x0000000405d87825 */ /* 0x000fe200078e02d8 */
[----:B------:R-:W-:-:S03]  /*693f0*/  IADD3 R220, R249, 0x100000, RZ ;  /* 0x00100000f9dc7810 */ /* 0x000fc60007ffe0ff */
[----:B------:R-:W-:Y:S01]  /*69400*/  IMAD.WIDE R218, R5, 0x4, R218 ;  /* 0x0000000405da7825 */ /* 0x000fe200078e02da */
[----:B------:R-:W-:Y:S04]  /*69410*/  LDGSTS.E [R3+0x26e00], desc[UR60][R212.64], P1 ;  /* 0x26e00000d4037fae */ /* 0x000fe8000892187c */
[----:B------:R-:W3:Y:S04]  /*69420*/  LDL.LU.64 R222, [R1+0xa28] ;  /* 0x000a280001de7983 */ /* 0x000ee80000300a00 */
        /* <DEDUP_REMOVED lines=9> */
[----:B----4-:R-:W-:-:S04]  /*694c0*/  IMAD.WIDE R16, R5, 0x4, R6 ;  /* 0x0000000405107825 */ /* 0x010fc800078e0206 */
[C---:B------:R-:W-:Y:S01]  /*694d0*/  IMAD.WIDE R14, R5.reuse, 0x4, R240 ;  /* 0x00000004050e7825 */ /* 0x040fe200078e02f0 */
[----:B------:R-:W4:Y:S04]  /*694e0*/  LDL.LU.64 R6, [R1+0xa48] ;  /* 0x000a480001067983 */ /* 0x000f280000300a00 */
[----:B------:R1:W-:Y:S04]  /*694f0*/  STL.64 [R1+0x278], R20 ;  /* 0x0002781401007387 */ /* 0x0003e80000100a00 */
[----:B------:R1:W-:Y:S04]  /*69500*/  STL.64 [R1+0x290], R16 ;  /* 0x0002901001007387 */ /* 0x0003e80000100a00 */
[----:B------:R-:W4:Y:S04]  /*69510*/  LDL.LU.64 R240, [R1+0xa50] ;  /* 0x000a500001f07983 */ /* 0x000f280000300a00 */
[----:B------:R1:W-:Y:S04]  /*69520*/  STL.64 [R1+0x2a8], R14 ;  /* 0x0002a80e01007387 */ /* 0x0003e80000100a00 */
[----:B------:R-:W-:Y:S04]  /*69530*/  LDGSTS.E [R19+0x27e00], desc[UR60][R220.64], P1 ;  /* 0x27e00000dc137fae */ /* 0x000fe8000892187c */
[----:B------:R1:W-:Y:S01]  /*69540*/  LDGSTS.E [R18+0x280], desc[UR60][R20.64], P1 ;  /* 0x0028000014127fae */ /* 0x0003e2000892187c */
[----:B---3--:R-:W-:-:S03]  /*69550*/  IMAD.WIDE R22, R5, 0x4, R12 ;  /* 0x0000000405167825 */ /* 0x008fc600078e020c */
[----:B------:R-:W3:Y:S01]  /*69560*/  LDL.LU.64 R12, [R1+0xa58] ;  /* 0x000a5800010c7983 */ /* 0x000ee20000300a00 */
[----:B-1----:R-:W-:-:S03]  /*69570*/  IMAD.WIDE R20, R5, 0x4, R8 ;  /* 0x0000000405147825 */ /* 0x002fc600078e0208 */
[----:B------:R-:W3:Y:S01]  /*69580*/  LDL.LU.64 R8, [R1+0xa60] ;  /* 0x000a600001087983 */ /* 0x000ee20000300a00 */
[C---:B------:R-:W-:Y:S01]  /*69590*/  IADD3 R3, R250.reuse, 0x100000, RZ ;  /* 0x00100000fa037810 */ /* 0x040fe20007ffe0ff */
[C---:B------:R-:W-:Y:S02]  /*695a0*/  VIADD R2, R250.reuse, 0x100000 ;  /* 0x00100000fa027836 */ /* 0x040fe40000000000 */
[----:B------:R2:W-:Y:S04]  /*695b0*/  STL.64 [R1+0x2c0], R22 ;  /* 0x0002c01601007387 */ /* 0x0005e80000100a00 */
[----:B------:R1:W-:Y:S01]  /*695c0*/  LDGSTS.E [R3+0x680], desc[UR60][R16.64], P1 ;  /* 0x0068000010037fae */ /* 0x0003e2000892187c */
[----:B------:R-:W-:-:S03]  /*695d0*/  VIADD R19, R250, 0x100000 ;  /* 0x00100000fa137836 */ /* 0x000fc60000000000 */
        /* <DEDUP_REMOVED lines=24> */
[----:B------:R1:W-:Y:S04]  /*69760*/  STL.64 [R1+0x368], R14 ;  /* 0x0003680e01007387 */ /* 0x0003e80000100a00 */
[----:B------:R1:W-:Y:S04]  /*69770*/  LDGSTS.E [R18+0x2280], desc[UR60][R20.64], P1 ;  /* 0x0228000014127fae */ /* 0x0003e8000892187c */
[----:B------:R1:W-:Y:S04]  /*69780*/  LDGSTS.E [R3+0x2680], desc[UR60][R16.64], P1 ;  /* 0x0268000010037fae */ /* 0x0003e8000892187c */
[----:B------:R1:W-:Y:S01]  /*69790*/  LDGSTS.E [R2+0x2a80], desc[UR60][R14.64], P1 ;  /* 0x02a800000e027fae */ /* 0x0003e2000892187c */
[----:B---3--:R-:W-:-:S03]  /*697a0*/  IMAD.WIDE R22, R5, 0x4, R12 ;  /* 0x0000000405167825 */ /* 0x008fc600078e020c */
[----:B------:R-:W3:Y:S01]  /*697b0*/  LDL.LU.64 R12, [R1+0xaa0] ;  /* 0x000aa000010c7983 */ /* 0x000ee20000300a00 */
[----:B-1----:R-:W-:-:S03]  /*697c0*/  IMAD.WIDE R20, R5, 0x4, R8 ;  /* 0x0000000405147825 */ /* 0x002fc600078e0208 */
        /* <DEDUP_REMOVED lines=194> */
[----:B------:R-:W-:Y:S04]  /*6a3f0*/  LDGSTS.E [R19+0x26e80], desc[UR60][R22.64], P1 ;  /* 0x26e8000016137fae */ /* 0x000fe8000892187c */
        /* <DEDUP_REMOVED lines=10> */
[----:B-1----:R-:W-:Y:S01]  /*6a4a0*/  IADD3 R18, R251, 0x100000, RZ ;  /* 0x00100000fb127810 */ /* 0x002fe20007ffe0ff */
[----:B--2---:R-:W-:-:S02]  /*6a4b0*/  IMAD.WIDE R22, R5, 0x4, R10 ;  /* 0x0000000405167825 */ /* 0x004fc400078e020a */
[----:B------:R-:W2:Y:S02]  /*6a4c0*/  LDL.LU.64 R10, [R1+0xc98] ;  /* 0x000c9800010a7983 */ /* 0x000ea40000300a00 */
[C---:B------:R-:W-:Y:S02]  /*6a4d0*/  IMAD.WIDE R20, R5.reuse, 0x4, R228 ;  /* 0x0000000405147825 */ /* 0x040fe400078e02e4 */
        /* <DEDUP_REMOVED lines=10> */
[----:B------:R1:W-:Y:S01]  /*6a580*/  LDGSTS.E [R18+0x300], desc[UR60][R20.64], P1 ;  /* 0x0030000014127fae */ /* 0x0003e2000892187c */
[----:B---3--:R-:W-:-:S03]  /*6a590*/  IMAD.WIDE R22, R5, 0x4, R12 ;  /* 0x0000000405167825 */ /* 0x008fc600078e020c */
[----:B------:R-:W3:Y:S01]  /*6a5a0*/  LDL.LU.64 R12, [R1+0xcc8] ;  /* 0x000cc800010c7983 */ /* 0x000ee20000300a00 */
[----:B-1----:R-:W-:-:S03]  /*6a5b0*/  IMAD.WIDE R20, R5, 0x4, R8 ;  /* 0x0000000405147825 */ /* 0x002fc600078e0208 */
        /* <DEDUP_REMOVED lines=242> */
[----:B-1----:R-:W-:-:S02]  /*6b4e0*/  VIADD R18, R252, 0x100000 ;  /* 0x00100000fc127836 */ /* 0x002fc40000000000 */
[----:B--2---:R-:W-:-:S04]  /*6b4f0*/  IMAD.WIDE R22, R5, 0x4, R10 ;  /* 0x0000000405167825 */ /* 0x004fc800078e020a */
[C---:B------:R-:W-:Y:S01]  /*6b500*/  IMAD.WIDE R20, R5.reuse, 0x4, R228 ;  /* 0x0000000405147825 */ /* 0x040fe200078e02e4 */
[----:B------:R-:W2:Y:S04]  /*6b510*/  LDL.LU.64 R10, [R1+0xf68] ;  /* 0x000f6800010a7983 */ /* 0x000ea80000300a00 */
[----:B------:R-:W2:Y:S04]  /*6b520*/  LDL.LU.64 R228, [R1+0xf78] ;  /* 0x000f780001e47983 */ /* 0x000ea80000300a00 */
[----:B------:R3:W-:Y:S01]  /*6b530*/  STL.64 [R1+0x958], R22 ;  /* 0x0009581601007387 */ /* 0x0007e20000100a00 */
[----:B----4-:R-:W-:-:S03]  /*6b540*/  IMAD.WIDE R16, R5, 0x4, R6 ;  /* 0x0000000405107825 */ /* 0x010fc600078e0206 */
[----:B------:R3:W-:Y:S04]  /*6b550*/  LDGSTS.E [R19+0x27f00], desc[UR60][R22.64], P1 ;  /* 0x27f0000016137fae */ /* 0x0007e8000892187c */
[----:B------:R-:W4:Y:S04]  /*6b560*/  LDL.LU.64 R6, [R1+0xf88] ;  /* 0x000f880001067983 */ /* 0x000f280000300a00 */
[----:B------:R1:W-:Y:S01]  /*6b570*/  STL.64 [R1+0x960], R20 ;  /* 0x0009601401007387 */ /* 0x0003e20000100a00 */
[----:B------:R-:W-:-:S03]  /*6b580*/  IMAD.WIDE R14, R5, 0x4, R240 ;  /* 0x00000004050e7825 */ /* 0x000fc600078e02f0 */
[----:B------:R1:W-:Y:S04]  /*6b590*/  STL.64 [R1+0x968], R16 ;  /* 0x0009681001007387 */ /* 0x0003e80000100a00 */
[----:B------:R-:W4:Y:S04]  /*6b5a0*/  LDL.LU.64 R240, [R1+0xf98] ;  /* 0x000f980001f07983 */ /* 0x000f280000300a00 */
[----:B------:R1:W-:Y:S04]  /*6b5b0*/  STL.64 [R1+0x970], R14 ;  /* 0x0009700e01007387 */ /* 0x0003e80000100a00 */
[----:B------:R1:W-:Y:S01]  /*6b5c0*/  LDGSTS.E [R18+0x380], desc[UR60][R20.64], P1 ;  /* 0x0038000014127fae */ /* 0x0003e2000892187c */
[----:B---3--:R-:W-:-:S03]  /*6b5d0*/  IMAD.WIDE R22, R5, 0x4, R12 ;  /* 0x0000000405167825 */ /* 0x008fc600078e020c */
[----:B------:R-:W3:Y:S01]  /*6b5e0*/  LDL.LU.64 R12, [R1+0xfa8] ;  /* 0x000fa800010c7983 */ /* 0x000ee20000300a00 */
[----:B-1----:R-:W-:-:S03]  /*6b5f0*/  IMAD.WIDE R20, R5, 0x4, R8 ;  /* 0x0000000405147825 */ /* 0x002fc600078e0208 */
[----:B------:R-:W3:Y:S01]  /*6b600*/  LDL.LU.64 R8, [R1+0xfb8] ;  /* 0x000fb80001087983 */ /* 0x000ee20000300a00 */
[C---:B------:R-:W-:Y:S01]  /*6b610*/  VIADD R3, R252.reuse, 0x100000 ;  /* 0x00100000fc037836 */ /* 0x040fe20000000000 */
[----:B------:R-:W-:-:S04]  /*6b620*/  IADD3 R2, R252, 0x100000, RZ ;  /* 0x00100000fc027810 */ /* 0x000fc80007ffe0ff */
[----:B------:R1:W-:Y:S04]  /*6b630*/  LDGSTS.E [R3+0x780], desc[UR60][R16.64], P1 ;  /* 0x0078000010037fae */ /* 0x0003e8000892187c */
[----:B------:R1:W-:Y:S04]  /*6b640*/  LDGSTS.E [R2+0xb80], desc[UR60][R14.64], P1 ;  /* 0x00b800000e027fae */ /* 0x0003e8000892187c */
[----:B------:R-:W-:Y:S01]  /*6b650*/  STL.64 [R1+0x978], R22 ;  /* 0x0009781601007387 */ /* 0x000fe20000100a00 */
[----:B------:R-:W-:-:S04]  /*6b660*/  IMAD.WIDE R18, R5, 0x4, R234 ;  /* 0x0000000405127825 */ /* 0x000fc800078e02ea */
[C---:B-1----:R-:W-:Y:S02]  /*6b670*/  VIADD R17, R252.reuse, 0x100000 ;  /* 0x00100000fc117836 */ /* 0x042fe40000000000 */
[----:B------:R-:W-:Y:S01]  /*6b680*/  VIADD R16, R252, 0x100000 ;  /* 0x00100000fc107836 */ /* 0x000fe20000000000 */
[----:B------:R-:W3:Y:S01]  /*6b690*/  LDL.LU.64 R234, [R1+0xfc8] ;  /* 0x000fc80001ea7983 */ /* 0x000ee20000300a00 */
[----:B------:R-:W-:-:S03]  /*6b6a0*/  IMAD.WIDE R14, R5, 0x4, R222 ;  /* 0x00000004050e7825 */ /* 0x000fc600078e02de */
[----:B------:R1:W-:Y:S04]  /*6b6b0*/  STL.64 [R1+0x990], R20 ;  /* 0x0009901401007387 */ /* 0x0003e80000100a00 */
[----:B------:R-:W-:Y:S04]  /*6b6c0*/  LDGSTS.E [R17+0xf80], desc[UR60][R22.64], P1 ;  /* 0x00f8000016117fae */ /* 0x000fe8000892187c */
[----:B------:R-:W-:Y:S04]  /*6b6d0*/  STL.64 [R1+0x998], R18 ;  /* 0x0009981201007387 */ /* 0x000fe80000100a00 */
[----:B------:R1:W-:Y:S04]  /*6b6e0*/  LDGSTS.E [R16+0x1380], desc[UR60][R20.64], P1 ;  /* 0x0138000014107fae */ /* 0x0003e8000892187c */
[----:B------:R4:W-:Y:S04]  /*6b6f0*/  LDGSTS.E [R3+0x1780], desc[UR60][R18.64], P1 ;  /* 0x0178000012037fae */ /* 0x0009e8000892187c */
[----:B------:R-:W-:Y:S04]  /*6b700*/  LDGSTS.E [R2+0x1b80], desc[UR60][R14.64], P1 ;  /* 0x01b800000e027fae */ /* 0x000fe8000892187c */
[----:B------:R-:W3:Y:S04]  /*6b710*/  LDL.LU.64 R16, [R1+0xfd8] ;  /* 0x000fd80001107983 */ /* 0x000ee80000300a00 */
[----:B------:R4:W-:Y:S01]  /*6b720*/  STL.64 [R1+0x9a0], R14 ;  /* 0x0009a00e01007387 */ /* 0x0009e20000100a00 */
[C---:B-1----:R-:W-:Y:S01]  /*6b730*/  IADD3 R21, R252.reuse, 0x100000, RZ ;  /* 0x00100000fc157810 */ /* 0x042fe20007ffe0ff */
[----:B------:R-:W-:-:S02]  /*6b740*/  VIADD R20, R252, 0x100000 ;  /* 0x00100000fc147836 */ /* 0x000fc40000000000 */
[----:B--2---:R-:W-:-:S04]  /*6b750*/  IMAD.WIDE R222, R5, 0x4, R10 ;  /* 0x0000000405de7825 */ /* 0x004fc800078e020a */
[C---:B------:R-:W-:Y:S01]  /*6b760*/  IMAD.WIDE R22, R5.reuse, 0x4, R228 ;  /* 0x0000000405167825 */ /* 0x040fe200078e02e4 */
[----:B------:R-:W2:Y:S04]  /*6b770*/  LDL.LU.64 R10, [R1+0xfe0] ;  /* 0x000fe000010a7983 */ /* 0x000ea80000300a00 */
[----:B------:R-:W2:Y:S01]  /*6b780*/  LDL.LU.64 R228, [R1+0xff0] ;  /* 0x000ff00001e47983 */ /* 0x000ea20000300a00 */
[----:B----4-:R-:W-:-:S03]  /*6b790*/  IMAD.WIDE R6, R5, 0x4, R6 ;  /* 0x0000000405067825 */ /* 0x010fc600078e0206 */
[----:B------:R3:W-:Y:S04]  /*6b7a0*/  STL.64 [R1+0x9a8], R222 ;  /* 0x0009a8de01007387 */ /* 0x0007e80000100a00 */
[----:B------:R-:W4:Y:S04]  /*6b7b0*/  LDL.LU.64 R14, [R1+0xff8] ;  /* 0x000ff800010e7983 */ /* 0x000f280000300a00 */
[----:B------:R1:W-:Y:S01]  /*6b7c0*/  STL.64 [R1+0x9b0], R22 ;  /* 0x0009b01601007387 */ /* 0x0003e20000100a00 */
[----:B------:R-:W-:-:S03]  /*6b7d0*/  IMAD.WIDE R18, R5, 0x4, R240 ;  /* 0x0000000405127825 */ /* 0x000fc600078e02f0 */
        /* <DEDUP_REMOVED lines=10> */
[----:B------:R-:W3:Y:S01]  /*6b880*/  LDL.LU.64 R8, [R1+0x1020] ;  /* 0x0010200001087983 */ /* 0x000ee20000300a00 */
[----:B------:R-:W-:-:S03]  /*6b890*/  VIADD R6, R252, 0x100000 ;  /* 0x00100000fc067836 */ /* 0x000fc60000000000 */
[----:B------:R2:W-:Y:S04]  /*6b8a0*/  STL.64 [R1+0x9c8], R222 ;  /* 0x0009c8de01007387 */ /* 0x0005e80000100a00 */
[----:B------:R2:W-:Y:S04]  /*6b8b0*/  LDGSTS.E [R6+0x2f80], desc[UR60][R222.64], P1 ;  /* 0x02f80000de067fae */ /* 0x0005e8000892187c */
[----:B------:R1:W-:Y:S01]  /*6b8c0*/  LDGSTS.E [R20+0x3380], desc[UR60][R22.64], P1 ;  /* 0x0338000016147fae */ /* 0x0003e2000892187c */
[----:B------:R-:W-:-:S03]  /*6b8d0*/  IMAD.WIDE R18, R5, 0x4, R234 ;  /* 0x0000000405127825 */ /* 0x000fc600078e02ea */
[----:B------:R-:W3:Y:S04]  /*6b8e0*/  LDL.LU.64 R234, [R1+0x1028] ;  /* 0x0010280001ea7983 */ /* 0x000ee80000300a00 */
[----:B------:R1:W-:Y:S04]  /*6b8f0*/  STL.64 [R1+0x9d0], R22 ;  /* 0x0009d01601007387 */ /* 0x0003e80000100a00 */
[----:B------:R-:W-:Y:S04]  /*6b900*/  STL.64 [R1+0x9e0], R18 ;  /* 0x0009e01201007387 */ /* 0x000fe80000100a00 */
[----:B------:R-:W3:Y:S04]  /*6b910*/  LDL.LU.64 R6, [R1+0x1030] ;  /* 0x0010300001067983 */ /* 0x000ee80000300a00 */
[----:B------:R-:W-:Y:S01]  /*6b920*/  LDGSTS.E [R3+0x3780], desc[UR60][R18.64], P1 ;  /* 0x0378000012037fae */ /* 0x000fe2000892187c */
[----:B------:R-:W-:-:S05]  /*6b930*/  IMAD.WIDE R16, R5, 0x4, R16 ;  /* 0x0000000405107825 */ /* 0x000fca00078e0210 */
[----:B------:R4:W-:Y:S04]  /*6b940*/  STL.64 [R1+0x9e8], R16 ;  /* 0x0009e81001007387 */ /* 0x0009e80000100a00 */
[----:B------:R4:W-:Y:S01]  /*6b950*/  LDGSTS.E [R2+0x3b80], desc[UR60][R16.64], P1 ;  /* 0x03b8000010027fae */ /* 0x0009e2000892187c */
[----:B--2---:R-:W-:-:S04]  /*6b960*/  IMAD.WIDE R222, R5, 0x4, R10 ;  /* 0x0000000405de7825 */ /* 0x004fc800078e020a */
[C---:B-1----:R-:W-:Y:S01]  /*6b970*/  IMAD.WIDE R22, R5.reuse, 0x4, R228 ;  /* 0x0000000405167825 */ /* 0x042fe200078e02e4 */
[----:B------:R-:W2:Y:S03]  /*6b980*/  LDL.LU.64 R10, [R1+0x1038] ;  /* 0x00103800010a7983 */ /* 0x000ea60000300a00 */
[C---:B----4-:R-:W-:Y:S01]  /*6b990*/  IMAD.WIDE R16, R5.reuse, 0x4, R14 ;  /* 0x0000000405107825 */ /* 0x050fe200078e020e */
[----:B------:R-:W4:Y:S04]  /*6b9a0*/  LDL.LU.64 R228, [R1+0x1048] ;  /* 0x0010480001e47983 */ /* 0x000f280000300a00 */
[----:B------:R3:W-:Y:S01]  /*6b9b0*/  STL.64 [R1+0x9f0], R222 ;  /* 0x0009f0de01007387 */ /* 0x0007e20000100a00 */
[----:B------:R-:W-:-:S03]  /*6b9c0*/  IMAD.WIDE R14, R5, 0x4, R240 ;  /* 0x00000004050e7825 */ /* 0x000fc600078e02f0 */
[----:B------:R1:W-:Y:S04]  /*6b9d0*/  STL.64 [R1+0xa00], R22 ;  /* 0x000a001601007387 */ /* 0x0003e80000100a00 */
[----:B------:R-:W4:Y:S04]  /*6b9e0*/  LDL.LU.64 R18, [R1+0x1050] ;  /* 0x0010500001127983 */ /* 0x000f280000300a00 */
[----:B------:R1:W-:Y:S04]  /*6b9f0*/  STL.64 [R1+0xa10], R16 ;  /* 0x000a101001007387 */ /* 0x0003e80000100a00 */
[----:B------:R3:W-:Y:S04]  /*6ba00*/  LDGSTS.E [R21+0x3f80], desc[UR60][R222.64], P1 ;  /* 0x03f80000de157fae */ /* 0x0007e8000892187c */
[----:B------:R1:W-:Y:S04]  /*6ba10*/  STL.64 [R1+0xa28], R14 ;  /* 0x000a280e01007387 */ /* 0x0003e80000100a00 */
[----:B------:R-:W4:Y:S04]  /*6ba20*/  LDL.LU.64 R240, [R1+0x1060] ;  /* 0x0010600001f07983 */ /* 0x000f280000300a00 */
[----:B------:R1:W-:Y:S04]  /*6ba30*/  LDGSTS.E [R20+0x4380], desc[UR60][R22.64], P1 ;  /* 0x0438000016147fae */ /* 0x0003e8000892187c */
[----:B------:R1:W-:Y:S04]  /*6ba40*/  LDGSTS.E [R3+0x4780], desc[UR60][R16.64], P1 ;  /* 0x0478000010037fae */ /* 0x0003e8000892187c */
[----:B------:R1:W-:Y:S01]  /*6ba50*/  LDGSTS.E [R2+0x4b80], desc[UR60][R14.64], P1 ;  /* 0x04b800000e027fae */ /* 0x0003e2000892187c */
[----:B---3--:R-:W-:-:S03]  /*6ba60*/  IMAD.WIDE R222, R5, 0x4, R12 ;  /* 0x0000000405de7825 */ /* 0x008fc600078e020c */
[----:B------:R-:W3:Y:S01]  /*6ba70*/  LDL.LU.64 R12, [R1+0x1068] ;  /* 0x00106800010c7983 */ /* 0x000ee20000300a00 */
[----:B-1----:R-:W-:-:S03]  /*6ba80*/  IMAD.WIDE R22, R5, 0x4, R8 ;  /* 0x0000000405167825 */ /* 0x002fc600078e0208 */
[----:B------:R-:W3:Y:S04]  /*6ba90*/  LDL.LU.64 R8, [R1+0x1080] ;  /* 0x0010800001087983 */ /* 0x000ee80000300a00 */
[----:B------:R-:W-:Y:S04]  /*6baa0*/  STL.64 [R1+0xa38], R222 ;  /* 0x000a38de01007387 */ /* 0x000fe80000100a00 */
[----:B------:R-:W-:Y:S04]  /*6bab0*/  LDGSTS.E [R21+0x4f80], desc[UR60][R222.64], P1 ;  /* 0x04f80000de157fae */ /* 0x000fe8000892187c */
[----:B------:R1:W-:Y:S04]  /*6bac0*/  STL.64 [R1+0xa48], R22 ;  /* 0x000a481601007387 */ /* 0x0003e80000100a00 */
[----:B------:R1:W-:Y:S01]  /*6bad0*/  LDGSTS.E [R20+0x5380], desc[UR60][R22.64], P1 ;  /* 0x0538000016147fae */ /* 0x0003e2000892187c */
[----:B------:R-:W-:-:S04]  /*6bae0*/  IMAD.WIDE R16, R5, 0x4, R234 ;  /* 0x0000000405107825 */ /* 0x000fc800078e02ea */
[----:B------:R-:W-:Y:S02]  /*6baf0*/  IMAD.WIDE R14, R5, 0x4, R6 ;  /* 0x00000004050e7825 */ /* 0x000fe400078e0206 */
[----:B------:R-:W3:Y:S04]  /*6bb00*/  LDL.LU.64 R6, [R1+0x1088] ;  /* 0x0010880001067983 */ /* 0x000ee80000300a00 */
[----:B------:R2:W-:Y:S04]  /*6bb10*/  STL.64 [R1+0xa50], R16 ;  /* 0x000a501001007387 */ /* 0x0005e80000100a00 */
[----:B------:R4:W-:Y:S04]  /*6bb20*/  STL.64 [R1+0xa58], R14 ;  /* 0x000a580e01007387 */ /* 0x0009e80000100a00 */
[----:B------:R-:W-:Y:S01]  /*6bb30*/  LDGSTS.E [R3+0x5780], desc[UR60][R16.64], P1 ;  /* 0x0578000010037fae */ /* 0x000fe2000892187c */
[----:B-1----:R-:W-:-:S03]  /*6bb40*/  IADD3 R23, R252, 0x100000, RZ ;  /* 0x00100000fc177810 */ /* 0x002fc60007ffe0ff */
[----:B------:R-:W-:Y:S01]  /*6bb50*/  LDGSTS.E [R2+0x5b80], desc[UR60][R14.64], P1 ;  /* 0x05b800000e027fae */ /* 0x000fe2000892187c */
[----:B------:R-:W-:-:S03]  /*6bb60*/  VIADD R22, R252, 0x100000 ;  /* 0x00100000fc167836 */ /* 0x000fc60000000000 */
[----:B--2---:R-:W2:Y:S01]  /*6bb70*/  LDL.LU.64 R16, [R1+0x1090] ;  /* 0x0010900001107983 */ /* 0x004ea20000300a00 */
[----:B------:R-:W-:-:S04]  /*6bb80*/  IMAD.WIDE R234, R5, 0x4, R10 ;  /* 0x0000000405ea7825 */ /* 0x000fc800078e020a */
[C---:B----4-:R-:W-:Y:S01]  /*6bb90*/  IMAD.WIDE R228, R5.reuse, 0x4, R228 ;  /* 0x0000000405e47825 */ /* 0x050fe200078e02e4 */
[----:B------:R-:W4:Y:S04]  /*6bba0*/  LDL.LU.64 R10, [R1+0x1098] ;  /* 0x00109800010a7983 */ /* 0x000f280000300a00 */
[----:B------:R-:W4:Y:S01]  /*6bbb0*/  LDL.LU.64 R222, [R1+0x10a0] ;  /* 0x0010a00001de7983 */ /* 0x000f220000300a00 */
[----:B------:R-:W-:-:S03]  /*6bbc0*/  IMAD.WIDE R20, R5, 0x4, R18 ;  /* 0x0000000405147825 */ /* 0x000fc600078e0212 */
[----:B------:R1:W-:Y:S04]  /*6bbd0*/  STL.64 [R1+0xa60], R234 ;  /* 0x000a60ea01007387 */ /* 0x0003e80000100a00 */
[----:B------:R-:W4:Y:S04]  /*6bbe0*/  LDL.LU.64 R14, [R1+0x10b8] ;  /* 0x0010b800010e7983 */ /* 0x000f280000300a00 */
[----:B------:R3:W-:Y:S01]  /*6bbf0*/  STL.64 [R1+0xa68], R228 ;  /* 0x000a68e401007387 */ /* 0x0007e20000100a00 */
[----:B------:R-:W-:-:S03]  /*6bc00*/  IMAD.WIDE R18, R5, 0x4, R240 ;  /* 0x0000000405127825 */ /* 0x000fc600078e02f0 */
[----:B------:R3:W-:Y:S04]  /*6bc10*/  STL.64 [R1+0xa70], R20 ;  /* 0x000a701401007387 */ /* 0x0007e80000100a00 */
[----:B------:R-:W-:Y:S04]  /*6bc20*/  LDGSTS.E [R23+0x5f80], desc[UR60][R234.64], P1 ;  /* 0x05f80000ea177fae */ /* 0x000fe8000892187c */
[----:B------:R3:W-:Y:S04]  /*6bc30*/  STL.64 [R1+0xa78], R18 ;  /* 0x000a781201007387 */ /* 0x0007e80000100a00 */
[----:B------:R3:W-:Y:S04]  /*6bc40*/  LDGSTS.E [R22+0x6380], desc[UR60][R228.64], P1 ;  /* 0x06380000e4167fae */ /* 0x0007e8000892187c */
[----:B------:R3:W-:Y:S04]  /*6bc50*/  LDGSTS.E [R3+0x6780], desc[UR60][R20.64], P1 ;  /* 0x0678000014037fae */ /* 0x0007e8000892187c */
[----:B------:R3:W-:Y:S04]  /*6bc60*/  LDGSTS.E [R2+0x6b80], desc[UR60][R18.64], P1 ;  /* 0x06b8000012027fae */ /* 0x0007e8000892187c */
[----:B-1----:R-:W4:Y:S01]  /*6bc70*/  LDL.LU.64 R234, [R1+0x10d0] ;  /* 0x0010d00001ea7983 */ /* 0x002f220000300a00 */
[----:B---3--:R-:W-:-:S03]  /*6bc80*/  IMAD.WIDE R228, R5, 0x4, R12 ;  /* 0x0000000405e47825 */ /* 0x008fc600078e020c */
[----:B------:R-:W3:Y:S04]  /*6bc90*/  LDL.LU.64 R12, [R1+0x10d8] ;  /* 0x0010d800010c7983 */ /* 0x000ee80000300a00 */
[----:B------:R-:W3:Y:S01]  /*6bca0*/  LDL.LU.64 R240, [R1+0x10f0] ;  /* 0x0010f00001f07983 */ /* 0x000ee20000300a00 */
[----:B------:R-:W-:-:S03]  /*6bcb0*/  IMAD.WIDE R22, R5, 0x4, R8 ;  /* 0x0000000405167825 */ /* 0x000fc600078e0208 */
[----:B------:R-:W-:Y:S04]  /*6bcc0*/  STL.64 [R1+0xa80], R228 ;  /* 0x000a80e401007387 */ /* 0x000fe80000100a00 */
[----:B------:R-:W3:Y:S01]  /*6bcd0*/  LDL.LU.64 R8, [R1+0x10f8] ;  /* 0x0010f80001087983 */ /* 0x000ee20000300a00 */
[C---:B------:R-:W-:Y:S01]  /*6bce0*/  VIADD R21, R252.reuse, 0x100000 ;  /* 0x00100000fc157836 */ /* 0x040fe20000000000 */
[----:B------:R-:W-:Y:S02]  /*6bcf0*/  IADD3 R20, R252, 0x100000, RZ ;  /* 0x00100000fc147810 */ /* 0x000fe40007ffe0ff */
[----:B------:R1:W-:Y:S04]  /*6bd00*/  STL.64 [R1+0xa88], R22 ;  /* 0x000a881601007387 */ /* 0x0003e80000100a00 */
[----:B------:R-:W-:Y:S04]  /*6bd10*/  LDGSTS.E [R21+0x6f80], desc[UR60][R228.64], P1 ;  /* 0x06f80000e4157fae */ /* 0x000fe8000892187c */
[----:B------:R1:W-:Y:S01]  /*6bd20*/  LDGSTS.E [R20+0x7380], desc[UR60][R22.64], P1 ;  /* 0x0738000016147fae */ /* 0x0003e2000892187c */
[----:B------:R-:W-:-:S03]  /*6bd30*/  IMAD.WIDE R18, R5, 0x4, R6 ;  /* 0x0000000405127825 */ /* 0x000fc600078e0206 */
[----:B------:R-:W3:Y:S04]  /*6bd40*/  LDL.LU.64 R6, [R1+0x1118] ;  /* 0x0011180001067983 */ /* 0x000ee80000300a00 */
[----:B------:R4:W-:Y:S01]  /*6bd50*/  STL.64 [R1+0xa98], R18 ;  /* 0x000a981201007387 */ /* 0x0009e20000100a00 */
[----:B-1----:R-:W-:-:S03]  /*6bd60*/  VIADD R23, R252, 0x100000 ;  /* 0x00100000fc177836 */ /* 0x002fc60000000000 */
[----:B------:R-:W-:Y:S01]  /*6bd70*/  LDGSTS.E [R3+0x7780], desc[UR60][R18.64], P1 ;  /* 0x0778000012037fae */ /* 0x000fe2000892187c */
[----:B------:R-:W-:Y:S02]  /*6bd80*/  VIADD R22, R252, 0x100000 ;  /* 0x00100000fc167836 */ /* 0x000fe40000000000 */
[----:B--2---:R-:W-:-:S05]  /*6bd90*/  IMAD.WIDE R16, R5, 0x4, R16 ;  /* 0x0000000405107825 */ /* 0x004fca00078e0210 */
[----:B------:R1:W-:Y:S04]  /*6bda0*/  STL.64 [R1+0xaa8], R16 ;  /* 0x000aa81001007387 */ /* 0x0003e80000100a00 */
[----:B------:R-:W-:Y:S01]  /*6bdb0*/  LDGSTS.E [R2+0x7b80], desc[UR60][R16.64], P1 ;  /* 0x07b8000010027fae */ /* 0x000fe2000892187c */
[----:B----4-:R-:W-:-:S04]  /*6bdc0*/  IMAD.WIDE R228, R5, 0x4, R10 ;  /* 0x0000000405e47825 */ /* 0x010fc800078e020a */
[C---:B------:R-:W-:Y:S01]  /*6bdd0*/  IMAD.WIDE R222, R5.reuse, 0x4, R222 ;  /* 0x0000000405de7825 */ /* 0x040fe200078e02de */
[----:B------:R-:W2:Y:S03]  /*6bde0*/  LDL.LU.64 R10, [R1+0x1120] ;  /* 0x00112000010a7983 */ /* 0x000ea60000300a00 */
[C---:B------:R-:W-:Y:S01]  /*6bdf0*/  IMAD.WIDE R14, R5.reuse, 0x4, R14 ;  /* 0x00000004050e7825 */ /* 0x040fe200078e020e */
[----:B------:R-:W-:Y:S04]  /*6be00*/  STL.64 [R1+0xab0], R228 ;  /* 0x000ab0e401007387 */ /* 0x000fe80000100a00 */
[----:B------:R-:W4:Y:S04]  /*6be10*/  LDL.LU.64 R18, [R1+0x1138] ;  /* 0x0011380001127983 */ /* 0x000f280000300a00 */
[----:B-1----:R-:W4:Y:S04]  /*6be20*/  LDL.LU.64 R16, [R1+0x1140] ;  /* 0x0011400001107983 */ /* 0x002f280000300a00 */
[----:B------:R-:W-:Y:S04]  /*6be30*/  STL.64 [R1+0xab8], R222 ;  /* 0x000ab8de01007387 */ /* 0x000fe80000100a00 */
[----:B------:R-:W-:Y:S04]  /*6be40*/  STL.64 [R1+0xac0], R14 ;  /* 0x000ac00e01007387 */ /* 0x000fe80000100a00 */
[----:B------:R-:W-:Y:S04]  /*6be50*/  LDGSTS.E [R23+0x7f80], desc[UR60][R228.64], P1 ;  /* 0x07f80000e4177fae */ /* 0x000fe8000892187c */
[----:B------:R3:W-:Y:S04]  /*6be60*/  LDGSTS.E [R22+0x20380], desc[UR60][R222.64], P1 ;  /* 0x20380000de167fae */ /* 0x0007e8000892187c */
[----:B------:R-:W-:Y:S01]  /*6be70*/  LDGSTS.E [R3+0x20780], desc[UR60][R14.64], P1 ;  /* 0x207800000e037fae */ /* 0x000fe2000892187c */
[----:B------:R-:W-:-:S03]  /*6be80*/  IMAD.WIDE R20, R5, 0x4, R234 ;  /* 0x0000000405147825 */ /* 0x000fc600078e02ea */
[----:B------:R-:W4:Y:S04]  /*6be90*/  LDL.LU.64 R234, [R1+0x1148] ;  /* 0x0011480001ea7983 */ /* 0x000f280000300a00 */
[----:B------:R1:W-:Y:S04]  /*6bea0*/  STL.64 [R1+0xac8], R20 ;  /* 0x000ac81401007387 */ /* 0x0003e80000100a00 */
[----:B------:R1:W-:Y:S01]  /*6beb0*/  LDGSTS.E [R2+0x20b80], desc[UR60][R20.64], P1 ;  /* 0x20b8000014027fae */ /* 0x0003e2000892187c */
[----:B---3--:R-:W-:-:S04]  /*6bec0*/  IMAD.WIDE R22, R5, 0x4, R12 ;  /* 0x0000000405167825 */ /* 0x008fc800078e020c */
[----:B-1----:R-:W-:-:S04]  /*6bed0*/  IMAD.WIDE R20, R5, 0x4, R240 ;  /* 0x0000000405147825 */ /* 0x002fc800078e02f0 */
[----:B------:R-:W-:Y:S01]  /*6bee0*/  IMAD.WIDE R8, R5, 0x4, R8 ;  /* 0x0000000405087825 */ /* 0x000fe200078e0208 */
[----:B------:R-:W3:Y:S04]  /*6bef0*/  LDL.LU.64 R12, [R1+0x1158] ;  /* 0x00115800010c7983 */ /* 0x000ee80000300a00 */
[----:B------:R-:W-:Y:S04]  /*6bf00*/  STL.64 [R1+0xad8], R22 ;  /* 0x000ad81601007387 */ /* 0x000fe80000100a00 */
[----:B------:R-:W-:Y:S04]  /*6bf10*/  STL.64 [R1+0xae0], R20 ;  /* 0x000ae01401007387 */ /* 0x000fe80000100a00 */
[----:B------:R-:W3:Y:S04]  /*6bf20*/  LDL.LU.64 R228, [R1+0x1160] ;  /* 0x0011600001e47983 */ /* 0x000ee80000300a00 */
[----:B------:R1:W-:Y:S04]  /*6bf30*/  STL.64 [R1+0xae8], R8 ;  /* 0x000ae80801007387 */ /* 0x0003e80000100a00 */
[----:B------:R-:W3:Y:S01]  /*6bf40*/  LDL.LU.64 R240, [R1+0x1178] ;  /* 0x0011780001f07983 */ /* 0x000ee20000300a00 */
[C---:B------:R-:W-:Y:S01]  /*6bf50*/  IADD3 R15, R252.reuse, 0x100000, RZ ;  /* 0x00100000fc0f7810 */ /* 0x040fe20007ffe0ff */
[----:B------:R-:W-:-:S04]  /*6bf60*/  VIADD R14, R252, 0x100000 ;  /* 0x00100000fc0e7836 */ /* 0x000fc80000000000 */
[----:B------:R-:W-:Y:S04]  /*6bf70*/  LDGSTS.E [R15+0x20f80], desc[UR60][R22.64], P1 ;  /* 0x20f80000160f7fae */ /* 0x000fe8000892187c */
[----:B------:R-:W-:Y:S04]  /*6bf80*/  LDGSTS.E [R14+0x21380], desc[UR60][R20.64], P1 ;  /* 0x21380000140e7fae */ /* 0x000fe8000892187c */
[----:B------:R1:W-:Y:S01]  /*6bf90*/  LDGSTS.E [R3+0x21780], desc[UR60][R8.64], P1 ;  /* 0x2178000008037fae */ /* 0x0003e2000892187c */
[----:B------:R-:W-:-:S05]  /*6bfa0*/  IMAD.WIDE R6, R5, 0x4, R6 ;  /* 0x0000000405067825 */ /* 0x000fca00078e0206 */
[----:B------:R1:W-:Y:S04]  /*6bfb0*/  STL.64 [R1+0xaf8], R6 ;  /* 0x000af80601007387 */ /* 0x0003e80000100a00 */
[----:B------:R-:W3:Y:S01]  /*6bfc0*/  LDL.LU.64 R14, [R1+0x1180] ;  /* 0x00118000010e7983 */ /* 0x000ee20000300a00 */
[----:B-1----:R-:W-:-:S03]  /*6bfd0*/  VIADD R8, R252, 0x100000 ;  /* 0x00100000fc087836 */ /* 0x002fc60000000000 */
[----:B------:R-:W-:Y:S01]  /*6bfe0*/  LDGSTS.E [R2+0x21b80], desc[UR60][R6.64], P1 ;  /* 0x21b8000006027fae */ /* 0x000fe2000892187c */
[----:B------:R-:W-:-:S03]  /*6bff0*/  IADD3 R20, R252, 0x100000, RZ ;  /* 0x00100000fc147810 */ /* 0x000fc60007ffe0ff */
[----:B------:R-:W3:Y:S01]  /*6c000*/  LDL.LU.64 R6, [R1+0x1198] ;  /* 0x0011980001067983 */ /* 0x000ee20000300a00 */
[----:B--2---:R-:W-:-:S04]  /*6c010*/  IMAD.WIDE R222, R5, 0x4, R10 ;  /* 0x0000000405de7825 */ /* 0x004fc800078e020a */
[----:B----4-:R-:W-:-:S04]  /*6c020*/  IMAD.WIDE R22, R5, 0x4, R18 ;  /* 0x0000000405167825 */ /* 0x010fc800078e0212 */
[C---:B------:R-:W-:Y:S01]  /*6c030*/  IMAD.WIDE R18, R5.reuse, 0x4, R16 ;  /* 0x0000000405127825 */ /* 0x040fe200078e0210 */
[----:B------:R-:W2:Y:S04]  /*6c040*/  LDL.LU.64 R10, [R1+0x11a8] ;  /* 0x0011a800010a7983 */ /* 0x000ea80000300a00 */
[----:B------:R-:W-:Y:S04]  /*6c050*/  STL.64 [R1+0xb00], R222 ;  /* 0x000b00de01007387 */ /* 0x000fe80000100a00 */
[----:B------:R-:W-:Y:S04]  /*6c060*/  STL.64 [R1+0xb08], R22 ;  /* 0x000b081601007387 */ /* 0x000fe80000100a00 */
[----:B------:R-:W-:Y:S04]  /*6c070*/  LDGSTS.E [R8+0x21f80], desc[UR60][R222.64], P1 ;  /* 0x21f80000de087fae */ /* 0x000fe8000892187c */
[----:B------:R1:W-:Y:S04]  /*6c080*/  STL.64 [R1+0xb10], R18 ;  /* 0x000b101201007387 */ /* 0x0003e80000100a00 */
[----:B------:R-:W-:Y:S04]  /*6c090*/  LDGSTS.E [R20+0x22380], desc[UR60][R22.64], P1 ;  /* 0x2238000016147fae */ /* 0x000fe8000892187c */
[----:B------:R-:W-:Y:S04]  /*6c0a0*/  LDGSTS.E [R3+0x22780], desc[UR60][R18.64], P1 ;  /* 0x2278000012037fae */ /* 0x000fe8000892187c */
[----:B------:R-:W4:Y:S01]  /*6c0b0*/  LDL.LU.64 R8, [R1+0x11b0] ;  /* 0x0011b00001087983 */ /* 0x000f220000300a00 */
[----:B------:R-:W-:-:S05]  /*6c0c0*/  IMAD.WIDE R16, R5, 0x4, R234 ;  /* 0x0000000405107825 */ /* 0x000fca00078e02ea */
[----:B------:R3:W-:Y:S04]  /*6c0d0*/  STL.64 [R1+0xb18], R16 ;  /* 0x000b181001007387 */ /* 0x0007e80000100a00 */
[----:B------:R-:W4:Y:S04]  /*6c0e0*/  LDL.LU.64 R20, [R1+0x11c8] ;  /* 0x0011c80001147983 */ /* 0x000f280000300a00 */
[----:B-1----:R-:W4:Y:S04]  /*6c0f0*/  LDL.LU.64 R18, [R1+0x11d0] ;  /* 0x0011d00001127983 */ /* 0x002f280000300a00 */
[----:B------:R-:W4:Y:S04]  /*6c100*/  LDL.LU.64 R222, [R1+0x11f0] ;  /* 0x0011f00001de7983 */ /* 0x000f280000300a00 */
[----:B------:R1:W-:Y:S01]  /*6c110*/  LDGSTS.E [R2+0x22b80], desc[UR60][R16.64], P1 ;  /* 0x22b8000010027fae */ /* 0x0003e2000892187c */
[----:B---3--:R-:W-:-:S03]  /*6c120*/  IMAD.WIDE R234, R5, 0x4, R12 ;  /* 0x0000000405ea7825 */ /* 0x008fc600078e020c */
[----:B------:R-:W3:Y:S04]  /*6c130*/  LDL.LU.64 R12, [R1+0x11f8] ;  /* 0x0011f800010c7983 */ /* 0x000ee80000300a00 */
[----:B------:R-:W-:Y:S01]  /*6c140*/  STL.64 [R1+0xb20], R234 ;  /* 0x000b20ea01007387 */ /* 0x000fe20000100a00 */
[----:B-1----:R-:W-:-:S03]  /*6c150*/  IMAD.WIDE R16, R5, 0x4, R240 ;  /* 0x0000000405107825 */ /* 0x002fc600078e02f0 */
[----:B------:R-:W3:Y:S01]  /*6c160*/  LDL.LU.64 R240, [R1+0x1200] ;  /* 0x0012000001f07983 */ /* 0x000ee20000300a00 */
[----:B------:R-:W-:-:S04]  /*6c170*/  IMAD.WIDE R228, R5, 0x4, R228 ;  /* 0x0000000405e47825 */ /* 0x000fc800078e02e4 */
[C---:B------:R-:W-:Y:S02]  /*6c180*/  VIADD R23, R252.reuse, 0x100000 ;  /* 0x00100000fc177836 */ /* 0x040fe40000000000 */
[----:B------:R-:W-:Y:S01]  /*6c190*/  VIADD R22, R252, 0x100000 ;  /* 0x00100000fc167836 */ /* 0x000fe20000000000 */
[----:B------:R1:W-:Y:S04]  /*6c1a0*/  STL.64 [R1+0xb28], R228 ;  /* 0x000b28e401007387 */ /* 0x0003e80000100a00 */
[----:B------:R1:W-:Y:S04]  /*6c1b0*/  STL.64 [R1+0xb38], R16 ;  /* 0x000b381001007387 */ /* 0x0003e80000100a00 */
[----:B------:R-:W-:Y:S04]  /*6c1c0*/  LDGSTS.E [R23+0x22f80], desc[UR60][R234.64], P1 ;  /* 0x22f80000ea177fae */ /* 0x000fe8000892187c */
[----:B------:R-:W-:Y:S04]  /*6c1d0*/  LDGSTS.E [R22+0x23380], desc[UR60][R228.64], P1 ;  /* 0x23380000e4167fae */ /* 0x000fe8000892187c */
[----:B------:R-:W-:Y:S01]  /*6c1e0*/  LDGSTS.E [R3+0x23780], desc[UR60][R16.64], P1 ;  /* 0x2378000010037fae */ /* 0x000fe2000892187c */
[----:B------:R-:W-:-:S05]  /*6c1f0*/  IMAD.WIDE R14, R5, 0x4, R14 ;  /* 0x00000004050e7825 */ /* 0x000fca00078e020e */
[----:B------:R1:W-:Y:S04]  /*6c200*/  STL.64 [R1+0xb40], R14 ;  /* 0x000b400e01007387 */ /* 0x0003e80000100a00 */
[----:B-1----:R-:W3:Y:S04]  /*6c210*/  LDL.LU.64 R228, [R1+0x1210] ;  /* 0x0012100001e47983 */ /* 0x002ee80000300a00 */
[----:B------:R-:W3:Y:S04]  /*6c220*/  LDL.LU.64 R16, [R1+0x1228] ;  /* 0x0012280001107983 */ /* 0x000ee80000300a00 */
[----:B------:R-:W-:Y:S01]  /*6c230*/  LDGSTS.E [R2+0x23b80], desc[UR60][R14.64], P1 ;  /* 0x23b800000e027fae */ /* 0x000fe2000892187c */
[----:B------:R-:W-:-:S05]  /*6c240*/  IMAD.WIDE R6, R5, 0x4, R6 ;  /* 0x0000000405067825 */ /* 0x000fca00078e0206 */
[----:B------:R1:W-:Y:S04]  /*6c250*/  STL.64 [R1+0xb50], R6 ;  /* 0x000b500601007387 */ /* 0x0003e80000100a00 */
[----:B------:R-:W3:Y:S04]  /*6c260*/  LDL.LU.64 R14, [R1+0x1230] ;  /* 0x00123000010e7983 */ /* 0x000ee80000300a00 */
[----:B------:R-:W-:Y:S01]  /*6c270*/  LDGSTS.E [R23+0x23f80], desc[UR60][R6.64], P1 ;  /* 0x23f8000006177fae */ /* 0x000fe2000892187c */
[----:B--2---:R-:W-:-:S05]  /*6c280*/  IMAD.WIDE R10, R5, 0x4, R10 ;  /* 0x00000004050a7825 */ /* 0x004fca00078e020a */
[----:B------:R2:W-:Y:S04]  /*6c290*/  STL.64 [R1+0xb58], R10 ;  /* 0x000b580a01007387 */ /* 0x0005e80000100a00 */
[----:B------:R-:W3:Y:S04]  /*6c2a0*/  LDL.LU.64 R234, [R1+0x1248] ;  /* 0x0012480001ea7983 */ /* 0x000ee80000300a00 */
[----:B------:R2:W-:Y:S01]  /*6c2b0*/  LDGSTS.E [R22+0x24380], desc[UR60][R10.64], P1 ;  /* 0x243800000a167fae */ /* 0x0005e2000892187c */
[----:B----4-:R-:W-:-:S05]  /*6c2c0*/  IMAD.WIDE R8, R5, 0x4, R8 ;  /* 0x0000000405087825 */ /* 0x010fca00078e0208 */
[----:B------:R4:W-:Y:S04]  /*6c2d0*/  STL.64 [R1+0xb60], R8 ;  /* 0x000b600801007387 */ /* 0x0009e80000100a00 */
[----:B------:R4:W-:Y:S04]  /*6c2e0*/  LDGSTS.E [R3+0x24780], desc[UR60][R8.64], P1 ;  /* 0x2478000008037fae */ /* 0x0009e8000892187c */
[----:B-1----:R-:W3:Y:S01]  /*6c2f0*/  LDL.LU.64 R6, [R1+0x2660] ;  /* 0x0026600001067983 */ /* 0x002ee20000300a00 */
[----:B------:R-:W-:-:S04]  /*6c300*/  IMAD.WIDE R20, R5, 0x4, R20 ;  /* 0x0000000405147825 */ /* 0x000fc800078e0214 */
[----:B--2---:R-:W-:-:S04]  /*6c310*/  IMAD.WIDE R22, R5, 0x4, R18 ;  /* 0x0000000405167825 */ /* 0x004fc800078e0212 */
[----:B------:R-:W-:Y:S01]  /*6c320*/  IMAD.WIDE R18, R5, 0x4, R222 ;  /* 0x0000000405127825 */ /* 0x000fe200078e02de */
[----:B------:R-:W2:Y:S04]  /*6c330*/  LDL.LU.64 R10, [R1+0x2658] ;  /* 0x00265800010a7983 */ /* 0x000ea80000300a00 */
[----:B------:R1:W-:Y:S04]  /*6c340*/  STL.64 [R1+0xb68], R20 ;  /* 0x000b681401007387 */ /* 0x0003e80000100a00 */
[----:B------:R1:W-:Y:S04]  /*6c350*/  LDGSTS.E [R2+0x24b80], desc[UR60][R20.64], P1 ;  /* 0x24b8000014027fae */ /* 0x0003e8000892187c */
[----:B------:R1:W-:Y:S01]  /*6c360*/  STL.64 [R1+0xb70], R22 ;  /* 0x000b701601007387 */ /* 0x0003e20000100a00 */
[C---:B----4-:R-:W-:Y:S01]  /*6c370*/  IADD3 R9, R252.reuse, 0x100000, RZ ;  /* 0x00100000fc097810 */ /* 0x050fe20007ffe0ff */
[----:B------:R-:W-:-:S02]  /*6c380*/  VIADD R8, R252, 0x100000 ;  /* 0x00100000fc087836 */ /* 0x000fc40000000000 */
[C---:B---3--:R-:W-:Y:S01]  /*6c390*/  IMAD.WIDE R12, R5.reuse, 0x4, R12 ;  /* 0x00000004050c7825 */ /* 0x048fe200078e020c */
[----:B------:R-:W-:Y:S04]  /*6c3a0*/  STL.64 [R1+0xb80], R18 ;  /* 0x000b801201007387 */ /* 0x000fe80000100a00 */
[----:B------:R-:W-:Y:S01]  /*6c3b0*/  LDGSTS.E [R9+0x24f80], desc[UR60][R22.64], P1 ;  /* 0x24f8000016097fae */ /* 0x000fe2000892187c */
[----:B-1----:R-:W-:-:S03]  /*6c3c0*/  IMAD.WIDE R20, R5, 0x4, R240 ;  /* 0x0000000405147825 */ /* 0x002fc600078e02f0 */
[----:B------:R1:W-:Y:S04]  /*6c3d0*/  STL.64 [R1+0xb88], R12 ;  /* 0x000b880c01007387 */ /* 0x0003e80000100a00 */
[----:B------:R3:W-:Y:S04]  /*6c3e0*/  LDGSTS.E [R8+0x25380], desc[UR60][R18.64], P1 ;  /* 0x2538000012087fae */ /* 0x0007e8000892187c */
[----:B------:R-:W-:Y:S04]  /*6c3f0*/  LDGSTS.E [R3+0x25780], desc[UR60][R12.64], P1 ;  /* 0x257800000c037fae */ /* 0x000fe8000892187c */
[----:B------:R4:W-:Y:S04]  /*6c400*/  LDGSTS.E [R2+0x25b80], desc[UR60][R20.64], P1 ;  /* 0x25b8000014027fae */ /* 0x0009e8000892187c */
[----:B------:R-:W2:Y:S04]  /*6c410*/  LDL.LU.64 R8, [R1+0x1258] ;  /* 0x0012580001087983 */ /* 0x000ea80000300a00 */
[----:B------:R4:W-:Y:S04]  /*6c420*/  STL.64 [R1+0xb90], R20 ;  /* 0x000b901401007387 */ /* 0x0009e80000100a00 */
[----:B------:R-:W2:Y:S04]  /*6c430*/  LDL.LU.64 R240, [R1+0x1268] ;  /* 0x0012680001f07983 */ /* 0x000ea80000300a00 */
[----:B------:R-:W2:Y:S04]  /*6c440*/  LDL.LU.64 R222, [R1+0x1270] ;  /* 0x0012700001de7983 */ /* 0x000ea80000300a00 */
[----:B------:R-:W2:Y:S04]  /*6c450*/  LDL.LU.64 R22, [R1+0x1278] ;  /* 0x0012780001167983 */ /* 0x000ea80000300a00 */
[----:B-1----:R-:W2:Y:S01]  /*6c460*/  LDL.LU.64 R12, [R1+0x1288] ;  /* 0x00128800010c7983 */ /* 0x002ea20000300a00 */
[C---:B---3--:R-:W-:Y:S01]  /*6c470*/  VIADD R19, R252.reuse, 0x100000 ;  /* 0x00100000fc137836 */ /* 0x048fe20000000000 */
[----:B------:R-:W-:Y:S01]  /*6c480*/  IADD3 R18, R252, 0x100000, RZ ;  /* 0x00100000fc127810 */ /* 0x000fe20007ffe0ff */
[----:B------:R-:W-:-:S04]  /*6c490*/  IMAD.WIDE R228, R5, 0x4, R228 ;  /* 0x0000000405e47825 */ /* 0x000fc800078e02e4 */
[C---:B----4-:R-:W-:Y:S01]  /*6c4a0*/  IMAD.WIDE R20, R5.reuse, 0x4, R16 ;  /* 0x0000000405147825 */ /* 0x050fe200078e0210 */
[----:B------:R-:W-:Y:S04]  /*6c4b0*/  STL.64 [R1+0xb98], R228 ;  /* 0x000b98e401007387 */ /* 0x000fe80000100a00 */
[----:B------:R1:W-:Y:S04]  /*6c4c0*/  STL.64 [R1+0xba0], R20 ;  /* 0x000ba01401007387 */ /* 0x0003e80000100a00 */
[----:B------:R-:W-:Y:S04]  /*6c4d0*/  LDGSTS.E [R19+0x25f80], desc[UR60][R228.64], P1 ;  /* 0x25f80000e4137fae */ /* 0x000fe8000892187c */
[----:B------:R1:W-:Y:S01]  /*6c4e0*/  LDGSTS.E [R18+0x26380], desc[UR60][R20.64], P1 ;  /* 0x2638000014127fae */ /* 0x0003e2000892187c */
[----:B------:R-:W-:-:S05]  /*6c4f0*/  IMAD.WIDE R16, R5, 0x4, R14 ;  /* 0x0000000405107825 */ /* 0x000fca00078e020e */
[----:B------:R3:W-:Y:S04]  /*6c500*/  STL.64 [R1+0xba8], R16 ;  /* 0x000ba81001007387 */ /* 0x0007e80000100a00 */
[----:B------:R3:W-:Y:S01]  /*6c510*/  LDGSTS.E [R3+0x26780], desc[UR60][R16.64], P1 ;  /* 0x2678000010037fae */ /* 0x0007e2000892187c */
[----:B-1----:R-:W-:Y:S01]  /*6c520*/  IADD3 R21, R252, 0x100000, RZ ;  /* 0x00100000fc157810 */ /* 0x002fe20007ffe0ff */
[----:B------:R-:W1:Y:S08]  /*6c530*/  LDC R20, c[0x0][0x230] ;  /* 0x00008c00ff147b82 */ /* 0x000e700000000800 */
[----:B------:R-:W4:Y:S08]  /*6c540*/  LDC R19, c[0x0][0x230] ;  /* 0x00008c00ff137b82 */ /* 0x000f300000000800 */
[----:B------:R-:W4:Y:S08]  /*6c550*/  LDC R18, c[0x0][0x230] ;  /* 0x00008c00ff127b82 */ /* 0x000f300000000800 */
[----:B---3--:R-:W3:Y:S08]  /*6c560*/  LDC R17, c[0x0][0x230] ;  /* 0x00008c00ff117b82 */ /* 0x008ef00000000800 */
[----:B------:R-:W3:Y:S01]  /*6c570*/  LDC R16, c[0x0][0x230] ;  /* 0x00008c00ff107b82 */ /* 0x000ee20000000800 */
[----:B------:R-:W-:-:S04]  /*6c580*/  IMAD.WIDE R14, R5, 0x4, R234 ;  /* 0x00000004050e7825 */ /* 0x000fc800078e02ea */
[C---:B------:R-:W-:Y:S02]  /*6c590*/  VIADD R235, R252.reuse, 0x100000 ;  /* 0x00100000fceb7836 */ /* 0x040fe40000000000 */
[----:B------:R-:W-:Y:S01]  /*6c5a0*/  VIADD R234, R252, 0x100000 ;  /* 0x00100000fcea7836 */ /* 0x000fe20000000000 */
[----:B------:R-:W-:Y:S04]  /*6c5b0*/  STL.64 [R1+0xbb0], R14 ;  /* 0x000bb00e01007387 */ /* 0x000fe80000100a00 */
[----:B------:R-:W3:Y:S04]  /*6c5c0*/  LDL.LU.64 R228, [R1+0x1298] ;  /* 0x0012980001e47983 */ /* 0x000ee80000300a00 */
[----:B------:R-:W-:Y:S01]  /*6c5d0*/  LDGSTS.E [R2+0x26b80], desc[UR60][R14.64], P1 ;  /* 0x26b800000e027fae */ /* 0x000fe2000892187c */
[----:B--2---:R-:W-:-:S04]  /*6c5e0*/  IMAD.WIDE R8, R5, 0x4, R8 ;  /* 0x0000000405087825 */ /* 0x004fc800078e0208 */
[----:B------:R-:W-:-:S04]  /*6c5f0*/  IMAD.WIDE R240, R5, 0x4, R240 ;  /* 0x0000000405f07825 */ /* 0x000fc800078e02f0 */
[----:B------:R-:W-:-:S04]  /*6c600*/  IMAD.WIDE R222, R5, 0x4, R222 ;  /* 0x0000000405de7825 */ /* 0x000fc800078e02de */
[----:B------:R-:W-:-:S04]  /*6c610*/  IMAD.WIDE R22, R5, 0x4, R22 ;  /* 0x0000000405167825 */ /* 0x000fc800078e0216 */
[----:B------:R-:W-:Y:S01]  /*6c620*/  IMAD.WIDE R12, R5, 0x4, R12 ;  /* 0x00000004050c7825 */ /* 0x000fe200078e020c */
[----:B------:R2:W-:Y:S04]  /*6c630*/  STL.64 [R1+0xbc0], R8 ;  /* 0x000bc00801007387 */ /* 0x0005e80000100a00 */
[----:B------:R1:W-:Y:S04]  /*6c640*/  STL.64 [R1+0xbd8], R240 ;  /* 0x000bd8f001007387 */ /* 0x0003e80000100a00 */
[----:B------:R-:W-:Y:S04]  /*6c650*/  LDGSTS.E [R235+0x26f80], desc[UR60][R8.64], P1 ;  /* 0x26f8000008eb7fae */ /* 0x000fe8000892187c */
[----:B------:R-:W-:Y:S04]  /*6c660*/  LDGSTS.E [R234+0x27380], desc[UR60][R240.64], P1 ;  /* 0x27380000f0ea7fae */ /* 0x000fe8000892187c */
[----:B------:R-:W-:Y:S04]  /*6c670*/  LDGSTS.E [R21+0x27780], desc[UR60][R222.64], P1 ;  /* 0x27780000de157fae */ /* 0x000fe8000892187c */
[----:B------:R4:W-:Y:S04]  /*6c680*/  LDGSTS.E [R3+0x27b80], desc[UR60][R22.64], P1 ;  /* 0x27b8000016037fae */ /* 0x0009e8000892187c */
[----:B------:R4:W-:Y:S04]  /*6c690*/  LDGSTS.E [R2+0x27f80], desc[UR60][R12.64], P1 ;  /* 0x27f800000c027fae */ /* 0x0009e8000892187c */
[----:B------:R-:W0:Y:S01]  /*6c6a0*/  LDGDEPBAR ;  /* 0x00000000000079af */ /* 0x000e220000000000 */
[----:B------:R-:W-:Y:S06]  /*6c6b0*/  BAR.SYNC.DEFER_BLOCKING 0x0 ;  /* 0x0000000000007b1d */ /* 0x000fec0000010000 */
[----:B--2---:R-:W2:Y:S04]  /*6c6c0*/  LDL.LU.64 R8, [R1+0x2650] ;  /* 0x0026500001087983 */ /* 0x004ea80000300a00 */
[----:B------:R4:W-:Y:S04]  /*6c6d0*/  STL.64 [R1+0xbf0], R222 ;  /* 0x000bf0de01007387 */ /* 0x0009e80000100a00 */
[----:B------:R-:W-:Y:S04]  /*6c6e0*/  STL.64 [R1+0xc00], R22 ;  /* 0x000c001601007387 */ /* 0x000fe80000100a00 */
[----:B------:R4:W-:Y:S04]  /*6c6f0*/  STL.64 [R1+0xc08], R12 ;  /* 0x000c080c01007387 */ /* 0x0009e80000100a00 */
[----:B-1----:R-:W2:Y:S01]  /*6c700*/  LDL.LU.64 R240, [R1+0x1650] ;  /* 0x0016500001f07983 */ /* 0x002ea20000300a00 */
[----:B------:R-:W-:-:S02]  /*6c710*/  VIADD R20, R20, 0xfffffd7f ;  /* 0xfffffd7f14147836 */ /* 0x000fc40000000000 */
[----:B----4-:R-:W-:Y:S01]  /*6c720*/  VIADD R19, R19, 0xfffffd7e ;  /* 0xfffffd7e13137836 */ /* 0x010fe20000000000 */
[----:B------:R-:W-:Y:S01]  /*6c730*/  IADD3 R18, R18, -0x283, RZ ;  /* 0xfffffd7d12127810 */ /* 0x000fe20007ffe0ff */
[----:B------:R-:W1:Y:S08]  /*6c740*/  LDC R3, c[0x0][0x230] ;  /* 0x00008c00ff037b82 */ /* 0x000e700000000800 */
[----:B------:R-:W4:Y:S08]  /*6c750*/  LDC R2, c[0x0][0x230] ;  /* 0x00008c00ff027b82 */ /* 0x000f300000000800 */
[----:B------:R-:W4:Y:S08]  /*6c760*/  LDC R15, c[0x0][0x230] ;  /* 0x00008c00ff0f7b82 */ /* 0x000f300000000800 */
[----:B------:R-:W4:Y:S08]  /*6c770*/  LDC R14, c[0x0][0x230] ;  /* 0x00008c00ff0e7b82 */ /* 0x000f300000000800 */
[----:B------:R-:W4:Y:S01]  /*6c780*/  LDC R222, c[0x0][0x230] ;  /* 0x00008c00ffde7b82 */ /* 0x000f220000000800 */
[----:B------:R-:W4:Y:S01]  /*6c790*/  LDL.LU.64 R12, [R1+0x1648] ;  /* 0x00164800010c7983 */ /* 0x000f220000300a00 */
[----:B------:R-:W-:-:S02]  /*6c7a0*/  ISETP.GE.U32.AND P4, PT, R20, 0x7ffffd00, PT ;  /* 0x7ffffd001400780c */ /* 0x000fc40003f86070 */
[----:B------:R-:W-:Y:S02]  /*6c7b0*/  ISETP.GE.U32.AND P3, PT, R19, 0x7ffffcff, PT ;  /* 0x7ffffcff1300780c */ /* 0x000fe40003f66070 */
[----:B------:R-:W-:Y:S01]  /*6c7c0*/  ISETP.GE.U32.AND P1, PT, R18, 0x7ffffcfe, PT ;  /* 0x7ffffcfe1200780c */ /* 0x000fe20003f26070 */
[----:B------:R-:W4:Y:S04]  /*6c7d0*/  LDL.LU.64 R234, [R1+0x1640] ;  /* 0x0016400001ea7983 */ /* 0x000f280000300a00 */
[----:B------:R-:W4:Y:S04]  /*6c7e0*/  LDL.LU.64 R22, [R1+0x15e8] ;  /* 0x0015e80001167983 */ /* 0x000f280000300a00 */
[----:B------:R-:W4:Y:S01]  /*6c7f0*/  LDL.LU.64 R18, [R1+0x15d8] ;  /* 0x0015d80001127983 */ /* 0x000f220000300a00 */
[----:B---3--:R-:W-:-:S05]  /*6c800*/  IMAD.WIDE R20, R7, 0x4, R228 ;  /* 0x0000000407147825 */ /* 0x008fca00078e02e4 */
[----:B------:R3:W-:Y:S04]  /*6c810*/  STL.64 [R1+0xc10], R20 ;  /* 0x000c101401007387 */ /* 0x0007e80000100a00 */
[----:B------:R-:W-:Y:S01]  /*6c820*/  @!PT LDS RZ, [RZ] ;  /* 0x00000000fffff984 */ /* 0x000fe20000000800 */
[----:B------:R-:W-:Y:S01]  /*6c830*/  @!PT LDS RZ, [RZ] ;  /* 0x00000000fffff984 */ /* 0x000fe20000000800 */
[----:B------:R-:W-:Y:S01]  /*6c840*/  @!PT LDS RZ, [RZ] ;  /* 0x00000000fffff984 */ /* 0x000fe20000000800 */
[----:B------:R1:W-:Y:S01]  /*6c850*/  LDGSTS.E [R0+0x50000], desc[UR60][R20.64], !P4 ;  /* 0x5000000014007fae */ /* 0x0003e2000e12187c */
[----:B--2---:R-:W-:-:S03]  /*6c860*/  IMAD.WIDE R228, R7, 0x4, R240 ;  /* 0x0000000407e47825 */ /* 0x004fc600078e02f0 */
[----:B------:R-:W2:Y:S04]  /*6c870*/  LDL.LU.64 R240, [R1+0x15c8] ;  /* 0x0015c80001f07983 */ /* 0x000ea80000300a00 */
[----:B---3--:R-:W3:Y:S04]  /*6c880*/  LDL.LU.64 R20, [R1+0x15b8] ;  /* 0x0015b80001147983 */ /* 0x008ee80000300a00 */
[----:B------:R1:W-:Y:S04]  /*6c890*/  STL.64 [R1+0xc18], R228 ;  /* 0x000c18e401007387 */ /* 0x0003e80000100a00 */
[----:B------:R3:W-:Y:S01]  /*6c8a0*/  LDGSTS.E [R0+0x50004], desc[UR60][R228.64], !P3 ;  /* 0x50004000e4007fae */ /* 0x0007e2000d92187c */
[----:B----4-:R-:W-:-:S05]  /*6c8b0*/  IMAD.WIDE R12, R7, 0x4, R12 ;  /* 0x00000004070c7825 */ /* 0x010fca00078e020c */
[----:B------:R4:W-:Y:S04]  /*6c8c0*/  STL.64 [R1+0xc28], R12 ;  /* 0x000c280c01007387 */ /* 0x0009e80000100a00 */
[----:B------:R3:W-:Y:S04]  /*6c8d0*/  LDGSTS.E [R0+0x50008], desc[UR60][R12.64], !P1 ;  /* 0x500080000c007fae */ /* 0x0007e8000c92187c */
[----:B-1----:R-:W3:Y:S04]  /*6c8e0*/  LDL.LU.64 R228, [R1+0x1308] ;  /* 0x0013080001e47983 */ /* 0x002ee80000300a00 */
[----:B----4-:R-:W4:Y:S01]  /*6c8f0*/  LDL.LU.64 R12, [R1+0x1320] ;  /* 0x00132000010c7983 */ /* 0x010f220000300a00 */
[----:B------:R-:W-:Y:S01]  /*6c900*/  VIADD R3, R3, 0xfffffd5c ;  /* 0xfffffd5c03037836 */ /* 0x000fe20000000000 */
[----:B------:R-:W-:Y:S01]  /*6c910*/  IADD3 R2, R2, -0x2c1, RZ ;  /* 0xfffffd3f02027810 */ /* 0x000fe20007ffe0ff */
[----:B------:R-:W-:-:S03]  /*6c920*/  VIADD R17, R17, 0xfffffd7c ;  /* 0xfffffd7c11117836 */ /* 0x000fc60000000000 */
[----:B------:R-:W-:Y:S02]  /*6c930*/  ISETP.GE.U32.AND P3, PT, R3, 0x7ffffcdd, PT ;  /* 0x7ffffcdd0300780c */ /* 0x000fe40003f66070 */
[----:B------:R-:W-:Y:S01]  /*6c940*/  ISETP.GE.U32.AND P1, PT, R2, 0x7ffffcc0, PT ;  /* 0x7ffffcc00200780c */ /* 0x000fe20003f26070 */
[----:B------:R-:W1:Y:S08]  /*6c950*/  LDC R3, c[0x0][0x230] ;  /* 0x00008c00ff037b82 */ /* 0x000e700000000800 */
[----:B------:R-:W1:Y:S01]  /*6c960*/  LDC R2, c[0x0][0x230] ;  /* 0x00008c00ff027b82 */ /* 0x000e620000000800 */
[----:B------:R-:W-:Y:S01]  /*6c970*/  ISETP.GE.U32.AND P2, PT, R17, 0x7ffffcfd, PT ;  /* 0x7ffffcfd1100780c */ /* 0x000fe20003f46070 */
[----:B------:R-:W-:Y:S01]  /*6c980*/  VIADD R16, R16, 0xfffffd5f ;  /* 0xfffffd5f10107836 */ /* 0x000fe20000000000 */
[----:B------:R-:W-:Y:S01]  /*6c990*/  IADD3 R15, R15, -0x2a2, RZ ;  /* 0xfffffd5e0f0f7810 */ /* 0x000fe20007ffe0ff */
[----:B------:R-:W-:-:S02]  /*6c9a0*/  VIADD R14, R14, 0xfffffd5d ;  /* 0xfffffd5d0e0e7836 */ /* 0x000fc40000000000 */
[----:B------:R-:W-:-:S04]  /*6c9b0*/  IMAD.WIDE R234, R7, 0x4, R234 ;  /* 0x0000000407ea7825 */ /* 0x000fc800078e02ea */
[----:B------:R-:W-:Y:S01]  /*6c9c0*/  VIADD R222, R222, 0xfffffd3e ;  /* 0xfffffd3edede7836 */ /* 0x000fe20000000000 */
[----:B------:R-:W-:Y:S02]  /*6c9d0*/  ISETP.GE.U32.AND P6, PT, R16, 0x7ffffce0, PT ;  /* 0x7ffffce01000780c */ /* 0x000fe40003fc6070 */
[----:B------:R-:W-:Y:S02]  /*6c9e0*/  ISETP.GE.U32.AND P5, PT, R15, 0x7ffffcdf, PT ;  /* 0x7ffffcdf0f00780c */ /* 0x000fe40003fa6070 */
[----:B------:R-:W-:Y:S01]  /*6c9f0*/  ISETP.GE.U32.AND P4, PT, R14, 0x7ffffcde, PT ;  /* 0x7ffffcde0e00780c */ /* 0x000fe20003f86070 */
[----:B------:R-:W-:-:S04]  /*6ca00*/  IMAD.WIDE R22, R7, 0x4, R22 ;  /* 0x0000000407167825 */ /* 0x000fc800078e0216 */
[----:B------:R-:W-:Y:S01]  /*6ca10*/  IMAD.WIDE R18, R7, 0x4, R18 ;  /* 0x0000000407127825 */ /* 0x000fe200078e0212 */
[----:B------:R-:W4:Y:S01]  /*6ca20*/  LDC R17, c[0x0][0x230] ;  /* 0x00008c00ff117b82 */ /* 0x000f220000000800 */
[----:B------:R-:W-:Y:S01]  /*6ca30*/  LDGSTS.E [R0+0x5000c], desc[UR60][R234.64], !P2 ;  /* 0x5000c000ea007fae */ /* 0x000fe2000d12187c */
[----:B------:R-:W-:-:S03]  /*6ca40*/  ISETP.GE.U32.AND P2, PT, R222, 0x7ffffcbf, PT ;  /* 0x7ffffcbfde00780c */ /* 0x000fc60003f46070 */
[----:B------:R1:W-:Y:S04]  /*6ca50*/  STL.64 [R1+0xc40], R234 ;  /* 0x000c40ea01007387 */ /* 0x0003e80000100a00 */
[----:B------:R1:W-:Y:S04]  /*6ca60*/  STL.64 [R1+0xc58], R22 ;  /* 0x000c581601007387 */ /* 0x0003e80000100a00 */
[----:B------:R1:W-:Y:S01]  /*6ca70*/  STL.64 [R1+0xc70], R18 ;  /* 0x000c701201007387 */ /* 0x0003e20000100a00 */
[----:B------:R-:W4:Y:S03]  /*6ca80*/  LDC R16, c[0x0][0x230] ;  /* 0x00008c00ff107b82 */ /* 0x000f260000000800 */
[----:B------:R-:W-:Y:S04]  /*6ca90*/  LDGSTS.E [R0+0x54000], desc[UR60][R22.64], !P6 ;  /* 0x5400000016007fae */ /* 0x000fe8000f12187c */
[----:B------:R-:W-:Y:S01]  /*6caa0*/  LDGSTS.E [R0+0x54004], desc[UR60][R18.64], !P5 ;  /* 0x5400400012007fae */ /* 0x000fe2000e92187c */
[----:B-1----:R-:W-:Y:S01]  /*6cab0*/  VIADD R2, R2, 0xfffffd1c ;  /* 0xfffffd1c02027836 */ /* 0x002fe20000000000 */
[----:B------:R-:W-:Y:S01]  /*6cac0*/  IADD3 R3, R3, -0x2e3, RZ ;  /* 0xfffffd1d03037810 */ /* 0x000fe20007ffe0ff */
[----:B------:R-:W1:Y:S08]  /*6cad0*/  LDC R15, c[0x0][0x230] ;  /* 0x00008c00ff0f7b82 */ /* 0x000e700000000800 */
[----:B------:R-:W1:Y:S08]  /*6cae0*/  LDC R14, c[0x0][0x230] ;  /* 0x00008c00ff0e7b82 */ /* 0x000e700000000800 */
[----:B------:R-:W1:Y:S01]  /*6caf0*/  LDC R222, c[0x0][0x230] ;  /* 0x00008c00ffde7b82 */ /* 0x000e620000000800 */
[----:B------:R-:W4:Y:S04]  /*6cb00*/  LDL.LU.64 R234, [R1+0x1330] ;  /* 0x0013300001ea7983 */ /* 0x000f280000300a00 */
[----:B------:R-:W4:Y:S04]  /*6cb10*/  LDL.LU.64 R22, [R1+0x1340] ;  /* 0x0013400001167983 */ /* 0x000f280000300a00 */
[----:B------:R-:W4:Y:S01]  /*6cb20*/  LDL.LU.64 R18, [R1+0x1350] ;  /* 0x0013500001127983 */ /* 0x000f220000300a00 */
[----:B--2---:R-:W-:-:S04]  /*6cb30*/  IMAD.WIDE R240, R7, 0x4, R240 ;  /* 0x0000000407f07825 */ /* 0x004fc800078e02f0 */
[C---:B---3--:R-:W-:Y:S01]  /*6cb40*/  IMAD.WIDE R20, R7.reuse, 0x4, R20 ;  /* 0x0000000407147825 */ /* 0x048fe200078e0214 */
[----:B------:R2:W-:Y:S04]  /*6cb50*/  STL.64 [R1+0xc78], R240 ;  /* 0x000c78f001007387 */ /* 0x0005e80000100a00 */
[----:B------:R-:W-:Y:S04]  /*6cb60*/  LDGSTS.E [R0+0x54008], desc[UR60][R240.64], !P4 ;  /* 0x54008000f0007fae */ /* 0x000fe8000e12187c */
[----:B------:R3:W-:Y:S04]  /*6cb70*/  STL.64 [R1+0xc80], R20 ;  /* 0x000c801401007387 */ /* 0x0007e80000100a00 */
[----:B------:R-:W-:Y:S01]  /*6cb80*/  LDGSTS.E [R0+0x5400c], desc[UR60][R20.64], !P3 ;  /* 0x5400c00014007fae */ /* 0x000fe2000d92187c */
[----:B------:R-:W-:-:S03]  /*6cb90*/  IMAD.WIDE R228, R7, 0x4, R228 ;  /* 0x0000000407e47825 */ /* 0x000fc600078e02e4 */
[----:B--2---:R-:W2:Y:S04]  /*6cba0*/  LDL.LU.64 R240, [R1+0x1360] ;  /* 0x0013600001f07983 */ /* 0x004ea80000300a00 */
[----:B---3--:R-:W3:Y:S04]  /*6cbb0*/  LDL.LU.64 R20, [R1+0x1370] ;  /* 0x0013700001147983 */ /* 0x008ee80000300a00 */
[----:B------:R-:W-:Y:S04]  /*6cbc0*/  LDGSTS.E [R0+0x58000], desc[UR60][R228.64], !P1 ;  /* 0x58000000e4007fae */ /* 0x000fe8000c92187c */
[----:B------:R1:W-:Y:S01]  /*6cbd0*/  STL.64 [R1+0xca0], R228 ;  /* 0x000ca0e401007387 */ /* 0x0003e20000100a00 */
[----:B----4-:R-:W-:Y:S01]  /*6cbe0*/  IMAD.WIDE R12, R7, 0x4, R12 ;  /* 0x00000004070c7825 */ /* 0x010fe200078e020c */
[----:B------:R-:W-:-:S04]  /*6cbf0*/  ISETP.GE.U32.AND P1, PT, R3, 0x7ffffc9e, PT ;  /* 0x7ffffc9e0300780c */ /* 0x000fc80003f26070 */
[----:B------:R4:W-:Y:S04]  /*6cc00*/  LDGSTS.E [R0+0x58004], desc[UR60][R12.64], !P2 ;  /* 0x580040000c007fae */ /* 0x0009e8000d12187c */
[----:B------:R4:W-:Y:S01]  /*6cc10*/  STL.64 [R1+0xcb0], R12 ;  /* 0x000cb00c01007387 */ /* 0x0009e20000100a00 */
[----:B------:R-:W-:-:S03]  /*6cc20*/  ISETP.GE.U32.AND P2, PT, R2, 0x7ffffc9d, PT ;  /* 0x7ffffc9d0200780c */ /* 0x000fc60003f46070 */
[----:B------:R-:W3:Y:S04]  /*6cc30*/  LDL.LU.64 R2, [R1+0x1378] ;  /* 0x0013780001027983 */ /* 0x000ee80000300a00 */
[----:B-1----:R-:W3:Y:S01]  /*6cc40*/  LDL.LU.64 R228, [R1+0x1638] ;  /* 0x0016380001e47983 */ /* 0x002ee20000300a00 */
[----:B------:R-:W-:Y:S01]  /*6cc50*/  VIADD R17, R17, 0xfffffd3d ;  /* 0xfffffd3d11117836 */ /* 0x000fe20000000000 */
[----:B------:R-:W-:Y:S01]  /*6cc60*/  IADD3 R16, R16, -0x2c4, RZ ;  /* 0xfffffd3c10107810 */ /* 0x000fe20007ffe0ff */
[----:B------:R-:W-:-:S03]  /*6cc70*/  VIADD R15, R15, 0xfffffd1f ;  /* 0xfffffd1f0f0f7836 */ /* 0x000fc60000000000 */
[----:B------:R-:W-:Y:S02]  /*6cc80*/  ISETP.GE.U32.AND P6, PT, R17, 0x7ffffcbe, PT ;  /* 0x7ffffcbe1100780c */ /* 0x000fe40003fc6070 */
[----:B------:R-:W-:Y:S01]  /*6cc90*/  ISETP.GE.U32.AND P5, PT, R16, 0x7ffffcbd, PT ;  /* 0x7ffffcbd1000780c */ /* 0x000fe20003fa6070 */
[----:B------:R-:W1:Y:S08]  /*6cca0*/  LDC R17, c[0x0][0x230] ;  /* 0x00008c00ff117b82 */ /* 0x000e700000000800 */
[----:B------:R-:W1:Y:S01]  /*6ccb0*/  LDC R16, c[0x0][0x230] ;  /* 0x00008c00ff107b82 */ /* 0x000e620000000800 */
[----:B------:R-:W-:-:S07]  /*6ccc0*/  ISETP.GE.U32.AND P4, PT, R15, 0x7ffffca0, PT ;  /* 0x7ffffca00f00780c */ /* 0x000fce0003f86070 */
[----:B------:R-:W1:Y:S01]  /*6ccd0*/  LDC R15, c[0x0][0x230] ;  /* 0x00008c00ff0f7b82 */ /* 0x000e620000000800 */
[----:B------:R-:W-:Y:S02]  /*6cce0*/  VIADD R14, R14, 0xfffffd1e ;  /* 0xfffffd1e0e0e7836 */ /* 0x000fe40000000000 */
[----:B------:R-:W-:-:S05]  /*6ccf0*/  VIADD R222, R222, 0xfffffd7b ;  /* 0xfffffd7bdede7836 */ /* 0x000fca0000000000 */
[----:B----4-:R-:W4:Y:S08]  /*6cd00*/  LDC R13, c[0x0][0x230] ;  /* 0x00008c00ff0d7b82 */ /* 0x010f300000000800 */
[----:B------:R-:W4:Y:S01]  /*6cd10*/  LDC R12, c[0x0][0x230] ;  /* 0x00008c00ff0c7b82 */ /* 0x000f220000000800 */
[----:B------:R-:W-:-:S07]  /*6cd20*/  ISETP.GE.U32.AND P3, PT, R14, 0x7ffffc9f, PT ;  /* 0x7ffffc9f0e00780c */ /* 0x000fce0003f66070 */
[----:B------:R-:W4:Y:S01]  /*6cd30*/  LDC R14, c[0x0][0x230] ;  /* 0x00008c00ff0e7b82 */ /* 0x000f220000000800 */
[----:B------:R-:W-:-:S04]  /*6cd40*/  IMAD.WIDE R234, R7, 0x4, R234 ;  /* 0x0000000407ea7825 */ /* 0x000fc800078e02ea */
[----:B------:R-:W-:-:S04]  /*6cd50*/  IMAD.WIDE R22, R7, 0x4, R22 ;  /* 0x0000000407167825 */ /* 0x000fc800078e0216 */
[----:B------:R-:W-:Y:S01]  /*6cd60*/  IMAD.WIDE R18, R7, 0x4, R18 ;  /* 0x0000000407127825 */ /* 0x000fe200078e0212 */
[----:B-1----:R-:W-:-:S03]  /*6cd70*/  IADD3 R17, R17, -0x286, RZ ;  /* 0xfffffd7a11117810 */ /* 0x002fc60007ffe0ff */
[----:B------:R-:W-:Y:S01]  /*6cd80*/  VIADD R16, R16, 0xfffffd79 ;  /* 0xfffffd7910107836 */ /* 0x000fe20000000000 */
[----:B------:R1:W-:Y:S04]  /*6cd90*/  STL.64 [R1+0xcb8], R234 ;  /* 0x000cb8ea01007387 */ /* 0x0003e80000100a00 */
[----:B------:R-:W-:Y:S01]  /*6cda0*/  LDGSTS.E [R0+0x58008], desc[UR60][R234.64], !P6 ;  /* 0x58008000ea007fae */ /* 0x000fe2000f12187c */
[----:B------:R-:W-:-:S03]  /*6cdb0*/  ISETP.GE.U32.AND P6, PT, R222, 0x7ffffcfc, PT ;  /* 0x7ffffcfcde00780c */ /* 0x000fc60003fc6070 */
[----:B------:R1:W-:Y:S04]  /*6cdc0*/  STL.64 [R1+0xcc8], R22 ;  /* 0x000cc81601007387 */ /* 0x0003e80000100a00 */
[----:B------:R4:W-:Y:S04]  /*6cdd0*/  STL.64 [R1+0xcd0], R18 ;  /* 0x000cd01201007387 */ /* 0x0009e80000100a00 */
[----:B------:R-:W-:Y:S01]  /*6cde0*/  LDGSTS.E [R0+0x5800c], desc[UR60][R22.64], !P5 ;  /* 0x5800c00016007fae */ /* 0x000fe2000e92187c */
[----:B------:R-:W-:-:S03]  /*6cdf0*/  VIADD R222, R15, 0xfffffd78 ;  /* 0xfffffd780fde7836 */ /* 0x000fc60000000000 */
[----:B------:R4:W-:Y:S01]  /*6ce00*/  LDGSTS.E [R0+0x5c000], desc[UR60][R18.64], !P4 ;  /* 0x5c00000012007fae */ /* 0x0009e2000e12187c */
[----:B------:R-:W-:Y:S02]  /*6ce10*/  ISETP.GE.U32.AND P5, PT, R17, 0x7ffffcfb, PT ;  /* 0x7ffffcfb1100780c */ /* 0x000fe40003fa6070 */
[----:B------:R-:W-:Y:S01]  /*6ce20*/  ISETP.GE.U32.AND P4, PT, R16, 0x7ffffcfa, PT ;  /* 0x7ffffcfa1000780c */ /* 0x000fe20003f86070 */
[----:B--2---:R-:W-:-:S04]  /*6ce30*/  IMAD.WIDE R240, R7, 0x4, R240 ;  /* 0x0000000407f07825 */ /* 0x004fc800078e02f0 */
[----:B---3--:R-:W-:Y:S01]  /*6ce40*/  IMAD.WIDE R20, R7, 0x4, R20 ;  /* 0x0000000407147825 */ /* 0x008fe200078e0214 */
[----:B-1----:R-:W2:Y:S04]  /*6ce50*/  LDL.LU.64 R234, [R1+0x1630] ;  /* 0x0016300001ea7983 */ /* 0x002ea80000300a00 */
[----:B------:R-:W3:Y:S04]  /*6ce60*/  LDL.LU.64 R22, [R1+0x1628] ;  /* 0x0016280001167983 */ /* 0x000ee80000300a00 */
[----:B------:R-:W3:Y:S04]  /*6ce70*/  LDL.LU.64 R16, [R1+0x1620] ;  /* 0x0016200001107983 */ /* 0x000ee80000300a00 */
[----:B------:R-:W-:Y:S04]  /*6ce80*/  STL.64 [R1+0xce0], R240 ;  /* 0x000ce0f001007387 */ /* 0x000fe80000100a00 */
[----:B------:R1:W-:Y:S04]  /*6ce90*/  LDGSTS.E [R0+0x5c004], desc[UR60][R240.64], !P3 ;  /* 0x5c004000f0007fae */ /* 0x0003e8000d92187c */
[----:B------:R1:W-:Y:S01]  /*6cea0*/  STL.64 [R1+0xce8], R20 ;  /* 0x000ce81401007387 */ /* 0x0003e20000100a00 */
[----:B------:R-:W-:-:S03]  /*6ceb0*/  ISETP.GE.U32.AND P3, PT, R222, 0x7ffffcf9, PT ;  /* 0x7ffffcf9de00780c */ /* 0x000fc60003f66070 */
[----:B------:R-:W3:Y:S04]  /*6cec0*/  LDL.LU.64 R222, [R1+0x1580] ;  /* 0x0015800001de7983 */ /* 0x000ee80000300a00 */
[----:B------:R-:W-:Y:S01]  /*6ced0*/  LDGSTS.E [R0+0x5c008], desc[UR60][R20.64], !P1 ;  /* 0x5c00800014007fae */ /* 0x000fe2000c92187c */
[----:B----4-:R-:W4:Y:S01]  /*6cee0*/  LDC R19, c[0x0][0x230] ;  /* 0x00008c00ff137b82 */ /* 0x010f220000000800 */
[----:B------:R-:W-:-:S04]  /*6cef0*/  IMAD.WIDE R2, R7, 0x4, R2 ;  /* 0x0000000407027825 */ /* 0x000fc800078e0202 */
[----:B------:R-:W-:Y:S01]  /*6cf00*/  IMAD.WIDE R228, R7, 0x4, R228 ;  /* 0x0000000407e47825 */ /* 0x000fe200078e02e4 */
[----:B------:R-:W-:Y:S02]  /*6cf10*/  IADD3 R14, R14, -0x2a5, RZ ;  /* 0xfffffd5b0e0e7810 */ /* 0x000fe40007ffe0ff */
[----:B------:R-:W4:Y:S08]  /*6cf20*/  LDC R18, c[0x0][0x230] ;  /* 0x00008c00ff127b82 */ /* 0x000f300000000800 */
[----:B------:R-:W4:Y:S01]  /*6cf30*/  LDC R15, c[0x0][0x230] ;  /* 0x00008c00ff0f7b82 */ /* 0x000f220000000800 */
[----:B------:R1:W-:Y:S04]  /*6cf40*/  STL.64 [R1+0xcf0], R2 ;  /* 0x000cf00201007387 */ /* 0x0003e80000100a00 */
[----:B-1----:R-:W4:Y:S04]  /*6cf50*/  LDL.LU.64 R20, [R1+0x1578] ;  /* 0x0015780001147983 */ /* 0x002f280000300a00 */
[----:B------:R-:W-:Y:S04]  /*6cf60*/  STL.64 [R1+0xcf8], R228 ;  /* 0x000cf8e401007387 */ /* 0x000fe80000100a00 */
[----:B------:R1:W-:Y:S04]  /*6cf70*/  LDGSTS.E [R0+0x5c00c], desc[UR60][R2.64], !P2 ;  /* 0x5c00c00002007fae */ /* 0x0003e8000d12187c */
[----:B------:R-:W4:Y:S01]  /*6cf80*/  LDL.LU.64 R2, [R1+0x2648] ;  /* 0x0026480001027983 */ /* 0x000f220000300a00 */
[----:B------:R-:W-:-:S03]  /*6cf90*/  VIADD R240, R13, 0xfffffd5a ;  /* 0xfffffd5a0df07836 */ /* 0x000fc60000000000 */
[----:B------:R1:W-:Y:S01]  /*6cfa0*/  STL [R1+0x25e0], R0 ;  /* 0x0025e00001007387 */ /* 0x0003e20000100800 */
[----:B--2---:R-:W-:Y:S01]  /*6cfb0*/  IMAD.WIDE R234, R7, 0x4, R234 ;  /* 0x0000000407ea7825 */ /* 0x004fe200078e02ea */
[----:B------:R-:W-:-:S03]  /*6cfc0*/  ISETP.GE.U32.AND P2, PT, R240, 0x7ffffcdb, PT ;  /* 0x7ffffcdbf000780c */ /* 0x000fc60003f46070 */
[C---:B---3--:R-:W-:Y:S01]  /*6cfd0*/  IMAD.WIDE R22, R7.reuse, 0x4, R22 ;  /* 0x0000000407167825 */ /* 0x048fe200078e0216 */
[----:B------:R-:W2:Y:S03]  /*6cfe0*/  LDL.LU.64 R240, [R1+0x1570] ;  /* 0x0015700001f07983 */ /* 0x000ea60000300a00 */
[----:B------:R-:W-:Y:S01]  /*6cff0*/  IMAD.WIDE R16, R7, 0x4, R16 ;  /* 0x0000000407107825 */ /* 0x000fe200078e0210 */
[----:B------:R-:W-:-:S03]  /*6d000*/  ISETP.GE.U32.AND P1, PT, R14, 0x7ffffcdc, PT ;  /* 0x7ffffcdc0e00780c */ /* 0x000fc60003f26070 */
[----:B------:R-:W-:Y:S01]  /*6d010*/  VIADD R12, R12, 0xfffffd59 ;  /* 0xfffffd590c0c7836 */ /* 0x000fe20000000000 */
[----:B------:R-:W3:Y:S01]  /*6d020*/  LDC R14, c[0x0][0x230] ;  /* 0x00008c00ff0e7b82 */ /* 0x000ee20000000800 */
[----:B----4-:R-:W-:Y:S01]  /*6d030*/  IADD3 R19, R19, -0x2a8, RZ ;  /* 0xfffffd5813137810 */ /* 0x010fe20007ffe0ff */
[----:B------:R-:W-:-:S04]  /*6d040*/  IMAD.WIDE R222, R7, 0x4, R222 ;  /* 0x0000000407de7825 */ /* 0x000fc800078e02de */
[----:B------:R-:W-:Y:S02]  /*6d050*/  VIADD R18, R18, 0xfffffd3b ;  /* 0xfffffd3b12127836 */ /* 0x000fe40000000000 */
[----:B------:R-:W-:Y:S01]  /*6d060*/  VIADD R15, R15, 0xfffffd3a ;  /* 0xfffffd3a0f0f7836 */ /* 0x000fe20000000000 */
[----:B------:R-:W4:Y:S08]  /*6d070*/  LDC R13, c[0x0][0x230] ;  /* 0x00008c00ff0d7b82 */ /* 0x000f300000000800 */
[----:B-1----:R-:W1:Y:S01]  /*6d080*/  LDC R0, c[0x0][0x230] ;  /* 0x00008c00ff007b82 */ /* 0x002e620000000800 */
[----:B------:R4:W-:Y:S04]  /*6d090*/  LDGSTS.E [R2+0x50000], desc[UR60][R228.64], !P6 ;  /* 0x50000000e4027fae */ /* 0x0009e8000f12187c */
[----:B------:R1:W-:Y:S04]  /*6d0a0*/  LDGSTS.E [R2+0x50004], desc[UR60][R234.64], !P5 ;  /* 0x50004000ea027fae */ /* 0x0003e8000e92187c */
[----:B------:R1:W-:Y:S04]  /*6d0b0*/  LDGSTS.E [R2+0x50008], desc[UR60][R22.64], !P4 ;  /* 0x5000800016027fae */ /* 0x0003e8000e12187c */
[----:B------:R1:W-:Y:S04]  /*6d0c0*/  LDGSTS.E [R2+0x5000c], desc[UR60][R16.64], !P3 ;  /* 0x5000c00010027fae */ /* 0x0003e8000d92187c */
[----:B------:R-:W4:Y:S04]  /*6d0d0*/  LDL.LU.64 R228, [R1+0x1568] ;  /* 0x0015680001e47983 */ /* 0x000f280000300a00 */
[----:B------:R1:W-:Y:S04]  /*6d0e0*/  STL.64 [R1+0xd00], R234 ;  /* 0x000d00ea01007387 */ /* 0x0003e80000100a00 */
[----:B------:R1:W-:Y:S04]  /*6d0f0*/  STL.64 [R1+0xd10], R22 ;  /* 0x000d101601007387 */ /* 0x0003e80000100a00 */
[----:B------:R1:W-:Y:S01]  /*6d100*/  STL.64 [R1+0xd18], R16 ;  /* 0x000d181001007387 */ /* 0x0003e20000100a00 */
[----:B------:R-:W-:-:S02]  /*6d110*/  ISETP.GE.U32.AND P6, PT, R12, 0x7ffffcda, PT ;  /* 0x7ffffcda0c00780c */ /* 0x000fc40003fc6070 */
[----:B------:R-:W-:Y:S01]  /*6d120*/  ISETP.GE.U32.AND P5, PT, R19, 0x7ffffcd9, PT ;  /* 0x7ffffcd91300780c */ /* 0x000fe20003fa6070 */
[----:B------:R-:W-:Y:S01]  /*6d130*/  IMAD.WIDE R20, R7, 0x4, R20 ;  /* 0x0000000407147825 */ /* 0x000fe200078e0214 */
[----:B---3--:R-:W-:Y:S01]  /*6d140*/  IADD3 R14, R14, -0x2c7, RZ ;  /* 0xfffffd390e0e7810 */ /* 0x008fe20007ffe0ff */
[----:B------:R3:W-:Y:S04]  /*6d150*/  LDGSTS.E [R2+0x54000], desc[UR60][R222.64], !P1 ;  /* 0x54000000de027fae */ /* 0x0007e8000c92187c */
[----:B------:R3:W-:Y:S01]  /*6d160*/  LDGSTS.E [R2+0x54004], desc[UR60][R20.64], !P2 ;  /* 0x5400400014027fae */ /* 0x0007e2000d12187c */
[----:B------:R-:W-:-:S03]  /*6d170*/  ISETP.GE.U32.AND P4, PT, R18, 0x7ffffcbc, PT ;  /* 0x7ffffcbc1200780c */ /* 0x000fc60003f86070 */
[----:B-1----:R-:W3:Y:S04]  /*6d180*/  LDL.LU.64 R234, [R1+0x1500] ;  /* 0x0015000001ea7983 */ /* 0x002ee80000300a00 */
[----:B------:R-:W3:Y:S04]  /*6d190*/  LDL.LU.64 R22, [R1+0x14f8] ;  /* 0x0014f80001167983 */ /* 0x000ee80000300a00 */
[----:B------:R-:W3:Y:S04]  /*6d1a0*/  LDL.LU.64 R16, [R1+0x14f0] ;  /* 0x0014f00001107983 */ /* 0x000ee80000300a00 */
[----:B------:R1:W-:Y:S04]  /*6d1b0*/  STL.64 [R1+0xd28], R222 ;  /* 0x000d28de01007387 */ /* 0x0003e80000100a00 */
[----:B------:R1:W-:Y:S01]  /*6d1c0*/  STL.64 [R1+0xd30], R20 ;  /* 0x000d301401007387 */ /* 0x0003e20000100a00 */
[----:B------:R-:W-:-:S02]  /*6d1d0*/  ISETP.GE.U32.AND P3, PT, R15, 0x7ffffcbb, PT ;  /* 0x7ffffcbb0f00780c */ /* 0x000fc40003f66070 */
[----:B------:R-:W-:Y:S01]  /*6d1e0*/  ISETP.GE.U32.AND P1, PT, R14, 0x7ffffcba, PT ;  /* 0x7ffffcba0e00780c */ /* 0x000fe20003f26070 */
[----:B------:R-:W3:Y:S08]  /*6d1f0*/  LDC R12, c[0x0][0x230] ;  /* 0x00008c00ff0c7b82 */ /* 0x000ef00000000800 */
[----:B------:R-:W3:Y:S08]  /*6d200*/  LDC R19, c[0x0][0x230] ;  /* 0x00008c00ff137b82 */ /* 0x000ef00000000800 */
[----:B------:R-:W3:Y:S08]  /*6d210*/  LDC R18, c[0x0][0x230] ;  /* 0x00008c00ff127b82 */ /* 0x000ef00000000800 */
[----:B------:R-:W3:Y:S01]  /*6d220*/  LDC R15, c[0x0][0x230] ;  /* 0x00008c00ff0f7b82 */ /* 0x000ee20000000800 */
[----:B-1----:R-:W3:Y:S04]  /*6d230*/  LDL.LU.64 R222, [R1+0x14e8] ;  /* 0x0014e80001de7983 */ /* 0x002ee80000300a00 */
[----:B------:R-:W3:Y:S01]  /*6d240*/  LDL.LU.64 R20, [R1+0x14a0] ;  /* 0x0014a00001147983 */ /* 0x000ee20000300a00 */
[----:B--2---:R-:W-:-:S05]  /*6d250*/  IMAD.WIDE R240, R7, 0x4, R240 ;  /* 0x0000000407f07825 */ /* 0x004fca00078e02f0 */
[----:B------:R1:W-:Y:S04]  /*6d260*/  STL.64 [R1+0xd40], R240 ;  /* 0x000d40f001007387 */ /* 0x0003e80000100a00 */
[----:B------:R2:W-:Y:S01]  /*6d270*/  LDGSTS.E [R2+0x54008], desc[UR60][R240.64], !P6 ;  /* 0x54008000f0027fae */ /* 0x0005e2000f12187c */
[----:B----4-:R-:W-:-:S05]  /*6d280*/  IMAD.WIDE R228, R7, 0x4, R228 ;  /* 0x0000000407e47825 */ /* 0x010fca00078e02e4 */
[----:B------:R4:W-:Y:S04]  /*6d290*/  STL.64 [R1+0xd48], R228 ;  /* 0x000d48e401007387 */ /* 0x0009e80000100a00 */
[----:B------:R2:W-:Y:S04]  /*6d2a0*/  LDGSTS.E [R2+0x5400c], desc[UR60][R228.64], !P5 ;  /* 0x5400c000e4027fae */ /* 0x0005e8000e92187c */
[----:B-1----:R-:W2:Y:S01]  /*6d2b0*/  LDL.LU.64 R240, [R1+0x1490] ;  /* 0x0014900001f07983 */ /* 0x002ea20000300a00 */
[----:B---3--:R-:W-:-:S04]  /*6d2c0*/  IMAD.WIDE R234, R7, 0x4, R234 ;  /* 0x0000000407ea7825 */ /* 0x008fc800078e02ea */
[C---:B------:R-:W-:Y:S01]  /*6d2d0*/  IMAD.WIDE R22, R7.reuse, 0x4, R22 ;  /* 0x0000000407167825 */ /* 0x040fe200078e0216 */
[----:B----4-:R-:W3:Y:S03]  /*6d2e0*/  LDL.LU.64 R228, [R1+0x1480] ;  /* 0x0014800001e47983 */ /* 0x010ee60000300a00 */
[----:B------:R-:W-:Y:S01]  /*6d2f0*/  IMAD.WIDE R16, R7, 0x4, R16 ;  /* 0x0000000407107825 */ /* 0x000fe200078e0210 */
[----:B------:R1:W-:Y:S04]  /*6d300*/  STL.64 [R1+0xd58], R234 ;  /* 0x000d58ea01007387 */ /* 0x0003e80000100a00 */
[----:B------:R4:W-:Y:S04]  /*6d310*/  STL.64 [R1+0xd60], R22 ;  /* 0x000d601601007387 */ /* 0x0009e80000100a00 */
[----:B------:R3:W-:Y:S04]  /*6d320*/  LDGSTS.E [R2+0x58000], desc[UR60][R234.64], !P4 ;  /* 0x58000000ea027fae */ /* 0x0007e8000e12187c */
[----:B------:R4:W-:Y:S04]  /*6d330*/  STL.64 [R1+0xd68], R16 ;  /* 0x000d681001007387 */ /* 0x0009e80000100a00 */
[----:B------:R3:W-:Y:S04]  /*6d340*/  LDGSTS.E [R2+0x58004], desc[UR60][R22.64], !P3 ;  /* 0x5800400016027fae */ /* 0x0007e8000d92187c */
[----:B------:R3:W-:Y:S04]  /*6d350*/  LDGSTS.E [R2+0x58008], desc[UR60][R16.64], !P1 ;  /* 0x5800800010027fae */ /* 0x0007e8000c92187c */
[----:B-1----:R-:W3:Y:S04]  /*6d360*/  LDL.LU.64 R234, [R1+0x1470] ;  /* 0x0014700001ea7983 */ /* 0x002ee80000300a00 */
[----:B----4-:R-:W4:Y:S04]  /*6d370*/  LDL.LU.64 R22, [R1+0x1618] ;  /* 0x0016180001167983 */ /* 0x010f280000300a00 */
[----:B------:R-:W4:Y:S01]  /*6d380*/  LDL.LU.64 R16, [R1+0x1610] ;  /* 0x0016100001107983 */ /* 0x000f220000300a00 */
[----:B------:R-:W-:-:S02]  /*6d390*/  VIADD R13, R13, 0xfffffd38 ;  /* 0xfffffd380d0d7836 */ /* 0x000fc40000000000 */
[----:B------:R-:W-:Y:S02]  /*6d3a0*/  VIADD R14, R12, 0xfffffd1b ;  /* 0xfffffd1b0c0e7836 */ /* 0x000fe40000000000 */
[----:B------:R-:W-:Y:S02]  /*6d3b0*/  VIADD R19, R19, 0xfffffd19 ;  /* 0xfffffd1913137836 */ /* 0x000fe40000000000 */
[----:B------:R-:W-:Y:S01]  /*6d3c0*/  VIADD R18, R18, 0xfffffd18 ;  /* 0xfffffd1812127836 */ /* 0x000fe20000000000 */
[----:B------:R-:W-:Y:S02]  /*6d3d0*/  IADD3 R0, R0, -0x2e6, RZ ;  /* 0xfffffd1a00007810 */ /* 0x000fe40007ffe0ff */
[----:B------:R-:W-:Y:S02]  /*6d3e0*/  ISETP.GE.U32.AND P2, PT, R13, 0x7ffffcb9, PT ;  /* 0x7ffffcb90d00780c */ /* 0x000fe40003f46070 */
[----:B------:R-:W-:Y:S02]  /*6d3f0*/  ISETP.GE.U32.AND P6, PT, R14, 0x7ffffc9c, PT ;  /* 0x7ffffc9c0e00780c */ /* 0x000fe40003fc6070 */
[----:B------:R-:W-:-:S02]  /*6d400*/  ISETP.GE.U32.AND P4, PT, R19, 0x7ffffc9a, PT ;  /* 0x7ffffc9a1300780c */ /* 0x000fc40003f86070 */
[----:B------:R-:W-:Y:S01]  /*6d410*/  ISETP.GE.U32.AND P3, PT, R18, 0x7ffffc99, PT ;  /* 0x7ffffc991200780c */ /* 0x000fe20003f66070 */
[----:B------:R-:W1:Y:S08]  /*6d420*/  LDC R19, c[0x0][0x230] ;  /* 0x00008c00ff137b82 */ /* 0x000e700000000800 */
[----:B------:R-:W1:Y:S01]  /*6d430*/  LDC R18, c[0x0][0x230] ;  /* 0x00008c00ff127b82 */ /* 0x000e620000000800 */
[----:B------:R-:W-:Y:S01]  /*6d440*/  ISETP.GE.U32.AND P5, PT, R0, 0x7ffffc9b, PT ;  /* 0x7ffffc9b0000780c */ /* 0x000fe20003fa6070 */
[----:B------:R-:W-:-:S04]  /*6d450*/  IMAD.WIDE R222, R7, 0x4, R222 ;  /* 0x0000000407de7825 */ /* 0x000fc800078e02de */
[----:B------:R-:W-:Y:S01]  /*6d460*/  IMAD.WIDE R20, R7, 0x4, R20 ;  /* 0x0000000407147825 */ /* 0x000fe200078e0214 */
[----:B------:R-:W-:Y:S01]  /*6d470*/  IADD3 R15, R15, -0x289, RZ ;  /* 0xfffffd770f0f7810 */ /* 0x000fe20007ffe0ff */
[----:B------:R-:W4:Y:S08]  /*6d480*/  LDC R13, c[0x0][0x230] ;  /* 0x00008c00ff0d7b82 */ /* 0x000f300000000800 */
[----:B------:R-:W4:Y:S01]  /*6d490*/  LDC R12, c[0x0][0x230] ;  /* 0x00008c00ff0c7b82 */ /* 0x000f220000000800 */
[----:B------:R1:W-:Y:S04]  /*6d4a0*/  STL.64 [R1+0xd70], R222 ;  /* 0x000d70de01007387 */ /* 0x0003e80000100a00 */
[----:B------:R4:W-:Y:S04]  /*6d4b0*/  LDGSTS.E [R2+0x5800c], desc[UR60][R222.64], !P2 ;  /* 0x5800c000de027fae */ /* 0x0009e8000d12187c */
[----:B------:R1:W-:Y:S04]  /*6d4c0*/  STL.64 [R1+0xd78], R20 ;  /* 0x000d781401007387 */ /* 0x0003e80000100a00 */
[----:B------:R4:W-:Y:S01]  /*6d4d0*/  LDGSTS.E [R2+0x5c000], desc[UR60][R20.64], !P6 ;  /* 0x5c00000014027fae */ /* 0x0009e2000f12187c */
[----:B------:R-:W-:Y:S01]  /*6d4e0*/  ISETP.GE.U32.AND P1, PT, R15, 0x7ffffcf8, PT ;  /* 0x7ffffcf80f00780c */ /* 0x000fe20003f26070 */
[----:B------:R-:W4:Y:S08]  /*6d4f0*/  LDC R14, c[0x0][0x230] ;  /* 0x00008c00ff0e7b82 */ /* 0x000f300000000800 */
[----:B------:R-:W4:Y:S01]  /*6d500*/  LDC R0, c[0x0][0x230] ;  /* 0x00008c00ff007b82 */ /* 0x000f220000000800 */
[----:B-1----:R-:W4:Y:S04]  /*6d510*/  LDL.LU.64 R222, [R1+0x1608] ;  /* 0x0016080001de7983 */ /* 0x002f280000300a00 */
[----:B------:R-:W4:Y:S01]  /*6d520*/  LDL.LU.64 R20, [R1+0x1600] ;  /* 0x0016000001147983 */ /* 0x000f220000300a00 */
[----:B------:R-:W-:Y:S01]  /*6d530*/  VIADD R19, R19, 0xfffffd56 ;  /* 0xfffffd5613137836 */ /* 0x000fe20000000000 */
[----:B------:R-:W-:Y:S01]  /*6d540*/  IADD3 R18, R18, -0x2ab, RZ ;  /* 0xfffffd5512127810 */ /* 0x000fe20007ffe0ff */
[----:B--2---:R-:W-:-:S05]  /*6d550*/  IMAD.WIDE R240, R7, 0x4, R240 ;  /* 0x0000000407f07825 */ /* 0x004fca00078e02f0 */
[----:B------:R1:W-:Y:S04]  /*6d560*/  STL.64 [R1+0xd88], R240 ;  /* 0x000d88f001007387 */ /* 0x0003e80000100a00 */
[----:B------:R-:W-:Y:S01]  /*6d570*/  LDGSTS.E [R2+0x5c004], desc[UR60][R240.64], !P5 ;  /* 0x5c004000f0027fae */ /* 0x000fe2000e92187c */
[----:B---3--:R-:W-:-:S05]  /*6d580*/  IMAD.WIDE R228, R7, 0x4, R228 ;  /* 0x0000000407e47825 */ /* 0x008fca00078e02e4 */
[----:B------:R2:W-:Y:S04]  /*6d590*/  STL.64 [R1+0xd90], R228 ;  /* 0x000d90e401007387 */ /* 0x0005e80000100a00 */
[----:B------:R-:W-:Y:S04]  /*6d5a0*/  LDGSTS.E [R2+0x5c008], desc[UR60][R228.64], !P4 ;  /* 0x5c008000e4027fae */ /* 0x000fe8000e12187c */
[----:B-1----:R-:W3:Y:S04]  /*6d5b0*/  LDL.LU.64 R240, [R1+0x1560] ;  /* 0x0015600001f07983 */ /* 0x002ee80000300a00 */
[----:B--2---:R-:W2:Y:S01]  /*6d5c0*/  LDL.LU.64 R228, [R1+0x1558] ;  /* 0x0015580001e47983 */ /* 0x004ea20000300a00 */
[----:B------:R-:W-:-:S04]  /*6d5d0*/  IMAD.WIDE R234, R7, 0x4, R234 ;  /* 0x0000000407ea7825 */ /* 0x000fc800078e02ea */
[----:B----4-:R-:W-:-:S04]  /*6d5e0*/  IMAD.WIDE R22, R7, 0x4, R22 ;  /* 0x0000000407167825 */ /* 0x010fc800078e0216 */
[----:B------:R-:W-:Y:S01]  /*6d5f0*/  IMAD.WIDE R16, R7, 0x4, R16 ;  /* 0x0000000407107825 */ /* 0x000fe200078e0210 */
[----:B------:R1:W-:Y:S04]  /*6d600*/  STL.64 [R1+0xda0], R234 ;  /* 0x000da0ea01007387 */ /* 0x0003e80000100a00 */
[----:B------:R4:W-:Y:S04]  /*6d610*/  STL.64 [R1+0xda8], R22 ;  /* 0x000da81601007387 */ /* 0x0009e80000100a00 */
[----:B------:R-:W-:Y:S04]  /*6d620*/  LDGSTS.E [R2+0x5c00c], desc[UR60][R234.64], !P3 ;  /* 0x5c00c000ea027fae */ /* 0x000fe8000d92187c */
[----:B------:R4:W-:Y:S04]  /*6d630*/  STL.64 [R1+0xde0], R16 ;  /* 0x000de01001007387 */ /* 0x0009e80000100a00 */
[----:B------:R-:W-:Y:S01]  /*6d640*/  LDGSTS.E [R3+0x50000], desc[UR60][R22.64], !P1 ;  /* 0x5000000016037fae */ /* 0x000fe2000c92187c */
[----:B------:R-:W-:-:S02]  /*6d650*/  ISETP.GE.U32.AND P3, PT, R19, 0x7ffffcd7, PT ;  /* 0x7ffffcd71300780c */ /* 0x000fc40003f66070 */
[----:B------:R-:W-:Y:S01]  /*6d660*/  ISETP.GE.U32.AND P1, PT, R18, 0x7ffffcd6, PT ;  /* 0x7ffffcd61200780c */ /* 0x000fe20003f26070 */
[----:B-1----:R-:W2:Y:S04]  /*6d670*/  LDL.LU.64 R234, [R1+0x1550] ;  /* 0x0015500001ea7983 */ /* 0x002ea80000300a00 */
[----:B----4-:R-:W4:Y:S04]  /*6d680*/  LDL.LU.64 R22, [R1+0x1548] ;  /* 0x0015480001167983 */ /* 0x010f280000300a00 */
[----:B------:R-:W4:Y:S01]  /*6d690*/  LDL.LU.64 R18, [R1+0x14e0] ;  /* 0x0014e00001127983 */ /* 0x000f220000300a00 */
[----:B------:R-:W-:-:S02]  /*6d6a0*/  VIADD R15, R13, 0xfffffd76 ;  /* 0xfffffd760d0f7836 */ /* 0x000fc40000000000 */
[----:B------:R-:W-:Y:S01]  /*6d6b0*/  VIADD R12, R12, 0xfffffd75 ;  /* 0xfffffd750c0c7836 */ /* 0x000fe20000000000 */
[----:B------:R-:W1:Y:S04]  /*6d6c0*/  LDC R13, c[0x0][0x230] ;  /* 0x00008c00ff0d7b82 */ /* 0x000e680000000800 */
[----:B------:R-:W-:-:S04]  /*6d6d0*/  ISETP.GE.U32.AND P6, PT, R12, 0x7ffffcf6, PT ;  /* 0x7ffffcf60c00780c */ /* 0x000fc80003fc6070 */
[----:B------:R-:W1:Y:S01]  /*6d6e0*/  LDC R12, c[0x0][0x230] ;  /* 0x00008c00ff0c7b82 */ /* 0x000e620000000800 */
[----:B------:R-:W-:Y:S02]  /*6d6f0*/  ISETP.GE.U32.AND P2, PT, R15, 0x7ffffcf7, PT ;  /* 0x7ffffcf70f00780c */ /* 0x000fe40003f46070 */
[----:B------:R-:W-:Y:S01]  /*6d700*/  IADD3 R14, R14, -0x28c, RZ ;  /* 0xfffffd740e0e7810 */ /* 0x000fe20007ffe0ff */
[----:B------:R-:W-:Y:S02]  /*6d710*/  VIADD R0, R0, 0xfffffd57 ;  /* 0xfffffd5700007836 */ /* 0x000fe40000000000 */
[----:B------:R-:W-:-:S04]  /*6d720*/  IMAD.WIDE R222, R7, 0x4, R222 ;  /* 0x0000000407de7825 */ /* 0x000fc800078e02de */
[----:B------:R-:W-:Y:S01]  /*6d730*/  IMAD.WIDE R20, R7, 0x4, R20 ;  /* 0x0000000407147825 */ /* 0x000fe200078e0214 */
[----:B------:R-:W-:Y:S01]  /*6d740*/  ISETP.GE.U32.AND P5, PT, R14, 0x7ffffcf5, PT ;  /* 0x7ffffcf50e00780c */ /* 0x000fe20003fa6070 */
[----:B------:R-:W4:Y:S01]  /*6d750*/  LDC R15, c[0x0][0x230] ;  /* 0x00008c00ff0f7b82 */ /* 0x000f220000000800 */
[----:B------:R-:W-:Y:S01]  /*6d760*/  ISETP.GE.U32.AND P4, PT, R0, 0x7ffffcd8, PT ;  /* 0x7ffffcd80000780c */ /* 0x000fe20003f86070 */
[----:B------:R1:W-:Y:S02]  /*6d770*/  LDGSTS.E [R3+0x50004], desc[UR60][R16.64], !P2 ;  /* 0x5000400010037fae */ /* 0x0003e4000d12187c */
[----:B-1----:R-:W-:Y:S02]  /*6d780*/  VIADD R13, R13, 0xfffffd54 ;  /* 0xfffffd540d0d7836 */ /* 0x002fe40000000000 */
[----:B------:R1:W-:Y:S04]  /*6d790*/  STL.64 [R1+0xde8], R222 ;  /* 0x000de8de01007387 */ /* 0x0003e80000100a00 */
[----:B------:R-:W-:Y:S01]  /*6d7a0*/  LDGSTS.E [R3+0x50008], desc[UR60][R222.64], !P6 ;  /* 0x50008000de037fae */ /* 0x000fe2000f12187c */
[----:B------:R-:W4:Y:S08]  /*6d7b0*/  LDC R14, c[0x0][0x230] ;  /* 0x00008c00ff0e7b82 */ /* 0x000f300000000800 */
[----:B------:R-:W4:Y:S01]  /*6d7c0*/  LDC R0, c[0x0][0x230] ;  /* 0x00008c00ff007b82 */ /* 0x000f220000000800 */
[----:B------:R-:W-:-:S07]  /*6d7d0*/  ISETP.GE.U32.AND P2, PT, R13, 0x7ffffcd5, PT ;  /* 0x7ffffcd50d00780c */ /* 0x000fce0003f46070 */
[----:B------:R-:W1:Y:S01]  /*6d7e0*/  LDC R13, c[0x0][0x230] ;  /* 0x00008c00ff0d7b82 */ /* 0x000e620000000800 */
[----:B------:R-:W-:-:S07]  /*6d7f0*/  VIADD R16, R12, 0xfffffd37 ;  /* 0xfffffd370c107836 */ /* 0x000fce0000000000 */
[----:B------:R-:W1:Y:S01]  /*6d800*/  LDC R12, c[0x0][0x230] ;  /* 0x00008c00ff0c7b82 */ /* 0x000e620000000800 */
[----:B------:R1:W-:Y:S04]  /*6d810*/  STL.64 [R1+0xdf0], R20 ;  /* 0x000df01401007387 */ /* 0x0003e80000100a00 */
[----:B------:R-:W-:Y:S03]  /*6d820*/  LDGSTS.E [R3+0x5000c], desc[UR60][R20.64], !P5 ;  /* 0x5000c00014037fae */ /* 0x000fe6000e92187c */
[----:B------:R-:W4:Y:S01]  /*6d830*/  LDC R17, c[0x0][0x230] ;  /* 0x00008c00ff117b82 */ /* 0x000f220000000800 */
[----:B-1----:R-:W4:Y:S01]  /*6d840*/  LDL.LU.64 R222, [R1+0x14d8] ;  /* 0x0014d80001de7983 */ /* 0x002f220000300a00 */
[----:B------:R-:W-:-:S06]  /*6d850*/  ISETP.GE.U32.AND P6, PT, R16, 0x7ffffcb8, PT ;  /* 0x7ffffcb81000780c */ /* 0x000fcc0003fc6070 */
[----:B------:R-:W1:Y:S01]  /*6d860*/  LDC R16, c[0x0][0x230] ;  /* 0x00008c00ff107b82 */ /* 0x000e620000000800 */
[----:B------:R-:W4:Y:S01]  /*6d870*/  LDL.LU.64 R20, [R1+0x14d0] ;  /* 0x0014d00001147983 */ /* 0x000f220000300a00 */
[----:B------:R-:W-:Y:S02]  /*6d880*/  VIADD R13, R13, 0xfffffd16 ;  /* 0xfffffd160d0d7836 */ /* 0x000fe40000000000 */
[----:B------:R-:W-:Y:S02]  /*6d890*/  VIADD R12, R12, 0xfffffd15 ;  /* 0xfffffd150c0c7836 */ /* 0x000fe40000000000 */
[----:B---3--:R-:W-:-:S05]  /*6d8a0*/  IMAD.WIDE R240, R7, 0x4, R240 ;  /* 0x0000000407f07825 */ /* 0x008fca00078e02f0 */
[----:B------:R3:W-:Y:S04]  /*6d8b0*/  STL.64 [R1+0xe20], R240 ;  /* 0x000e20f001007387 */ /* 0x0007e80000100a00 */
[----:B------:R-:W-:Y:S01]  /*6d8c0*/  LDGSTS.E [R3+0x54000], desc[UR60][R240.64], !P4 ;  /* 0x54000000f0037fae */ /* 0x000fe2000e12187c */
[----:B--2---:R-:W-:-:S05]  /*6d8d0*/  IMAD.WIDE R228, R7, 0x4, R228 ;  /* 0x0000000407e47825 */ /* 0x004fca00078e02e4 */
[----:B------:R2:W-:Y:S04]  /*6d8e0*/  STL.64 [R1+0xe30], R228 ;  /* 0x000e30e401007387 */ /* 0x0005e80000100a00 */
[----:B---3--:R-:W3:Y:S04]  /*6d8f0*/  LDL.LU.64 R240, [R1+0x14c8] ;  /* 0x0014c80001f07983 */ /* 0x008ee80000300a00 */
[----:B------:R-:W-:Y:S04]  /*6d900*/  LDGSTS.E [R3+0x54004], desc[UR60][R228.64], !P3 ;  /* 0x54004000e4037fae */ /* 0x000fe8000d92187c */
[----:B--2---:R-:W2:Y:S01]  /*6d910*/  LDL.LU.64 R228, [R1+0x1460] ;  /* 0x0014600001e47983 */ /* 0x004ea20000300a00 */
[----:B------:R-:W-:-:S04]  /*6d920*/  IMAD.WIDE R234, R7, 0x4, R234 ;  /* 0x0000000407ea7825 */ /* 0x000fc800078e02ea */
[----:B----4-:R-:W-:-:S04]  /*6d930*/  IMAD.WIDE R22, R7, 0x4, R22 ;  /* 0x0000000407167825 */ /* 0x010fc800078e0216 */
[----:B------:R-:W-:Y:S01]  /*6d940*/  IMAD.WIDE R18, R7, 0x4, R18 ;  /* 0x0000000407127825 */ /* 0x000fe200078e0212 */
[----:B------:R4:W-:Y:S04]  /*6d950*/  STL.64 [R1+0xe60], R234 ;  /* 0x000e60ea01007387 */ /* 0x0009e80000100a00 */
[----:B------:R-:W-:Y:S04]  /*6d960*/  LDGSTS.E [R3+0x54008], desc[UR60][R234.64], !P1 ;  /* 0x54008000ea037fae */ /* 0x000fe8000c92187c */
[----:B------:R-:W-:Y:S04]  /*6d970*/  STL.64 [R1+0xe68], R22 ;  /* 0x000e681601007387 */ /* 0x000fe80000100a00 */
[----:B------:R1:W-:Y:S04]  /*6d980*/  STL.64 [R1+0xe70], R18 ;  /* 0x000e701201007387 */ /* 0x0003e80000100a00 */
[----:B------:R1:W-:Y:S04]  /*6d990*/  LDGSTS.E [R3+0x5400c], desc[UR60][R22.64], !P2 ;  /* 0x5400c00016037fae */ /* 0x0003e8000d12187c */
[----:B------:R2:W-:Y:S01]  /*6d9a0*/  LDGSTS.E [R3+0x58000], desc[UR60][R18.64], !P6 ;  /* 0x5800000012037fae */ /* 0x0005e2000f12187c */
[----:B------:R-:W-:-:S02]  /*6d9b0*/  ISETP.GE.U32.AND P2, PT, R13, 0x7ffffc97, PT ;  /* 0x7ffffc970d00780c */ /* 0x000fc40003f46070 */
[----:B------:R-:W-:Y:S01]  /*6d9c0*/  ISETP.GE.U32.AND P6, PT, R12, 0x7ffffc96, PT ;  /* 0x7ffffc960c00780c */ /* 0x000fe20003fc6070 */
[----:B----4-:R-:W4:Y:S01]  /*6d9d0*/  LDL.LU.64 R234, [R1+0x1458] ;  /* 0x0014580001ea7983 */ /* 0x010f220000300a00 */
[----:B------:R-:W-:Y:S01]  /*6d9e0*/  IADD3 R15, R15, -0x2ca, RZ ;  /* 0xfffffd360f0f7810 */ /* 0x000fe20007ffe0ff */
[----:B------:R-:W-:Y:S02]  /*6d9f0*/  VIADD R14, R14, 0xfffffd35 ;  /* 0xfffffd350e0e7836 */ /* 0x000fe40000000000 */
[----:B------:R-:W-:Y:S01]  /*6da00*/  VIADD R0, R0, 0xfffffd34 ;  /* 0xfffffd3400007836 */ /* 0x000fe20000000000 */
[----:B-1----:R-:W4:Y:S04]  /*6da10*/  LDL.LU.64 R18, [R1+0x13b0] ;  /* 0x0013b00001127983 */ /* 0x002f280000300a00 */
[----:B------:R-:W4:Y:S01]  /*6da20*/  LDL.LU.64 R12, [R1+0x1390] ;  /* 0x00139000010c7983 */ /* 0x000f220000300a00 */
[----:B------:R-:W-:-:S02]  /*6da30*/  ISETP.GE.U32.AND P5, PT, R15, 0x7ffffcb7, PT ;  /* 0x7ffffcb70f00780c */ /* 0x000fc40003fa6070 */
[----:B------:R-:W-:Y:S02]  /*6da40*/  ISETP.GE.U32.AND P4, PT, R14, 0x7ffffcb6, PT ;  /* 0x7ffffcb60e00780c */ /* 0x000fe40003f86070 */
[----:B------:R-:W-:Y:S02]  /*6da50*/  IADD3 R17, R17, -0x2e9, RZ ;  /* 0xfffffd1711117810 */ /* 0x000fe40007ffe0ff */
[----:B------:R-:W-:Y:S02]  /*6da60*/  ISETP.GE.U32.AND P3, PT, R0, 0x7ffffcb5, PT ;  /* 0x7ffffcb50000780c */ /* 0x000fe40003f66070 */
[----:B------:R-:W-:Y:S01]  /*6da70*/  IADD3 R22, R16, -0x2ec, RZ ;  /* 0xfffffd1410167810 */ /* 0x000fe20007ffe0ff */
[----:B------:R-:W1:Y:S01]  /*6da80*/  LDC R14, c[0x0][0x230] ;  /* 0x00008c00ff0e7b82 */ /* 0x000e620000000800 */
[----:B------:R-:W-:-:S07]  /*6da90*/  ISETP.GE.U32.AND P1, PT, R17, 0x7ffffc98, PT ;  /* 0x7ffffc981100780c */ /* 0x000fce0003f26070 */
[----:B------:R-:W1:Y:S08]  /*6daa0*/  LDC R17, c[0x0][0x230] ;  /* 0x00008c00ff117b82 */ /* 0x000e700000000800 */
[----:B------:R-:W1:Y:S08]  /*6dab0*/  LDC R16, c[0x0][0x230] ;  /* 0x00008c00ff107b82 */ /* 0x000e700000000800 */
[----:B------:R-:W1:Y:S08]  /*6dac0*/  LDC R15, c[0x0][0x230] ;  /* 0x00008c00ff0f7b82 */ /* 0x000e700000000800 */
[----:B------:R-:W1:Y:S08]  /*6dad0*/  LDC R0, c[0x0][0x230] ;  /* 0x00008c00ff007b82 */ /* 0x000e700000000800 */
[----:B------:R-:W1:Y:S01]  /*6dae0*/  LDC R23, c[0x0][0x230] ;  /* 0x00008c00ff177b82 */ /* 0x000e620000000800 */
[----:B------:R-:W-:-:S04]  /*6daf0*/  IMAD.WIDE R222, R7, 0x4, R222 ;  /* 0x0000000407de7825 */ /* 0x000fc800078e02de */
[----:B------:R-:W-:Y:S01]  /*6db00*/  IMAD.WIDE R20, R7, 0x4, R20 ;  /* 0x0000000407147825 */ /* 0x000fe200078e0214 */
[----:B------:R1:W-:Y:S04]  /*6db10*/  STL.64 [R1+0xea0], R222 ;  /* 0x000ea0de01007387 */ /* 0x0003e80000100a00 */
[----:B------:R-:W-:Y:S04]  /*6db20*/  LDGSTS.E [R3+0x58004], desc[UR60][R222.64], !P5 ;  /* 0x58004000de037fae */ /* 0x000fe8000e92187c */
[----:B------:R3:W-:Y:S04]  /*6db30*/  STL.64 [R1+0xea8], R20 ;  /* 0x000ea81401007387 */ /* 0x0007e80000100a00 */
[----:B------:R-:W-:Y:S01]  /*6db40*/  LDGSTS.E [R3+0x58008], desc[UR60][R20.64], !P4 ;  /* 0x5800800014037fae */ /* 0x000fe2000e12187c */
[----:B------:R-:W-:-:S03]  /*6db50*/  ISETP.GE.U32.AND P5, PT, R22, 0x7ffffc95, PT ;  /* 0x7ffffc951600780c */ /* 0x000fc60003fa6070 */
[----:B-1----:R-:W4:Y:S01]  /*6db60*/  LDL.LU.64 R222, [R1+0x15f8] ;  /* 0x0015f80001de7983 */ /* 0x002f220000300a00 */
[----:B---3--:R-:W-:-:S05]  /*6db70*/  IMAD.WIDE R240, R7, 0x4, R240 ;  /* 0x0000000407f07825 */ /* 0x008fca00078e02f0 */
[----:B------:R1:W-:Y:S04]  /*6db80*/  STL.64 [R1+0xee8], R240 ;  /* 0x000ee8f001007387 */ /* 0x0003e80000100a00 */
[----:B------:R-:W3:Y:S04]  /*6db90*/  LDL.LU.64 R20, [R1+0x15f0] ;  /* 0x0015f00001147983 */ /* 0x000ee80000300a00 */
[----:B------:R-:W-:Y:S01]  /*6dba0*/  LDGSTS.E [R3+0x5800c], desc[UR60][R240.64], !P3 ;  /* 0x5800c000f0037fae */ /* 0x000fe2000d92187c */
[----:B--2---:R-:W-:-:S05]  /*6dbb0*/  IMAD.WIDE R228, R7, 0x4, R228 ;  /* 0x0000000407e47825 */ /* 0x004fca00078e02e4 */
[----:B------:R2:W-:Y:S04]  /*6dbc0*/  STL.64 [R1+0xef0], R228 ;  /* 0x000ef0e401007387 */ /* 0x0005e80000100a00 */
[----:B-1----:R-:W3:Y:S04]  /*6dbd0*/  LDL.LU.64 R240, [R1+0x15e0] ;  /* 0x0015e00001f07983 */ /* 0x002ee80000300a00 */
[----:B------:R-:W-:Y:S01]  /*6dbe0*/  LDGSTS.E [R3+0x5c000], desc[UR60][R228.64], !P1 ;  /* 0x5c000000e4037fae */ /* 0x000fe2000c92187c */
[----:B----4-:R-:W-:-:S03]  /*6dbf0*/  IMAD.WIDE R234, R7, 0x4, R234 ;  /* 0x0000000407ea7825 */ /* 0x010fc600078e02ea */
[----:B--2---:R-:W2:Y:S01]  /*6dc00*/  LDL.LU.64 R228, [R1+0x15d0] ;  /* 0x0015d00001e47983 */ /* 0x004ea20000300a00 */
[----:B------:R-:W-:-:S04]  /*6dc10*/  IMAD.WIDE R18, R7, 0x4, R18 ;  /* 0x0000000407127825 */ /* 0x000fc800078e0212 */
[----:B------:R-:W-:Y:S01]  /*6dc20*/  IMAD.WIDE R12, R7, 0x4, R12 ;  /* 0x00000004070c7825 */ /* 0x000fe200078e020c */
[----:B------:R-:W-:Y:S04]  /*6dc30*/  STL.64 [R1+0xf48], R234 ;  /* 0x000f48ea01007387 */ /* 0x000fe80000100a00 */
[----:B------:R-:W-:Y:S04]  /*6dc40*/  LDGSTS.E [R3+0x5c004], desc[UR60][R234.64], !P2 ;  /* 0x5c004000ea037fae */ /* 0x000fe8000d12187c */
[----:B------:R1:W-:Y:S04]  /*6dc50*/  STL.64 [R1+0xf50], R18 ;  /* 0x000f501201007387 */ /* 0x0003e80000100a00 */
[----:B------:R1:W-:Y:S04]  /*6dc60*/  LDGSTS.E [R3+0x5c008], desc[UR60][R18.64], !P6 ;  /* 0x5c00800012037fae */ /* 0x0003e8000f12187c */
[----:B------:R4:W-:Y:S04]  /*6dc70*/  STL.64 [R1+0xf58], R12 ;  /* 0x000f580c01007387 */ /* 0x0009e80000100a00 */
[----:B------:R-:W-:Y:S01]  /*6dc80*/  LDGSTS.E [R3+0x5c00c], desc[UR60][R12.64], !P5 ;  /* 0x5c00c0000c037fae */ /* 0x000fe2000e92187c */
[----:B------:R-:W-:Y:S01]  /*6dc90*/  VIADD R17, R17, 0xfffffd53 ;  /* 0xfffffd5311117836 */ /* 0x000fe20000000000 */
[----:B------:R-:W-:Y:S01]  /*6dca0*/  IADD3 R16, R16, -0x2ae, RZ ;  /* 0xfffffd5210107810 */ /* 0x000fe20007ffe0ff */
[----:B------:R-:W-:-:S02]  /*6dcb0*/  VIADD R22, R14, 0xfffffd72 ;  /* 0xfffffd720e167836 */ /* 0x000fc40000000000 */
[----:B------:R-:W4:Y:S01]  /*6dcc0*/  LDC R14, c[0x0][0x230] ;  /* 0x00008c00ff0e7b82 */ /* 0x000f220000000800 */
[----:B------:R-:W-:Y:S01]  /*6dcd0*/  VIADD R15, R15, 0xfffffd73 ;  /* 0xfffffd730f0f7836 */ /* 0x000fe20000000000 */
[----:B------:R-:W-:Y:S01]  /*6dce0*/  IADD3 R0, R0, -0x28f, RZ ;  /* 0xfffffd7100007810 */ /* 0x000fe20007ffe0ff */
[----:B------:R-:W-:-:S05]  /*6dcf0*/  VIADD R23, R23, 0xfffffd70 ;  /* 0xfffffd7017177836 */ /* 0x000fca0000000000 */
[----:B-1----:R-:W1:Y:S08]  /*6dd00*/  LDC R19, c[0x0][0x230] ;  /* 0x00008c00ff137b82 */ /* 0x002e700000000800 */
[----:B------:R-:W1:Y:S01]  /*6dd10*/  LDC R18, c[0x0][0x230] ;  /* 0x00008c00ff127b82 */ /* 0x000e620000000800 */
[----:B----4-:R-:W4:Y:S01]  /*6dd20*/  LDL.LU.64 R12, [R1+0x1540] ;  /* 0x00154000010c7983 */ /* 0x010f220000300a00 */
[----:B------:R-:W-:-:S03]  /*6dd30*/  ISETP.GE.U32.AND P6, PT, R17, 0x7ffffcd4, PT ;  /* 0x7ffffcd41100780c */ /* 0x000fc60003fc6070 */
[----:B------:R1:W-:Y:S01]  /*6dd40*/  STL.64 [R1+0x25d0], R2 ;  /* 0x0025d00201007387 */ /* 0x0003e20000100a00 */
[----:B------:R-:W-:Y:S02]  /*6dd50*/  ISETP.GE.U32.AND P5, PT, R16, 0x7ffffcd3, PT ;  /* 0x7ffffcd31000780c */ /* 0x000fe40003fa6070 */
[----:B------:R-:W-:Y:S01]  /*6dd60*/  ISETP.GE.U32.AND P3, PT, R22, 0x7ffffcf3, PT ;  /* 0x7ffffcf31600780c */ /* 0x000fe20003f66070 */
[----:B------:R-:W4:Y:S04]  /*6dd70*/  LDL.LU.64 R16, [R1+0x1538] ;  /* 0x0015380001107983 */ /* 0x000f280000300a00 */
[----:B------:R-:W4:Y:S01]  /*6dd80*/  LDL.LU.64 R234, [R1+0x1530] ;  /* 0x0015300001ea7983 */ /* 0x000f220000300a00 */
[----:B------:R-:W3:Y:S01]  /*6dd90*/  LDC R22, c[0x0][0x230] ;  /* 0x00008c00ff167b82 */ /* 0x000ee20000000800 */
[----:B------:R-:W-:-:S02]  /*6dda0*/  ISETP.GE.U32.AND P4, PT, R15, 0x7ffffcf4, PT ;  /* 0x7ffffcf40f00780c */ /* 0x000fc40003f86070 */
[----:B------:R-:W-:Y:S02]  /*6ddb0*/  ISETP.GE.U32.AND P1, PT, R0, 0x7ffffcf2, PT ;  /* 0x7ffffcf20000780c */ /* 0x000fe40003f26070 */
[----:B------:R-:W-:-:S03]  /*6ddc0*/  ISETP.GE.U32.AND P2, PT, R23, 0x7ffffcf1, PT ;  /* 0x7ffffcf11700780c */ /* 0x000fc60003f46070 */
[----:B------:R-:W4:Y:S01]  /*6ddd0*/  LDC R15, c[0x0][0x230] ;  /* 0x00008c00ff0f7b82 */ /* 0x000f220000000800 */
[----:B-1----:R-:W-:-:S07]  /*6dde0*/  VIADD R2, R14, 0xfffffd50 ;  /* 0xfffffd500e027836 */ /* 0x002fce0000000000 */
[----:B------:R-:W1:Y:S08]  /*6ddf0*/  LDC R0, c[0x0][0x230] ;  /* 0x00008c00ff007b82 */ /* 0x000e700000000800 */
[----:B------:R-:W1:Y:S01]  /*6de00*/  LDC R14, c[0x0][0x230] ;  /* 0x00008c00ff0e7b82 */ /* 0x000e620000000800 */
[----:B------:R-:W-:-:S05]  /*6de10*/  IMAD.WIDE R222, R7, 0x4, R222 ;  /* 0x0000000407de7825 */ /* 0x000fca00078e02de */
[----:B------:R3:W-:Y:S04]  /*6de20*/  STL.64 [R1+0xf98], R222 ;  /* 0x000f98de01007387 */ /* 0x0007e80000100a00 */
[----:B------:R3:W-:Y:S02]  /*6de30*/  LDGSTS.E [R4+0x50000], desc[UR60][R222.64], !P4 ;  /* 0x50000000de047fae */ /* 0x0007e4000e12187c */
[----:B---3--:R-:W-:-:S05]  /*6de40*/  IMAD.WIDE R20, R7, 0x4, R20 ;  /* 0x0000000407147825 */ /* 0x008fca00078e0214 */
[----:B------:R3:W-:Y:S04]  /*6de50*/  STL.64 [R1+0xff0], R20 ;  /* 0x000ff01401007387 */ /* 0x0007e80000100a00 */
[----:B------:R-:W-:Y:S01]  /*6de60*/  LDGSTS.E [R4+0x50004], desc[UR60][R20.64], !P3 ;  /* 0x5000400014047fae */ /* 0x000fe2000d92187c */
[----:B------:R-:W-:Y:S02]  /*6de70*/  ISETP.GE.U32.AND P3, PT, R2, 0x7ffffcd1, PT ;  /* 0x7ffffcd10200780c */ /* 0x000fe40003f66070 */
[----:B------:R-:W-:Y:S01]  /*6de80*/  IADD3 R2, R22, -0x2cd, RZ ;  /* 0xfffffd3316027810 */ /* 0x000fe20007ffe0ff */
[C---:B------:R-:W-:Y:S01]  /*6de90*/  IMAD.WIDE R222, R7.reuse, 0x4, R240 ;  /* 0x0000000407de7825 */ /* 0x040fe200078e02f0 */
[----:B---3--:R-:W3:Y:S04]  /*6dea0*/  LDL.LU.64 R20, [R1+0x1528] ;  /* 0x0015280001147983 */ /* 0x008ee80000300a00 */
[----:B------:R-:W3:Y:S04]  /*6deb0*/  LDL.LU.64 R240, [R1+0x14c0] ;  /* 0x0014c00001f07983 */ /* 0x000ee80000300a00 */
[----:B------:R1:W-:Y:S04]  /*6dec0*/  STL.64 [R1+0x1010], R222 ;  /* 0x001010de01007387 */ /* 0x0003e80000100a00 */
[----:B------:R-:W-:Y:S01]  /*6ded0*/  LDGSTS.E [R4+0x50008], desc[UR60][R222.64], !P1 ;  /* 0x50008000de047fae */ /* 0x000fe2000c92187c */
[----:B--2---:R-:W-:-:S05]  /*6dee0*/  IMAD.WIDE R22, R7, 0x4, R228 ;  /* 0x0000000407167825 */ /* 0x004fca00078e02e4 */
[----:B------:R2:W-:Y:S04]  /*6def0*/  STL.64 [R1+0x1090], R22 ;  /* 0x0010901601007387 */ /* 0x0005e80000100a00 */
[----:B-1----:R-:W3:Y:S04]  /*6df00*/  LDL.LU.64 R222, [R1+0x14b8] ;  /* 0x0014b80001de7983 */ /* 0x002ee80000300a00 */
[----:B------:R2:W-:Y:S01]  /*6df10*/  LDGSTS.E [R4+0x5000c], desc[UR60][R22.64], !P2 ;  /* 0x5000c00016047fae */ /* 0x0005e2000d12187c */
[----:B----4-:R-:W-:-:S03]  /*6df20*/  IMAD.WIDE R228, R7, 0x4, R12 ;  /* 0x0000000407e47825 */ /* 0x010fc600078e020c */
[----:B------:R-:W4:Y:S01]  /*6df30*/  LDL.LU.64 R12, [R1+0x14b0] ;  /* 0x0014b000010c7983 */ /* 0x000f220000300a00 */
[----:B--2---:R-:W-:-:S04]  /*6df40*/  IMAD.WIDE R22, R7, 0x4, R16 ;  /* 0x0000000407167825 */ /* 0x004fc800078e0210 */
[----:B------:R-:W-:Y:S01]  /*6df50*/  IMAD.WIDE R16, R7, 0x4, R234 ;  /* 0x0000000407107825 */ /* 0x000fe200078e02ea */
[----:B------:R1:W-:Y:S03]  /*6df60*/  STL.64 [R1+0x1098], R228 ;  /* 0x001098e401007387 */ /* 0x0003e60000100a00 */
[----:B------:R-:W-:Y:S01]  /*6df70*/  VIADD R3, R15, 0xfffffd51 ;  /* 0xfffffd510f037836 */ /* 0x000fe20000000000 */
[----:B------:R3:W-:Y:S04]  /*6df80*/  STL.64 [R1+0x10a0], R22 ;  /* 0x0010a01601007387 */ /* 0x0007e80000100a00 */
[----:B------:R-:W-:Y:S04]  /*6df90*/  LDGSTS.E [R4+0x54000], desc[UR60][R228.64], !P6 ;  /* 0x54000000e4047fae */ /* 0x000fe8000f12187c */
[----:B------:R2:W-:Y:S01]  /*6dfa0*/  STL.64 [R1+0x10b8], R16 ;  /* 0x0010b81001007387 */ /* 0x0005e20000100a00 */
[----:B------:R-:W-:-:S02]  /*6dfb0*/  ISETP.GE.U32.AND P1, PT, R2, 0x7ffffcb4, PT ;  /* 0x7ffffcb40200780c */ /* 0x000fc40003f26070 */
[----:B------:R-:W-:Y:S01]  /*6dfc0*/  ISETP.GE.U32.AND P4, PT, R3, 0x7ffffcd2, PT ;  /* 0x7ffffcd20300780c */ /* 0x000fe20003f86070 */
[----:B------:R-:W-:Y:S02]  /*6dfd0*/  VIADD R0, R0, 0xfffffd32 ;  /* 0xfffffd3200007836 */ /* 0x000fe40000000000 */
[----:B------:R-:W-:Y:S01]  /*6dfe0*/  VIADD R19, R19, 0xfffffd31 ;  /* 0xfffffd3113137836 */ /* 0x000fe20000000000 */
[----:B------:R3:W-:Y:S01]  /*6dff0*/  LDGSTS.E [R4+0x54004], desc[UR60][R22.64], !P5 ;  /* 0x5400400016047fae */ /* 0x0007e2000e92187c */
[----:B------:R-:W4:Y:S01]  /*6e000*/  LDC R15, c[0x0][0x230] ;  /* 0x00008c00ff0f7b82 */ /* 0x000f220000000800 */
[----:B------:R-:W-:Y:S02]  /*6e010*/  IADD3 R18, R18, -0x2d0, RZ ;  /* 0xfffffd3012127810 */ /* 0x000fe40007ffe0ff */
[----:B-1----:R-:W4:Y:S01]  /*6e020*/  LDL.LU.64 R228, [R1+0x14a8] ;  /* 0x0014a80001e47983 */ /* 0x002f220000300a00 */
[----:B------:R-:W-:-:S04]  /*6e030*/  ISETP.GE.U32.AND P2, PT, R0, 0x7ffffcb3, PT ;  /* 0x7ffffcb30000780c */ /* 0x000fc80003f46070 */
[----:B------:R-:W1:Y:S08]  /*6e040*/  LDC R3, c[0x0][0x230] ;  /* 0x00008c00ff037b82 */ /* 0x000e700000000800 */
[----:B------:R-:W1:Y:S01]  /*6e050*/  LDC R2, c[0x0][0x230] ;  /* 0x00008c00ff027b82 */ /* 0x000e620000000800 */
[----:B------:R-:W-:Y:S01]  /*6e060*/  LDGSTS.E [R4+0x54008], desc[UR60][R16.64], !P4 ;  /* 0x5400800010047fae */ /* 0x000fe2000e12187c */
[----:B------:R-:W-:Y:S01]  /*6e070*/  ISETP.GE.U32.AND P6, PT, R19, 0x7ffffcb2, PT ;  /* 0x7ffffcb21300780c */ /* 0x000fe20003fc6070 */
[----:B---3--:R-:W-:-:S02]  /*6e080*/  IMAD.WIDE R22, R7, 0x4, R20 ;  /* 0x0000000407167825 */ /* 0x008fc400078e0214 */
[----:B--2---:R-:W2:Y:S04]  /*6e090*/  LDL.LU.64 R16, [R1+0x1380] ;  /* 0x0013800001107983 */ /* 0x004ea80000300a00 */
[----:B------:R-:W3:Y:S01]  /*6e0a0*/  LDL.LU.64 R234, [R1+0x1328] ;  /* 0x0013280001ea7983 */ /* 0x000ee20000300a00 */
[----:B------:R-:W-:-:S04]  /*6e0b0*/  IMAD.WIDE R20, R7, 0x4, R240 ;  /* 0x0000000407147825 */ /* 0x000fc800078e02f0 */
[----:B----4-:R-:W-:Y:S01]  /*6e0c0*/  IMAD.WIDE R12, R7, 0x4, R12 ;  /* 0x00000004070c7825 */ /* 0x010fe200078e020c */
[----:B------:R-:W-:Y:S04]  /*6e0d0*/  STL.64 [R1+0x10d0], R22 ;  /* 0x0010d01601007387 */ /* 0x000fe80000100a00 */
[----:B------:R-:W-:Y:S04]  /*6e0e0*/  LDGSTS.E [R4+0x5400c], desc[UR60][R22.64], !P3 ;  /* 0x5400c00016047fae */ /* 0x000fe8000d92187c */
[----:B------:R4:W-:Y:S04]  /*6e0f0*/  STL.64 [R1+0x10f0], R20 ;  /* 0x0010f01401007387 */ /* 0x0009e80000100a00 */
[----:B------:R4:W-:Y:S04]  /*6e100*/  LDGSTS.E [R4+0x58000], desc[UR60][R20.64], !P1 ;  /* 0x5800000014047fae */ /* 0x0009e8000c92187c */
[----:B------:R-:W3:Y:S01]  /*6e110*/  LDL.LU.64 R240, [R1+0x1218] ;  /* 0x0012180001f07983 */ /* 0x000ee20000300a00 */
[----:B------:R-:W-:Y:S01]  /*6e120*/  ISETP.GE.U32.AND P5, PT, R18, 0x7ffffcb1, PT ;  /* 0x7ffffcb11200780c */ /* 0x000fe20003fa6070 */
[----:B------:R-:W1:Y:S08]  /*6e130*/  LDC R19, c[0x0][0x230] ;  /* 0x00008c00ff137b82 */ /* 0x000e700000000800 */
[----:B------:R-:W1:Y:S01]  /*6e140*/  LDC R18, c[0x0][0x230] ;  /* 0x00008c00ff127b82 */ /* 0x000e620000000800 */
[----:B------:R-:W-:-:S02]  /*6e150*/  VIADD R15, R15, 0xfffffd13 ;  /* 0xfffffd130f0f7836 */ /* 0x000fc40000000000 */
[----:B------:R-:W-:-:S05]  /*6e160*/  VIADD R14, R14, 0xfffffd12 ;  /* 0xfffffd120e0e7836 */ /* 0x000fca0000000000 */
[----:B------:R-:W1:Y:S01]  /*6e170*/  LDC R0, c[0x0][0x230] ;  /* 0x00008c00ff007b82 */ /* 0x000e620000000800 */
[C---:B----4-:R-:W-:Y:S02]  /*6e180*/  IMAD.WIDE R20, R7.reuse, 0x4, R222 ;  /* 0x0000000407147825 */ /* 0x050fe400078e02de */
[----:B------:R-:W4:Y:S04]  /*6e190*/  LDL.LU.64 R222, [R1+0x11a0] ;  /* 0x0011a00001de7983 */ /* 0x000f280000300a00 */
[----:B------:R-:W-:Y:S04]  /*6e1a0*/  STL.64 [R1+0x1110], R20 ;  /* 0x0011101401007387 */ /* 0x000fe80000100a00 */
[----:B------:R2:W-:Y:S04]  /*6e1b0*/  LDGSTS.E [R4+0x58004], desc[UR60][R20.64], !P2 ;  /* 0x5800400014047fae */ /* 0x0005e8000d12187c */
[----:B------:R1:W-:Y:S04]  /*6e1c0*/  STL.64 [R1+0x1118], R12 ;  /* 0x0011180c01007387 */ /* 0x0003e80000100a00 */
[----:B------:R-:W-:Y:S04]  /*6e1d0*/  LDGSTS.E [R4+0x58008], desc[UR60][R12.64], !P6 ;  /* 0x580080000c047fae */ /* 0x000fe8000f12187c */
[----:B-1----:R-:W4:Y:S01]  /*6e1e0*/  LDL.LU.64 R12, [R1+0x15c0] ;  /* 0x0015c000010c7983 */ /* 0x002f220000300a00 */
[----:B------:R-:W-:-:S03]  /*6e1f0*/  IMAD.WIDE R22, R7, 0x4, R228 ;  /* 0x0000000407167825 */ /* 0x000fc600078e02e4 */
[----:B------:R-:W4:Y:S01]  /*6e200*/  LDL.LU.64 R228, [R1+0x15b0] ;  /* 0x0015b00001e47983 */ /* 0x000f220000300a00 */
[----:B------:R-:W-:Y:S02]  /*6e210*/  ISETP.GE.U32.AND P4, PT, R15, 0x7ffffc94, PT ;  /* 0x7ffffc940f00780c */ /* 0x000fe40003f86070 */
[----:B------:R-:W-:Y:S02]  /*6e220*/  ISETP.GE.U32.AND P3, PT, R14, 0x7ffffc93, PT ;  /* 0x7ffffc930e00780c */ /* 0x000fe40003f66070 */
[----:B------:R-:W-:Y:S01]  /*6e230*/  IADD3 R3, R3, -0x2ef, RZ ;  /* 0xfffffd1103037810 */ /* 0x000fe20007ffe0ff */
[----:B------:R-:W-:Y:S01]  /*6e240*/  VIADD R2, R2, 0xfffffd10 ;  /* 0xfffffd1002027836 */ /* 0x000fe20000000000 */
[----:B------:R-:W-:Y:S01]  /*6e250*/  IADD3 R19, R19, -0x292, RZ ;  /* 0xfffffd6e13137810 */ /* 0x000fe20007ffe0ff */
[----:B------:R-:W-:Y:S01]  /*6e260*/  VIADD R18, R18, 0xfffffd6d ;  /* 0xfffffd6d12127836 */ /* 0x000fe20000000000 */
[----:B------:R-:W-:Y:S01]  /*6e270*/  ISETP.GE.U32.AND P1, PT, R3, 0x7ffffc92, PT ;  /* 0x7ffffc920300780c */ /* 0x000fe20003f26070 */
[----:B------:R1:W-:Y:S01]  /*6e280*/  STL.64 [R1+0x1120], R22 ;  /* 0x0011201601007387 */ /* 0x0003e20000100a00 */
[----:B------:R-:W-:-:S03]  /*6e290*/  ISETP.GE.U32.AND P2, PT, R2, 0x7ffffc91, PT ;  /* 0x7ffffc910200780c */ /* 0x000fc60003f46070 */
[----:B------:R1:W-:Y:S01]  /*6e2a0*/  LDGSTS.E [R4+0x5800c], desc[UR60][R22.64], !P5 ;  /* 0x5800c00016047fae */ /* 0x0003e2000e92187c */
[----:B------:R-:W-:Y:S01]  /*6e2b0*/  ISETP.GE.U32.AND P5, PT, R19, 0x7ffffcef, PT ;  /* 0x7ffffcef1300780c */ /* 0x000fe20003fa6070 */
[----:B------:R-:W-:Y:S01]  /*6e2c0*/  VIADD R0, R0, 0xfffffd6f ;  /* 0xfffffd6f00007836 */ /* 0x000fe20000000000 */
[----:B------:R-:W1:Y:S08]  /*6e2d0*/  LDC R15, c[0x0][0x230] ;  /* 0x00008c00ff0f7b82 */ /* 0x000e700000000800 */
[----:B------:R-:W1:Y:S08]  /*6e2e0*/  LDC R14, c[0x0][0x230] ;  /* 0x00008c00ff0e7b82 */ /* 0x000e700000000800 */
[----:B------:R-:W1:Y:S08]  /*6e2f0*/  LDC R3, c[0x0][0x230] ;  /* 0x00008c00ff037b82 */ /* 0x000e700000000800 */
[----:B------:R-:W1:Y:S01]  /*6e300*/  LDC R2, c[0x0][0x230] ;  /* 0x00008c00ff027b82 */ /* 0x000e620000000800 */
[----:B--2---:R-:W-:-:S04]  /*6e310*/  IMAD.WIDE R20, R7, 0x4, R16 ;  /* 0x0000000407147825 */ /* 0x004fc800078e0210 */
[----:B---3--:R-:W-:Y:S01]  /*6e320*/  IMAD.WIDE R16, R7, 0x4, R234 ;  /* 0x0000000407107825 */ /* 0x008fe200078e02ea */
[----:B------:R2:W-:Y:S04]  /*6e330*/  STL.64 [R1+0x1140], R20 ;  /* 0x0011401401007387 */ /* 0x0005e80000100a00 */
[----:B------:R4:W-:Y:S04]  /*6e340*/  STL.64 [R1+0x1160], R16 ;  /* 0x0011601001007387 */ /* 0x0009e80000100a00 */
[----:B------:R2:W-:Y:S01]  /*6e350*/  LDGSTS.E [R4+0x5c000], desc[UR60][R20.64], !P4 ;  /* 0x5c00000014047fae */ /* 0x0005e2000e12187c */
[----:B------:R-:W-:-:S03]  /*6e360*/  ISETP.GE.U32.AND P4, PT, R18, 0x7ffffcee, PT ;  /* 0x7ffffcee1200780c */ /* 0x000fc60003f86070 */
[----:B------:R-:W3:Y:S04]  /*6e370*/  LDL.LU.64 R234, [R1+0x15a8] ;  /* 0x0015a80001ea7983 */ /* 0x000ee80000300a00 */
[----:B------:R-:W3:Y:S04]  /*6e380*/  LDL.LU.64 R18, [R1+0x15a0] ;  /* 0x0015a00001127983 */ /* 0x000ee80000300a00 */
[----:B------:R4:W-:Y:S01]  /*6e390*/  LDGSTS.E [R4+0x5c004], desc[UR60][R16.64], !P3 ;  /* 0x5c00400010047fae */ /* 0x0009e2000d92187c */
[----:B-1----:R-:W-:Y:S01]  /*6e3a0*/  IMAD.WIDE R22, R7, 0x4, R240 ;  /* 0x0000000407167825 */ /* 0x002fe200078e02f0 */
[----:B------:R-:W-:-:S02]  /*6e3b0*/  ISETP.GE.U32.AND P6, PT, R0, 0x7ffffcf0, PT ;  /* 0x7ffffcf00000780c */ /* 0x000fc40003fc6070 */
[----:B------:R-:W3:Y:S04]  /*6e3c0*/  LDL.LU.64 R240, [R1+0x1520] ;  /* 0x0015200001f07983 */ /* 0x000ee80000300a00 */
[----:B------:R1:W-:Y:S04]  /*6e3d0*/  STL.64 [R1+0x1180], R22 ;  /* 0x0011801601007387 */ /* 0x0003e80000100a00 */
[----:B------:R1:W-:Y:S01]  /*6e3e0*/  LDGSTS.E [R4+0x5c008], desc[UR60][R22.64], !P1 ;  /* 0x5c00800016047fae */ /* 0x0003e2000c92187c */
[----:B--2---:R-:W2:Y:S01]  /*6e3f0*/  LDC R20, c[0x0][0x230] ;  /* 0x00008c00ff147b82 */ /* 0x004ea20000000800 */
[----:B------:R-:W-:Y:S01]  /*6e400*/  VIADD R15, R15, 0xfffffd6c ;  /* 0xfffffd6c0f0f7836 */ /* 0x000fe20000000000 */
[----:B------:R-:W-:Y:S01]  /*6e410*/  IADD3 R21, R14, -0x2b1, RZ ;  /* 0xfffffd4f0e157810 */ /* 0x000fe20007ffe0ff */
[----:B------:R-:W-:-:S02]  /*6e420*/  VIADD R3, R3, 0xfffffd4e ;  /* 0xfffffd4e03037836 */ /* 0x000fc40000000000 */
[----:B------:R-:W-:-:S03]  /*6e430*/  VIADD R2, R2, 0xfffffd4d ;  /* 0xfffffd4d02027836 */ /* 0x000fc60000000000 */
[----:B------:R-:W2:Y:S01]  /*6e440*/  LDC R0, c[0x0][0x230] ;  /* 0x00008c00ff007b82 */ /* 0x000ea20000000800 */
[----:B----4-:R-:W-:Y:S01]  /*6e450*/  IMAD.WIDE R16, R7, 0x4, R222 ;  /* 0x0000000407107825 */ /* 0x010fe200078e02de */
[----:B------:R-:W-:-:S03]  /*6e460*/  ISETP.GE.U32.AND P3, PT, R15, 0x7ffffced, PT ;  /* 0x7ffffced0f00780c */ /* 0x000fc60003f66070 */
[C---:B-1----:R-:W-:Y:S01]  /*6e470*/  IMAD.WIDE R22, R7.reuse, 0x4, R228 ;  /* 0x0000000407167825 */ /* 0x042fe200078e02e4 */
[----:B------:R1:W-:Y:S04]  /*6e480*/  STL.64 [R1+0x11a0], R16 ;  /* 0x0011a01001007387 */ /* 0x0003e80000100a00 */
[----:B------:R4:W-:Y:S04]  /*6e490*/  LDGSTS.E [R4+0x5c00c], desc[UR60][R16.64], !P2 ;  /* 0x5c00c00010047fae */ /* 0x0009e8000d12187c */
[----:B------:R4:W-:Y:S01]  /*6e4a0*/  STL [R1+0x25e4], R4 ;  /* 0x0025e40401007387 */ /* 0x0009e20000100800 */
[----:B------:R-:W-:Y:S01]  /*6e4b0*/  IMAD.WIDE R222, R7, 0x4, R12 ;  /* 0x0000000407de7825 */ /* 0x000fe200078e020c */
[----:B------:R-:W-:Y:S01]  /*6e4c0*/  ISETP.GE.U32.AND P1, PT, R21, 0x7ffffcd0, PT ;  /* 0x7ffffcd01500780c */ /* 0x000fe20003f26070 */
[----:B------:R-:W4:Y:S08]  /*6e4d0*/  LDC R15, c[0x0][0x230] ;  /* 0x00008c00ff0f7b82 */ /* 0x000f300000000800 */
[----:B------:R-:W4:Y:S01]  /*6e4e0*/  LDC R14, c[0x0][0x230] ;  /* 0x00008c00ff0e7b82 */ /* 0x000f220000000800 */
[----:B------:R-:W-:Y:S01]  /*6e4f0*/  ISETP.GE.U32.AND P2, PT, R3, 0x7ffffccf, PT ;  /* 0x7ffffccf0300780c */ /* 0x000fe20003f46070 */
[----:B------:R-:W-:Y:S04]  /*6e500*/  LDGSTS.E [R8+0x50000], desc[UR60][R222.64], !P6 ;  /* 0x50000000de087fae */ /* 0x000fe8000f12187c */
[----:B------:R4:W-:Y:S01]  /*6e510*/  LDGSTS.E [R8+0x50004], desc[UR60][R22.64], !P5 ;  /* 0x5000400016087fae */ /* 0x0009e2000e92187c */
[----:B---3--:R-:W-:-:S03]  /*6e520*/  IMAD.WIDE R234, R7, 0x4, R234 ;  /* 0x0000000407ea7825 */ /* 0x008fc600078e02ea */
[----:B-1----:R-:W3:Y:S04]  /*6e530*/  LDL.LU.64 R16, [R1+0x1518] ;  /* 0x0015180001107983 */ /* 0x002ee80000300a00 */
[----:B------:R-:W3:Y:S04]  /*6e540*/  LDL.LU.64 R12, [R1+0x1510] ;  /* 0x00151000010c7983 */ /* 0x000ee80000300a00 */
[----:B------:R1:W-:Y:S04]  /*6e550*/  STL.64 [R1+0x11a8], R222 ;  /* 0x0011a8de01007387 */ /* 0x0003e80000100a00 */
[----:B------:R1:W-:Y:S01]  /*6e560*/  STL.64 [R1+0x11b0], R22 ;  /* 0x0011b01601007387 */ /* 0x0003e20000100a00 */
[----:B------:R-:W-:-:S03]  /*6e570*/  ISETP.GE.U32.AND P6, PT, R2, 0x7ffffcce, PT ;  /* 0x7ffffcce0200780c */ /* 0x000fc60003fc6070 */
[----:B------:R-:W-:Y:S01]  /*6e580*/  LDGSTS.E [R8+0x50008], desc[UR60][R234.64], !P4 ;  /* 0x50008000ea087fae */ /* 0x000fe2000e12187c */
[----:B--2---:R-:W-:Y:S01]  /*6e590*/  IADD3 R0, R0, -0x2b4, RZ ;  /* 0xfffffd4c00007810 */ /* 0x004fe20007ffe0ff */
[----:B----4-:R-:W2:Y:S01]  /*6e5a0*/  LDC R4, c[0x0][0x230] ;  /* 0x00008c00ff047b82 */ /* 0x010ea20000000800 */
[----:B------:R-:W-:Y:S01]  /*6e5b0*/  VIADD R15, R15, 0xfffffd2e ;  /* 0xfffffd2e0f0f7836 */ /* 0x000fe20000000000 */
[----:B------:R-:W-:-:S06]  /*6e5c0*/  IADD3 R14, R14, -0x2d3, RZ ;  /* 0xfffffd2d0e0e7810 */ /* 0x000fcc0007ffe0ff */
[----:B------:R-:W4:Y:S01]  /*6e5d0*/  LDC R3, c[0x0][0x230] ;  /* 0x00008c00ff037b82 */ /* 0x000f220000000800 */
[----:B-1----:R-:W2:Y:S04]  /*6e5e0*/  LDL.LU.64 R222, [R1+0x1508] ;  /* 0x0015080001de7983 */ /* 0x002ea80000300a00 */
[----:B------:R-:W4:Y:S01]  /*6e5f0*/  LDL.LU.64 R228, [R1+0x1498] ;  /* 0x0014980001e47983 */ /* 0x000f220000300a00 */
[----:B------:R-:W-:Y:S02]  /*6e600*/  VIADD R22, R20, 0xfffffd2f ;  /* 0xfffffd2f14167836 */ /* 0x000fe40000000000 */
[C---:B------:R-:W-:Y:S01]  /*6e610*/  IMAD.WIDE R20, R7.reuse, 0x4, R18 ;  /* 0x0000000407147825 */ /* 0x040fe200078e0212 */
[----:B------:R1:W-:Y:S01]  /*6e620*/  STL.64 [R1+0x11d0], R234 ;  /* 0x0011d0ea01007387 */ /* 0x0003e20000100a00 */
[----:B------:R-:W4:Y:S03]  /*6e630*/  LDC R2, c[0x0][0x230] ;  /* 0x00008c00ff027b82 */ /* 0x000f260000000800 */
[----:B------:R-:W-:Y:S04]  /*6e640*/  STL.64 [R1+0x11f8], R20 ;  /* 0x0011f81401007387 */ /* 0x000fe80000100a00 */
[----:B------:R3:W-:Y:S01]  /*6e650*/  LDGSTS.E [R8+0x5000c], desc[UR60][R20.64], !P3 ;  /* 0x5000c00014087fae */ /* 0x0007e2000d92187c */
[----:B------:R-:W-:-:S05]  /*6e660*/  IMAD.WIDE R18, R7, 0x4, R240 ;  /* 0x0000000407127825 */ /* 0x000fca00078e02f0 */
[----:B------:R3:W-:Y:S04]  /*6e670*/  STL.64 [R1+0x1218], R18 ;  /* 0x0012181201007387 */ /* 0x0007e80000100a00 */
[----:B------:R-:W-:Y:S04]  /*6e680*/  LDGSTS.E [R8+0x54000], desc[UR60][R18.64], !P1 ;  /* 0x5400000012087fae */ /* 0x000fe8000c92187c */
[----:B-1----:R-:W4:Y:S01]  /*6e690*/  LDL.LU.64 R234, [R1+0x1488] ;  /* 0x0014880001ea7983 */ /* 0x002f220000300a00 */
[----:B---3--:R-:W-:-:S03]  /*6e6a0*/  IMAD.WIDE R16, R7, 0x4, R16 ;  /* 0x0000000407107825 */ /* 0x008fc600078e0210 */
[----:B------:R-:W3:Y:S04]  /*6e6b0*/  LDL.LU.64 R18, [R1+0x1478] ;  /* 0x0014780001127983 */ /* 0x000ee80000300a00 */
[----:B------:R-:W3:Y:S01]  /*6e6c0*/  LDL.LU.64 R240, [R1+0x1468] ;  /* 0x0014680001f07983 */ /* 0x000ee20000300a00 */
[C---:B------:R-:W-:Y:S01]  /*6e6d0*/  IMAD.WIDE R12, R7.reuse, 0x4, R12 ;  /* 0x00000004070c7825 */ /* 0x040fe200078e020c */
[----:B------:R-:W-:Y:S02]  /*6e6e0*/  ISETP.GE.U32.AND P5, PT, R0, 0x7ffffccd, PT ;  /* 0x7ffffccd0000780c */ /* 0x000fe40003fa6070 */
[----:B------:R-:W-:Y:S04]  /*6e6f0*/  STL.64 [R1+0x1228], R16 ;  /* 0x0012281001007387 */ /* 0x000fe80000100a00 */
[----:B------:R-:W-:Y:S04]  /*6e700*/  LDGSTS.E [R8+0x54004], desc[UR60][R16.64], !P2 ;  /* 0x5400400010087fae */ /* 0x000fe8000d12187c */
[----:B------:R1:W-:Y:S04]  /*6e710*/  STL.64 [R1+0x1230], R12 ;  /* 0x0012300c01007387 */ /* 0x0003e80000100a00 */
[----:B------:R-:W-:Y:S01]  /*6e720*/  LDGSTS.E [R8+0x54008], desc[UR60][R12.64], !P6 ;  /* 0x540080000c087fae */ /* 0x000fe2000f12187c */
[----:B------:R-:W-:Y:S01]  /*6e730*/  ISETP.GE.U32.AND P4, PT, R22, 0x7ffffcb0, PT ;  /* 0x7ffffcb01600780c */ /* 0x000fe20003f86070 */
[----:B------:R-:W4:Y:S01]  /*6e740*/  LDC R20, c[0x0][0x230] ;  /* 0x00008c00ff147b82 */ /* 0x000f220000000800 */
[----:B--2---:R-:W-:-:S04]  /*6e750*/  IMAD.WIDE R222, R7, 0x4, R222 ;  /* 0x0000000407de7825 */ /* 0x004fc800078e02de */
[----:B------:R-:W-:Y:S01]  /*6e760*/  VIADD R4, R4, 0xfffffd2c ;  /* 0xfffffd2c04047836 */ /* 0x000fe20000000000 */
[----:B------:R-:W-:Y:S02]  /*6e770*/  ISETP.GE.U32.AND P3, PT, R15, 0x7ffffcaf, PT ;  /* 0x7ffffcaf0f00780c */ /* 0x000fe40003f66070 */
[----:B------:R-:W-:Y:S01]  /*6e780*/  ISETP.GE.U32.AND P1, PT, R14, 0x7ffffcae, PT ;  /* 0x7ffffcae0e00780c */ /* 0x000fe20003f26070 */
[----:B------:R-:W2:Y:S01]  /*6e790*/  LDC R0, c[0x0][0x230] ;  /* 0x00008c00ff007b82 */ /* 0x000ea20000000800 */
[----:B-1----:R-:W2:Y:S01]  /*6e7a0*/  LDL.LU.64 R12, [R1+0x13b8] ;  /* 0x0013b800010c7983 */ /* 0x002ea20000300a00 */
[----:B----4-:R-:W-:-:S03]  /*6e7b0*/  IMAD.WIDE R22, R7, 0x4, R228 ;  /* 0x0000000407167825 */ /* 0x010fc600078e02e4 */
[----:B------:R-:W4:Y:S04]  /*6e7c0*/  LDL.LU.64 R16, [R1+0x1450] ;  /* 0x0014500001107983 */ /* 0x000f280000300a00 */
[----:B------:R1:W-:Y:S04]  /*6e7d0*/  STL.64 [R1+0x1248], R222 ;  /* 0x001248de01007387 */ /* 0x0003e80000100a00 */
[----:B------:R-:W-:Y:S04]  /*6e7e0*/  LDGSTS.E [R8+0x5400c], desc[UR60][R222.64], !P5 ;  /* 0x5400c000de087fae */ /* 0x000fe8000e92187c */
[----:B------:R1:W-:Y:S01]  /*6e7f0*/  STL.64 [R1+0x1328], R22 ;  /* 0x0013281601007387 */ /* 0x0003e20000100a00 */
[----:B------:R-:W-:-:S03]  /*6e800*/  ISETP.GE.U32.AND P2, PT, R4, 0x7ffffcad, PT ;  /* 0x7ffffcad0400780c */ /* 0x000fc60003f46070 */
[----:B------:R1:W-:Y:S01]  /*6e810*/  LDGSTS.E [R8+0x58000], desc[UR60][R22.64], !P4 ;  /* 0x5800000016087fae */ /* 0x0003e2000e12187c */
[----:B------:R-:W2:Y:S08]  /*6e820*/  LDC R15, c[0x0][0x230] ;  /* 0x00008c00ff0f7b82 */ /* 0x000eb00000000800 */
[----:B------:R-:W2:Y:S01]  /*6e830*/  LDC R14, c[0x0][0x230] ;  /* 0x00008c00ff0e7b82 */ /* 0x000ea20000000800 */
[----:B------:R-:W-:Y:S01]  /*6e840*/  VIADD R3, R3, 0xfffffd0f ;  /* 0xfffffd0f03037836 */ /* 0x000fe20000000000 */
[----:B------:R-:W-:-:S06]  /*6e850*/  IADD3 R2, R2, -0x2f2, RZ ;  /* 0xfffffd0e02027810 */ /* 0x000fcc0007ffe0ff */
[----:B------:R-:W4:Y:S01]  /*6e860*/  LDC R4, c[0x0][0x230] ;  /* 0x00008c00ff047b82 */ /* 0x000f220000000800 */
[----:B-1----:R-:W4:Y:S04]  /*6e870*/  LDL.LU.64 R222, [R1+0x1448] ;  /* 0x0014480001de7983 */ /* 0x002f280000300a00 */
[----:B------:R-:W4:Y:S01]  /*6e880*/  LDL.LU.64 R228, [R1+0x1440] ;  /* 0x0014400001e47983 */ /* 0x000f220000300a00 */
[----:B------:R-:W-:-:S04]  /*6e890*/  IMAD.WIDE R234, R7, 0x4, R234 ;  /* 0x0000000407ea7825 */ /* 0x000fc800078e02ea */
[----:B------:R-:W-:Y:S01]  /*6e8a0*/  VIADD R22, R20, 0xfffffd0c ;  /* 0xfffffd0c14167836 */ /* 0x000fe20000000000 */
[----:B------:R1:W-:Y:S04]  /*6e8b0*/  STL.64 [R1+0x1380], R234 ;  /* 0x001380ea01007387 */ /* 0x0003e80000100a00 */
[----:B------:R-:W-:Y:S01]  /*6e8c0*/  LDGSTS.E [R8+0x58004], desc[UR60][R234.64], !P3 ;  /* 0x58004000ea087fae */ /* 0x000fe2000d92187c */
[----:B---3--:R-:W-:-:S04]  /*6e8d0*/  IMAD.WIDE R20, R7, 0x4, R18 ;  /* 0x0000000407147825 */ /* 0x008fc800078e0212 */
[----:B------:R-:W-:Y:S01]  /*6e8e0*/  IMAD.WIDE R18, R7, 0x4, R240 ;  /* 0x0000000407127825 */ /* 0x000fe200078e02f0 */
[----:B------:R-:W-:Y:S04]  /*6e8f0*/  STL.64 [R1+0x1390], R20 ;  /* 0x0013901401007387 */ /* 0x000fe80000100a00 */
[----:B------:R3:W-:Y:S04]  /*6e900*/  STL.64 [R1+0x13b0], R18 ;  /* 0x0013b01201007387 */ /* 0x0007e80000100a00 */
[----:B------:R-:W-:Y:S04]  /*6e910*/  LDGSTS.E [R8+0x58008], desc[UR60][R20.64], !P1 ;  /* 0x5800800014087fae */ /* 0x000fe8000c92187c */
[----:B------:R3:W-:Y:S04]  /*6e920*/  LDGSTS.E [R8+0x5800c], desc[UR60][R18.64], !P2 ;  /* 0x5800c00012087fae */ /* 0x0007e8000d12187c */
[----:B-1----:R-:W3:Y:S04]  /*6e930*/  LDL.LU.64 R234, [R1+0x1598] ;  /* 0x0015980001ea7983 */ /* 0x002ee80000300a00 */
[----:B------:R-:W3:Y:S01]  /*6e940*/  LDL.LU.64 R240, [R1+0x1590] ;  /* 0x0015900001f07983 */ /* 0x000ee20000300a00 */
[----:B------:R-:W-:Y:S01]  /*6e950*/  ISETP.GE.U32.AND P6, PT, R3, 0x7ffffc90, PT ;  /* 0x7ffffc900300780c */ /* 0x000fe20003fc6070 */
[----:B--2---:R-:W-:Y:S01]  /*6e960*/  VIADD R0, R0, 0xfffffd0d ;  /* 0xfffffd0d00007836 */ /* 0x004fe20000000000 */
[----:B------:R-:W-:-:S02]  /*6e970*/  ISETP.GE.U32.AND P5, PT, R2, 0x7ffffc8f, PT ;  /* 0x7ffffc8f0200780c */ /* 0x000fc40003fa6070 */
[----:B------:R-:W-:Y:S01]  /*6e980*/  IADD3 R15, R15, -0x295, RZ ;  /* 0xfffffd6b0f0f7810 */ /* 0x000fe20007ffe0ff */
[----:B------:R-:W-:Y:S01]  /*6e990*/  VIADD R14, R14, 0xfffffd6a ;  /* 0xfffffd6a0e0e7836 */ /* 0x000fe20000000000 */
[----:B------:R-:W-:Y:S01]  /*6e9a0*/  ISETP.GE.U32.AND P3, PT, R22, 0x7ffffc8d, PT ;  /* 0x7ffffc8d1600780c */ /* 0x000fe20003f66070 */
[----:B----4-:R-:W-:-:S04]  /*6e9b0*/  IMAD.WIDE R16, R7, 0x4, R16 ;  /* 0x0000000407107825 */ /* 0x010fc800078e0210 */
[----:B---3--:R-:W-:Y:S01]  /*6e9c0*/  IMAD.WIDE R18, R7, 0x4, R12 ;  /* 0x0000000407127825 */ /* 0x008fe200078e020c */
[----:B------:R-:W-:Y:S01]  /*6e9d0*/  ISETP.GE.U32.AND P4, PT, R0, 0x7ffffc8e, PT ;  /* 0x7ffffc8e0000780c */ /* 0x000fe20003f86070 */
[----:B------:R-:W2:Y:S01]  /*6e9e0*/  LDL.LU.64 R12, [R1+0x1588] ;  /* 0x00158800010c7983 */ /* 0x000ea20000300a00 */
[----:B------:R-:W-:Y:S02]  /*6e9f0*/  ISETP.GE.U32.AND P1, PT, R15, 0x7ffffcec, PT ;  /* 0x7ffffcec0f00780c */ /* 0x000fe40003f26070 */
[----:B------:R-:W-:Y:S01]  /*6ea00*/  ISETP.GE.U32.AND P2, PT, R14, 0x7ffffceb, PT ;  /* 0x7ffffceb0e00780c */ /* 0x000fe20003f46070 */
[----:B------:R-:W1:Y:S08]  /*6ea10*/  LDC R15, c[0x0][0x230] ;  /* 0x00008c00ff0f7b82 */ /* 0x000e700000000800 */
[----:B------:R-:W3:Y:S01]  /*6ea20*/  LDC R14, c[0x0][0x230] ;  /* 0x00008c00ff0e7b82 */ /* 0x000ee20000000800 */
[----:B------:R4:W-:Y:S04]  /*6ea30*/  STL.64 [R1+0x13b8], R18 ;  /* 0x0013b81201007387 */ /* 0x0009e80000100a00 */
[----:B------:R-:W-:Y:S04]  /*6ea40*/  LDGSTS.E [R8+0x5c000], desc[UR60][R18.64], !P6 ;  /* 0x5c00000012087fae */ /* 0x000fe8000f12187c */
[----:B------:R4:W-:Y:S04]  /*6ea50*/  STL.64 [R1+0x1458], R16 ;  /* 0x0014581001007387 */ /* 0x0009e80000100a00 */
[----:B------:R-:W-:Y:S01]  /*6ea60*/  LDGSTS.E [R8+0x5c004], desc[UR60][R16.64], !P5 ;  /* 0x5c00400010087fae */ /* 0x000fe2000e92187c */
[----:B------:R-:W-:-:S04]  /*6ea70*/  IMAD.WIDE R222, R7, 0x4, R222 ;  /* 0x0000000407de7825 */ /* 0x000fc800078e02de */
[----:B------:R-:W-:-:S04]  /*6ea80*/  IMAD.WIDE R22, R7, 0x4, R228 ;  /* 0x0000000407167825 */ /* 0x000fc800078e02e4 */
[----:B------:R-:W-:Y:S01]  /*6ea90*/  VIADD R4, R4, 0xfffffd69 ;  /* 0xfffffd6904047836 */ /* 0x000fe20000000000 */
[----:B------:R-:W2:Y:S08]  /*6eaa0*/  LDC R3, c[0x0][0x230] ;  /* 0x00008c00ff037b82 */ /* 0x000eb00000000800 */
[----:B------:R-:W2:Y:S01]  /*6eab0*/  LDC R2, c[0x0][0x230] ;  /* 0x00008c00ff027b82 */ /* 0x000ea20000000800 */
[----:B------:R-:W-:Y:S04]  /*6eac0*/  LDGSTS.E [R8+0x5c008], desc[UR60][R222.64], !P4 ;  /* 0x5c008000de087fae */ /* 0x000fe8000e12187c */
[----:B------:R1:W-:Y:S03]  /*6ead0*/  LDGSTS.E [R8+0x5c00c], desc[UR60][R22.64], !P3 ;  /* 0x5c00c00016087fae */ /* 0x0003e6000d92187c */
[----:B------:R-:W2:Y:S08]  /*6eae0*/  LDC R20, c[0x0][0x230] ;  /* 0x00008c00ff147b82 */ /* 0x000eb00000000800 */
[----:B------:R-:W2:Y:S01]  /*6eaf0*/  LDC R0, c[0x0][0x230] ;  /* 0x00008c00ff007b82 */ /* 0x000ea20000000800 */
[----:B----4-:R-:W4:Y:S04]  /*6eb00*/  LDL.LU.64 R18, [R1+0x1438] ;  /* 0x0014380001127983 */ /* 0x010f280000300a00 */
[----:B------:R1:W-:Y:S04]  /*6eb10*/  STL.64 [R1+0x1490], R222 ;  /* 0x001490de01007387 */ /* 0x0003e80000100a00 */
[----:B------:R-:W4:Y:S04]  /*6eb20*/  LDL.LU.64 R16, [R1+0x1430] ;  /* 0x0014300001107983 */ /* 0x000f280000300a00 */
[----:B------:R-:W-:Y:S04]  /*6eb30*/  STL.64 [R1+0x1488], R22 ;  /* 0x0014881601007387 */ /* 0x000fe80000100a00 */
[----:B------:R3:W-:Y:S04]  /*6eb40*/  STL.64 [R1+0x25d8], R8 ;  /* 0x0025d80801007387 */ /* 0x0007e80000100a00 */
[----:B-1----:R-:W4:Y:S04]  /*6eb50*/  LDL.LU.64 R222, [R1+0x1428] ;  /* 0x0014280001de7983 */ /* 0x002f280000300a00 */
[----:B------:R-:W4:Y:S01]  /*6eb60*/  LDL.LU.64 R228, [R1+0x1420] ;  /* 0x0014200001e47983 */ /* 0x000f220000300a00 */
[----:B------:R-:W-:-:S02]  /*6eb70*/  ISETP.GE.U32.AND P6, PT, R4, 0x7ffffcea, PT ;  /* 0x7ffffcea0400780c */ /* 0x000fc40003fc6070 */
[----:B---3--:R-:W-:Y:S01]  /*6eb80*/  IADD3 R8, R15, -0x2b7, RZ ;  /* 0xfffffd490f087810 */ /* 0x008fe20007ffe0ff */
[----:B------:R-:W-:Y:S02]  /*6eb90*/  VIADD R9, R14, 0xfffffd48 ;  /* 0xfffffd480e097836 */ /* 0x000fe40000000000 */
[----:B--2---:R-:W-:-:S04]  /*6eba0*/  IMAD.WIDE R12, R7, 0x4, R12 ;  /* 0x00000004070c7825 */ /* 0x004fc800078e020c */
[----:B------:R-:W-:-:S04]  /*6ebb0*/  IMAD.WIDE R22, R7, 0x4, R234 ;  /* 0x0000000407167825 */ /* 0x000fc800078e02ea */
[----:B------:R-:W-:Y:S01]  /*6ebc0*/  IMAD.WIDE R14, R7, 0x4, R240 ;  /* 0x00000004070e7825 */ /* 0x000fe200078e02f0 */
[----:B------:R-:W-:-:S03]  /*6ebd0*/  IADD3 R3, R3, -0x298, RZ ;  /* 0xfffffd6803037810 */ /* 0x000fc60007ffe0ff */
[----:B------:R-:W-:Y:S02]  /*6ebe0*/  VIADD R2, R2, 0xfffffd4b ;  /* 0xfffffd4b02027836 */ /* 0x000fe40000000000 */
[----:B------:R-:W-:Y:S01]  /*6ebf0*/  VIADD R0, R0, 0xfffffd4a ;  /* 0xfffffd4a00007836 */ /* 0x000fe20000000000 */
[----:B------:R-:W-:Y:S04]  /*6ec00*/  STL.64 [R1+0x1498], R22 ;  /* 0x0014981601007387 */ /* 0x000fe80000100a00 */
[----:B------:R1:W-:Y:S04]  /*6ec10*/  STL.64 [R1+0x14c8], R14 ;  /* 0x0014c80e01007387 */ /* 0x0003e80000100a00 */
[----:B------:R-:W-:Y:S04]  /*6ec20*/  LDGSTS.E [R10+0x50000], desc[UR60][R22.64], !P1 ;  /* 0x50000000160a7fae */ /* 0x000fe8000c92187c */
[----:B------:R2:W-:Y:S04]  /*6ec30*/  STL.64 [R1+0x1610], R12 ;  /* 0x0016100c01007387 */ /* 0x0005e80000100a00 */
[----:B------:R1:W-:Y:S04]  /*6ec40*/  LDGSTS.E [R10+0x50004], desc[UR60][R14.64], !P2 ;  /* 0x500040000e0a7fae */ /* 0x0003e8000d12187c */
[----:B------:R-:W3:Y:S04]  /*6ec50*/  LDL.LU.64 R234, [R1+0x1418] ;  /* 0x0014180001ea7983 */ /* 0x000ee80000300a00 */
[----:B------:R-:W-:Y:S04]  /*6ec60*/  LDGSTS.E [R10+0x50008], desc[UR60][R12.64], !P6 ;  /* 0x500080000c0a7fae */ /* 0x000fe8000f12187c */
[----:B------:R-:W3:Y:S01]  /*6ec70*/  LDL.LU.64 R240, [R1+0x1410] ;  /* 0x0014100001f07983 */ /* 0x000ee20000300a00 */
[----:B------:R-:W-:-:S02]  /*6ec80*/  ISETP.GE.U32.AND P5, PT, R3, 0x7ffffce9, PT ;  /* 0x7ffffce90300780c */ /* 0x000fc40003fa6070 */
[----:B------:R-:W-:Y:S01]  /*6ec90*/  ISETP.GE.U32.AND P4, PT, R2, 0x7ffffccc, PT ;  /* 0x7ffffccc0200780c */ /* 0x000fe20003f86070 */
[----:B----4-:R-:W-:-:S04]  /*6eca0*/  IMAD.WIDE R18, R7, 0x4, R18 ;  /* 0x0000000407127825 */ /* 0x010fc800078e0212 */
[----:B------:R-:W-:Y:S01]  /*6ecb0*/  IMAD.WIDE R16, R7, 0x4, R16 ;  /* 0x0000000407107825 */ /* 0x000fe200078e0210 */
[----:B------:R-:W-:Y:S01]  /*6ecc0*/  ISETP.GE.U32.AND P1, PT, R8, 0x7ffffcca, PT ;  /* 0x7ffffcca0800780c */ /* 0x000fe20003f26070 */
[----:B------:R-:W4:Y:S08]  /*6ecd0*/  LDC R4, c[0x0][0x230] ;  /* 0x00008c00ff047b82 */ /* 0x000f300000000800 */
[----:B-1----:R-:W1:Y:S01]  /*6ece0*/  LDC R14, c[0x0][0x230] ;  /* 0x00008c00ff0e7b82 */ /* 0x002e620000000800 */
[----:B--2---:R-:W2:Y:S01]  /*6ecf0*/  LDL.LU.64 R12, [R1+0x1408] ;  /* 0x00140800010c7983 */ /* 0x004ea20000300a00 */
[----:B------:R-:W-:-:S03]  /*6ed00*/  VIADD R8, R20, 0xfffffd2b ;  /* 0xfffffd2b14087836 */ /* 0x000fc60000000000 */
[----:B------:R4:W-:Y:S04]  /*6ed10*/  STL.64 [R1+0x1608], R18 ;  /* 0x0016081201007387 */ /* 0x0009e80000100a00 */
[----:B------:R-:W-:Y:S04]  /*6ed20*/  LDGSTS.E [R10+0x5000c], desc[UR60][R18.64], !P5 ;  /* 0x5000c000120a7fae */ /* 0x000fe8000e92187c */
[----:B------:R4:W-:Y:S01]  /*6ed30*/  STL.64 [R1+0x15c0], R16 ;  /* 0x0015c01001007387 */ /* 0x0009e20000100a00 */
[----:B------:R-:W-:-:S04]  /*6ed40*/  IMAD.WIDE R22, R7, 0x4, R222 ;  /* 0x0000000407167825 */ /* 0x000fc800078e02de */
[----:B------:R-:W-:Y:S01]  /*6ed50*/  IMAD.WIDE R20, R7, 0x4, R228 ;  /* 0x0000000407147825 */ /* 0x000fe200078e02e4 */
[----:B------:R-:W-:Y:S01]  /*6ed60*/  LDGSTS.E [R10+0x54000], desc[UR60][R16.64], !P4 ;  /* 0x54000000100a7fae */ /* 0x000fe2000e12187c */
[----:B------:R-:W-:Y:S02]  /*6ed70*/  ISETP.GE.U32.AND P3, PT, R0, 0x7ffffccb, PT ;  /* 0x7ffffccb0000780c */ /* 0x000fe40003f66070 */
[----:B------:R-:W-:Y:S02]  /*6ed80*/  ISETP.GE.U32.AND P2, PT, R9, 0x7ffffcc9, PT ;  /* 0x7ffffcc90900780c */ /* 0x000fe40003f46070 */
[----:B------:R-:W-:Y:S01]  /*6ed90*/  ISETP.GE.U32.AND P6, PT, R8, 0x7ffffcac, PT ;  /* 0x7ffffcac0800780c */ /* 0x000fe20003fc6070 */
[----:B------:R-:W2:Y:S08]  /*6eda0*/  LDC R3, c[0x0][0x230] ;  /* 0x00008c00ff037b82 */ /* 0x000eb00000000800 */
[----:B------:R-:W2:Y:S08]  /*6edb0*/  LDC R2, c[0x0][0x230] ;  /* 0x00008c00ff027b82 */ /* 0x000eb00000000800 */
[----:B------:R-:W2:Y:S08]  /*6edc0*/  LDC R0, c[0x0][0x230] ;  /* 0x00008c00ff007b82 */ /* 0x000eb00000000800 */
[----:B------:R-:W2:Y:S01]  /*6edd0*/  LDC R9, c[0x0][0x230] ;  /* 0x00008c00ff097b82 */ /* 0x000ea20000000800 */
[----:B----4-:R-:W4:Y:S07]  /*6ede0*/  LDL.LU.64 R18, [R1+0x1400] ;  /* 0x0014000001127983 */ /* 0x010f2e0000300a00 */
[----:B------:R-:W4:Y:S01]  /*6edf0*/  LDC R8, c[0x0][0x230] ;  /* 0x00008c00ff087b82 */ /* 0x000f220000000800 */
[----:B------:R-:W4:Y:S04]  /*6ee00*/  LDL.LU.64 R16, [R1+0x13f8] ;  /* 0x0013f80001107983 */ /* 0x000f280000300a00 */
[----:B------:R-:W-:Y:S04]  /*6ee10*/  STL.64 [R1+0x15b8], R22 ;  /* 0x0015b81601007387 */ /* 0x000fe80000100a00 */
[----:B------:R1:W-:Y:S04]  /*6ee20*/  STL.64 [R1+0x15b0], R20 ;  /* 0x0015b01401007387 */ /* 0x0003e80000100a00 */
[----:B------:R-:W4:Y:S04]  /*6ee30*/  LDL.LU.64 R222, [R1+0x13f0] ;  /* 0x0013f00001de7983 */ /* 0x000f280000300a00 */
[----:B------:R-:W4:Y:S04]  /*6ee40*/  LDL.LU.64 R228, [R1+0x13e8] ;  /* 0x0013e80001e47983 */ /* 0x000f280000300a00 */
[----:B------:R-:W-:Y:S04]  /*6ee50*/  LDGSTS.E [R10+0x54004], desc[UR60][R22.64], !P3 ;  /* 0x54004000160a7fae */ /* 0x000fe8000d92187c */
[----:B------:R1:W-:Y:S02]  /*6ee60*/  LDGSTS.E [R10+0x54008], desc[UR60][R20.64], !P1 ;  /* 0x54008000140a7fae */ /* 0x0003e4000c92187c */
[----:B-1----:R-:W-:-:S02]  /*6ee70*/  VIADD R20, R14, 0xfffffd0a ;  /* 0xfffffd0a0e147836 */ /* 0x002fc40000000000 */
[----:B---3--:R-:W-:-:S04]  /*6ee80*/  IMAD.WIDE R22, R7, 0x4, R234 ;  /* 0x0000000407167825 */ /* 0x008fc800078e02ea */
[C---:B------:R-:W-:Y:S01]  /*6ee90*/  IMAD.WIDE R14, R7.reuse, 0x4, R240 ;  /* 0x00000004070e7825 */ /* 0x040fe200078e02f0 */
[----:B------:R-:W-:Y:S04]  /*6eea0*/  STL.64 [R1+0x15a8], R22 ;  /* 0x0015a81601007387 */ /* 0x000fe80000100a00 */
[----:B------:R-:W-:Y:S04]  /*6eeb0*/  LDGSTS.E [R10+0x5400c], desc[UR60][R22.64], !P2 ;  /* 0x5400c000160a7fae */ /* 0x000fe8000d12187c */
[----:B------:R1:W-:Y:S04]  /*6eec0*/  STL.64 [R1+0x1560], R14 ;  /* 0x0015600e01007387 */ /* 0x0003e80000100a00 */
[----:B------:R-:W-:Y:S01]  /*6eed0*/  LDGSTS.E [R10+0x58000], desc[UR60][R14.64], !P6 ;  /* 0x580000000e0a7fae */ /* 0x000fe2000f12187c */
[----:B--2---:R-:W-:-:S05]  /*6eee0*/  IMAD.WIDE R12, R7, 0x4, R12 ;  /* 0x00000004070c7825 */ /* 0x004fca00078e020c */
[----:B------:R2:W-:Y:S04]  /*6eef0*/  STL.64 [R1+0x1558], R12 ;  /* 0x0015580c01007387 */ /* 0x0005e80000100a00 */
[----:B-1----:R-:W3:Y:S04]  /*6ef00*/  LDL.LU.64 R14, [R1+0x13e0] ;  /* 0x0013e000010e7983 */ /* 0x002ee80000300a00 */
[----:B------:R-:W3:Y:S04]  /*6ef10*/  LDL.LU.64 R234, [R1+0x13d8] ;  /* 0x0013d80001ea7983 */ /* 0x000ee80000300a00 */
[----:B------:R-:W3:Y:S01]  /*6ef20*/  LDL.LU.64 R240, [R1+0x13d0] ;  /* 0x0013d00001f07983 */ /* 0x000ee20000300a00 */
[----:B------:R-:W-:-:S04]  /*6ef30*/  IADD3 R4, R4, -0x2d6, RZ ;  /* 0xfffffd2a04047810 */ /* 0x000fc80007ffe0ff */
[----:B------:R-:W-:Y:S01]  /*6ef40*/  ISETP.GE.U32.AND P5, PT, R4, 0x7ffffcab, PT ;  /* 0x7ffffcab0400780c */ /* 0x000fe20003fa6070 */
[----:B------:R-:W-:Y:S02]  /*6ef50*/  VIADD R3, R3, 0xfffffd29 ;  /* 0xfffffd2903037836 */ /* 0x000fe40000000000 */
[----:B------:R-:W-:Y:S01]  /*6ef60*/  VIADD R2, R2, 0xfffffd28 ;  /* 0xfffffd2802027836 */ /* 0x000fe20000000000 */
[----:B------:R-:W1:Y:S02]  /*6ef70*/  LDC R4, c[0x0][0x230] ;  /* 0x00008c00ff047b82 */ /* 0x000e640000000800 */
[----:B------:R-:W-:Y:S02]  /*6ef80*/  ISETP.GE.U32.AND P4, PT, R3, 0x7ffffcaa, PT ;  /* 0x7ffffcaa0300780c */ /* 0x000fe40003f86070 */
[----:B------:R-:W-:Y:S02]  /*6ef90*/  ISETP.GE.U32.AND P3, PT, R2, 0x7ffffca9, PT ;  /* 0x7ffffca90200780c */ /* 0x000fe40003f66070 */
[----:B------:R-:W-:Y:S01]  /*6efa0*/  IADD3 R0, R0, -0x2f5, RZ ;  /* 0xfffffd0b00007810 */ /* 0x000fe20007ffe0ff */
[----:B----4-:R-:W-:-:S04]  /*6efb0*/  IMAD.WIDE R18, R7, 0x4, R18 ;  /* 0x0000000407127825 */ /* 0x010fc800078e0212 */
[C---:B------:R-:W-:Y:S01]  /*6efc0*/  IMAD.WIDE R16, R7.reuse, 0x4, R16 ;  /* 0x0000000407107825 */ /* 0x040fe200078e0210 */
[----:B------:R-:W-:Y:S01]  /*6efd0*/  ISETP.GE.U32.AND P2, PT, R20, 0x7ffffc8b, PT ;  /* 0x7ffffc8b1400780c */ /* 0x000fe20003f46070 */
[----:B------:R2:W-:Y:S01]  /*6efe0*/  LDGSTS.E [R10+0x58004], desc[UR60][R12.64], !P5 ;  /* 0x580040000c0a7fae */ /* 0x0005e2000e92187c */
[----:B------:R-:W-:Y:S01]  /*6eff0*/  ISETP.GE.U32.AND P1, PT, R0, 0x7ffffc8c, PT ;  /* 0x7ffffc8c0000780c */ /* 0x000fe20003f26070 */
[----:B------:R-:W-:Y:S02]  /*6f000*/  IMAD.WIDE R20, R7, 0x4, R222 ;  /* 0x0000000407147825 */ /* 0x000fe400078e02de */
[----:B------:R4:W-:Y:S04]  /*6f010*/  STL.64 [R1+0x1550], R18 ;  /* 0x0015501201007387 */ /* 0x0009e80000100a00 */
[----:B------:R4:W-:Y:S01]  /*6f020*/  LDGSTS.E [R10+0x58008], desc[UR60][R18.64], !P4 ;  /* 0x58008000120a7fae */ /* 0x0009e2000e12187c */
[----:B------:R-:W-:Y:S01]  /*6f030*/  VIADD R9, R9, 0xfffffd09 ;  /* 0xfffffd0909097836 */ /* 0x000fe20000000000 */
[----:B------:R-:W-:Y:S01]  /*6f040*/  IADD3 R8, R8, -0x2f8, RZ ;  /* 0xfffffd0808087810 */ /* 0x000fe20007ffe0ff */
[----:B------:R-:W3:Y:S08]  /*6f050*/  LDC R3, c[0x0][0x230] ;  /* 0x00008c00ff037b82 */ /* 0x000ef00000000800 */
[----:B--2---:R-:W2:Y:S01]  /*6f060*/  LDC R12, c[0x0][0x230] ;  /* 0x00008c00ff0c7b82 */ /* 0x004ea20000000800 */
[----:B------:R1:W-:Y:S04]  /*6f070*/  STL.64 [R1+0x1548], R16 ;  /* 0x0015481001007387 */ /* 0x0003e80000100a00 */
[----:B------:R-:W-:Y:S03]  /*6f080*/  LDGSTS.E [R10+0x5800c], desc[UR60][R16.64], !P3 ;  /* 0x5800c000100a7fae */ /* 0x000fe6000d92187c */
[----:B------:R-:W3:Y:S08]  /*6f090*/  LDC R2, c[0x0][0x230] ;  /* 0x00008c00ff027b82 */ /* 0x000ef00000000800 */
[----:B------:R-:W3:Y:S01]  /*6f0a0*/  LDC R0, c[0x0][0x230] ;  /* 0x00008c00ff007b82 */ /* 0x000ee20000000800 */
[----:B------:R2:W-:Y:S01]  /*6f0b0*/  LDGSTS.E [R10+0x5c000], desc[UR60][R20.64], !P1 ;  /* 0x5c000000140a7fae */ /* 0x0005e2000c92187c */
[----:B----4-:R-:W-:-:S04]  /*6f0c0*/  IMAD.WIDE R18, R7, 0x4, R228 ;  /* 0x0000000407127825 */ /* 0x010fc800078e02e4 */
[----:B-1----:R-:W-:Y:S01]  /*6f0d0*/  VIADD R4, R4, 0xfffffd67 ;  /* 0xfffffd6704047836 */ /* 0x002fe20000000000 */
[----:B------:R-:W-:Y:S02]  /*6f0e0*/  ISETP.GE.U32.AND P6, PT, R9, 0x7ffffc8a, PT ;  /* 0x7ffffc8a0900780c */ /* 0x000fe40003fc6070 */
[----:B------:R-:W-:Y:S01]  /*6f0f0*/  ISETP.GE.U32.AND P5, PT, R8, 0x7ffffc89, PT ;  /* 0x7ffffc890800780c */ /* 0x000fe20003fa6070 */
[----:B------:R-:W1:Y:S01]  /*6f100*/  LDC R9, c[0x0][0x230] ;  /* 0x00008c00ff097b82 */ /* 0x000e620000000800 */
[----:B------:R4:W-:Y:S04]  /*6f110*/  LDGSTS.E [R10+0x5c004], desc[UR60][R18.64], !P2 ;  /* 0x5c004000120a7fae */ /* 0x0009e8000d12187c */
[----:B------:R-:W4:Y:S04]  /*6f120*/  LDL.LU.64 R16, [R1+0x13c8] ;  /* 0x0013c80001107983 */ /* 0x000f280000300a00 */
[----:B------:R2:W-:Y:S04]  /*6f130*/  STL.64 [R1+0x1508], R20 ;  /* 0x0015081401007387 */ /* 0x0005e80000100a00 */
[----:B------:R-:W4:Y:S04]  /*6f140*/  LDL.LU.64 R222, [R1+0x13c0] ;  /* 0x0013c00001de7983 */ /* 0x000f280000300a00 */
[----:B------:R4:W-:Y:S04]  /*6f150*/  STL.64 [R1+0x1500], R18 ;  /* 0x0015001201007387 */ /* 0x0009e80000100a00 */
[----:B------:R-:W4:Y:S01]  /*6f160*/  LDL.LU.64 R228, [R1+0x13a8] ;  /* 0x0013a80001e47983 */ /* 0x000f220000300a00 */
[----:B------:R-:W-:Y:S01]  /*6f170*/  ISETP.GE.U32.AND P4, PT, R4, 0x7ffffce8, PT ;  /* 0x7ffffce80400780c */ /* 0x000fe20003f86070 */
[----:B------:R-:W1:Y:S08]  /*6f180*/  LDC R8, c[0x0][0x230] ;  /* 0x00008c00ff087b82 */ /* 0x000e700000000800 */
[----:B------:R-:W1:Y:S01]  /*6f190*/  LDC R4, c[0x0][0x230] ;  /* 0x00008c00ff047b82 */ /* 0x000e620000000800 */
[----:B--2---:R-:W-:-:S02]  /*6f1a0*/  VIADD R20, R12, 0xfffffd47 ;  /* 0xfffffd470c147836 */ /* 0x004fc40000000000 */
[----:B------:R-:W2:Y:S01]  /*6f1b0*/  LDL.LU.64 R12, [R1+0x13a0] ;  /* 0x0013a000010c7983 */ /* 0x000ea20000300a00 */
[----:B---3--:R-:W-:-:S04]  /*6f1c0*/  IMAD.WIDE R22, R7, 0x4, R14 ;  /* 0x0000000407167825 */ /* 0x008fc800078e020e */
[----:B----4-:R-:W-:-:S04]  /*6f1d0*/  IMAD.WIDE R18, R7, 0x4, R234 ;  /* 0x0000000407127825 */ /* 0x010fc800078e02ea */
[----:B------:R-:W-:Y:S01]  /*6f1e0*/  IMAD.WIDE R14, R7, 0x4, R240 ;  /* 0x00000004070e7825 */ /* 0x000fe200078e02f0 */
[----:B------:R-:W-:Y:S04]  /*6f1f0*/  STL.64 [R1+0x14f8], R22 ;  /* 0x0014f81601007387 */ /* 0x000fe80000100a00 */
[----:B------:R-:W-:Y:S04]  /*6f200*/  LDGSTS.E [R10+0x5c008], desc[UR60][R22.64], !P6 ;  /* 0x5c008000160a7fae */ /* 0x000fe8000f12187c */
[----:B------:R-:W-:Y:S04]  /*6f210*/  STL.64 [R1+0x14f0], R18 ;  /* 0x0014f01201007387 */ /* 0x000fe80000100a00 */
[----:B------:R-:W-:Y:S04]  /*6f220*/  STL.64 [R1+0x1600], R14 ;  /* 0x0016000e01007387 */ /* 0x000fe80000100a00 */
[----:B------:R3:W-:Y:S04]  /*6f230*/  LDGSTS.E [R10+0x5c00c], desc[UR60][R18.64], !P5 ;  /* 0x5c00c000120a7fae */ /* 0x0007e8000e92187c */
[----:B------:R3:W-:Y:S04]  /*6f240*/  STL [R1+0x25e8], R10 ;  /* 0x0025e80a01007387 */ /* 0x0007e80000100800 */
[----:B------:R-:W-:Y:S01]  /*6f250*/  LDGSTS.E [R11+0x50000], desc[UR60][R14.64], !P4 ;  /* 0x500000000e0b7fae */ /* 0x000fe2000e12187c */
[----:B------:R-:W-:Y:S01]  /*6f260*/  VIADD R3, R3, 0xfffffd66 ;  /* 0xfffffd6603037836 */ /* 0x000fe20000000000 */
[----:B------:R-:W-:Y:S01]  /*6f270*/  IADD3 R2, R2, -0x29b, RZ ;  /* 0xfffffd6502027810 */ /* 0x000fe20007ffe0ff */
[----:B------:R-:W-:Y:S01]  /*6f280*/  VIADD R0, R0, 0xfffffd64 ;  /* 0xfffffd6400007836 */ /* 0x000fe20000000000 */
[----:B------:R-:W-:-:S02]  /*6f290*/  ISETP.GE.U32.AND P6, PT, R20, 0x7ffffcc8, PT ;  /* 0x7ffffcc81400780c */ /* 0x000fc40003fc6070 */
[----:B-1----:R-:W-:Y:S01]  /*6f2a0*/  IADD3 R9, R9, -0x2ba, RZ ;  /* 0xfffffd4609097810 */ /* 0x002fe20007ffe0ff */
[----:B------:R-:W-:Y:S02]  /*6f2b0*/  VIADD R8, R8, 0xfffffd45 ;  /* 0xfffffd4508087836 */ /* 0x000fe40000000000 */
[----:B------:R-:W-:Y:S01]  /*6f2c0*/  VIADD R4, R4, 0xfffffd44 ;  /* 0xfffffd4404047836 */ /* 0x000fe20000000000 */
[----:B---3--:R-:W1:Y:S01]  /*6f2d0*/  LDC R10, c[0x0][0x230] ;  /* 0x00008c00ff0a7b82 */ /* 0x008e620000000800 */
[----:B------:R-:W3:Y:S04]  /*6f2e0*/  LDL.LU.64 R14, [R1+0x1398] ;  /* 0x00139800010e7983 */ /* 0x000ee80000300a00 */
[----:B------:R-:W4:Y:S04]  /*6f2f0*/  LDL.LU.64 R234, [R1+0x1388] ;  /* 0x0013880001ea7983 */ /* 0x000f280000300a00 */
[----:B------:R-:W4:Y:S01]  /*6f300*/  LDL.LU.64 R240, [R1+0x1368] ;  /* 0x0013680001f07983 */ /* 0x000f220000300a00 */
[----:B------:R-:W-:-:S02]  /*6f310*/  ISETP.GE.U32.AND P3, PT, R3, 0x7ffffce7, PT ;  /* 0x7ffffce70300780c */ /* 0x000fc40003f66070 */
[----:B------:R-:W-:Y:S02]  /*6f320*/  ISETP.GE.U32.AND P1, PT, R2, 0x7ffffce6, PT ;  /* 0x7ffffce60200780c */ /* 0x000fe40003f26070 */
[----:B------:R-:W-:Y:S01]  /*6f330*/  ISETP.GE.U32.AND P2, PT, R0, 0x7ffffce5, PT ;  /* 0x7ffffce50000780c */ /* 0x000fe20003f46070 */
[----:B------:R-:W-:-:S04]  /*6f340*/  IMAD.WIDE R18, R7, 0x4, R16 ;  /* 0x0000000407127825 */ /* 0x000fc800078e0210 */
[----:B------:R-:W-:-:S04]  /*6f350*/  IMAD.WIDE R16, R7, 0x4, R222 ;  /* 0x0000000407107825 */ /* 0x000fc800078e02de */
[----:B--2---:R-:W-:Y:S01]  /*6f360*/  IMAD.WIDE R12, R7, 0x4, R12 ;  /* 0x00000004070c7825 */ /* 0x004fe200078e020c */
[----:B------:R2:W-:Y:S04]  /*6f370*/  STL.64 [R1+0x15f8], R18 ;  /* 0x0015f81201007387 */ /* 0x0005e80000100a00 */
[----:B------:R2:W-:Y:S04]  /*6f380*/  LDGSTS.E [R11+0x50004], desc[UR60][R18.64], !P3 ;  /* 0x50004000120b7fae */ /* 0x0005e8000d92187c */
[----:B------:R1:W-:Y:S04]  /*6f390*/  STL.64 [R1+0x15f0], R16 ;  /* 0x0015f01001007387 */ /* 0x0003e80000100a00 */
[----:B------:R-:W-:Y:S01]  /*6f3a0*/  LDGSTS.E [R11+0x50008], desc[UR60][R16.64], !P1 ;  /* 0x50008000100b7fae */ /* 0x000fe2000c92187c */
[----:B------:R-:W-:-:S02]  /*6f3b0*/  ISETP.GE.U32.AND P5, PT, R9, 0x7ffffcc7, PT ;  /* 0x7ffffcc70900780c */ /* 0x000fc40003fa6070 */
[----:B------:R-:W-:Y:S01]  /*6f3c0*/  ISETP.GE.U32.AND P4, PT, R8, 0x7ffffcc6, PT ;  /* 0x7ffffcc60800780c */ /* 0x000fe20003f86070 */
[----:B------:R-:W4:Y:S08]  /*6f3d0*/  LDC R3, c[0x0][0x230] ;  /* 0x00008c00ff037b82 */ /* 0x000f300000000800 */
[----:B------:R-:W4:Y:S08]  /*6f3e0*/  LDC R2, c[0x0][0x230] ;  /* 0x00008c00ff027b82 */ /* 0x000f300000000800 */
[----:B------:R-:W4:Y:S01]  /*6f3f0*/  LDC R0, c[0x0][0x230] ;  /* 0x00008c00ff007b82 */ /* 0x000f220000000800 */
[C---:B--2---:R-:W-:Y:S01]  /*6f400*/  IMAD.WIDE R18, R7.reuse, 0x4, R228 ;  /* 0x0000000407127825 */ /* 0x044fe200078e02e4 */
[----:B------:R-:W-:Y:S01]  /*6f410*/  ISETP.GE.U32.AND P3, PT, R4, 0x7ffffcc5, PT ;  /* 0x7ffffcc50400780c */ /* 0x000fe20003f66070 */
[----:B-1----:R-:W2:Y:S04]  /*6f420*/  LDL.LU.64 R16, [R1+0x1358] ;  /* 0x0013580001107983 */ /* 0x002ea80000300a00 */
[----:B------:R-:W2:Y:S04]  /*6f430*/  LDL.LU.64 R228, [R1+0x1348] ;  /* 0x0013480001e47983 */ /* 0x000ea80000300a00 */
[----:B------:R-:W-:Y:S04]  /*6f440*/  STL.64 [R1+0x15e8], R18 ;  /* 0x0015e81201007387 */ /* 0x000fe80000100a00 */
[----:B------:R4:W-:Y:S04]  /*6f450*/  LDGSTS.E [R11+0x5000c], desc[UR60][R18.64], !P2 ;  /* 0x5000c000120b7fae */ /* 0x0009e8000d12187c */
[----:B------:R1:W-:Y:S04]  /*6f460*/  STL.64 [R1+0x15a0], R12 ;  /* 0x0015a00c01007387 */ /* 0x0003e80000100a00 */
[----:B------:R-:W-:Y:S04]  /*6f470*/  LDGSTS.E [R11+0x54000], desc[UR60][R12.64], !P6 ;  /* 0x540000000c0b7fae */ /* 0x000fe8000f12187c */
[----:B------:R-:W2:Y:S01]  /*6f480*/  LDL.LU.64 R222, [R1+0x1338] ;  /* 0x0013380001de7983 */ /* 0x000ea20000300a00 */
[----:B------:R-:W-:Y:S01]  /*6f490*/  IADD3 R10, R10, -0x2dc, RZ ;  /* 0xfffffd240a0a7810 */ /* 0x000fe20007ffe0ff */
[----:B------:R-:W4:Y:S08]  /*6f4a0*/  LDC R9, c[0x0][0x230] ;  /* 0x00008c00ff097b82 */ /* 0x000f300000000800 */
[----:B------:R-:W2:Y:S08]  /*6f4b0*/  LDC R8, c[0x0][0x230] ;  /* 0x00008c00ff087b82 */ /* 0x000eb00000000800 */
[----:B------:R-:W2:Y:S01]  /*6f4c0*/  LDC R4, c[0x0][0x230] ;  /* 0x00008c00ff047b82 */ /* 0x000ea20000000800 */
[----:B-1----:R-:W2:Y:S01]  /*6f4d0*/  LDL.LU.64 R12, [R1+0x1318] ;  /* 0x00131800010c7983 */ /* 0x002ea20000300a00 */
[----:B---3--:R-:W-:-:S04]  /*6f4e0*/  IMAD.WIDE R20, R7, 0x4, R14 ;  /* 0x0000000407147825 */ /* 0x008fc800078e020e */
[----:B----4-:R-:W-:-:S04]  /*6f4f0*/  IMAD.WIDE R18, R7, 0x4, R234 ;  /* 0x0000000407127825 */ /* 0x010fc800078e02ea */
[----:B------:R-:W-:Y:S01]  /*6f500*/  IMAD.WIDE R14, R7, 0x4, R240 ;  /* 0x00000004070e7825 */ /* 0x000fe200078e02f0 */
[----:B------:R-:W-:Y:S04]  /*6f510*/  STL.64 [R1+0x1598], R20 ;  /* 0x0015981401007387 */ /* 0x000fe80000100a00 */
[----:B------:R-:W-:Y:S04]  /*6f520*/  STL.64 [R1+0x1590], R18 ;  /* 0x0015901201007387 */ /* 0x000fe80000100a00 */
[----:B------:R-:W-:Y:S04]  /*6f530*/  LDGSTS.E [R11+0x54004], desc[UR60][R20.64], !P5 ;  /* 0x54004000140b7fae */ /* 0x000fe8000e92187c */
[----:B------:R1:W-:Y:S04]  /*6f540*/  STL.64 [R1+0x1588], R14 ;  /* 0x0015880e01007387 */ /* 0x0003e80000100a00 */
[----:B------:R2:W-:Y:S04]  /*6f550*/  LDGSTS.E [R11+0x54008], desc[UR60][R18.64], !P4 ;  /* 0x54008000120b7fae */ /* 0x0005e8000e12187c */
[----:B------:R-:W3:Y:S04]  /*6f560*/  LDL.LU.64 R234, [R1+0x1310] ;  /* 0x0013100001ea7983 */ /* 0x000ee80000300a00 */
[----:B------:R-:W-:Y:S04]  /*6f570*/  LDGSTS.E [R11+0x5400c], desc[UR60][R14.64], !P3 ;  /* 0x5400c0000e0b7fae */ /* 0x000fe8000d92187c */
[----:B-1----:R-:W4:Y:S04]  /*6f580*/  LDL.LU.64 R14, [R1+0x1300] ;  /* 0x00130000010e7983 */ /* 0x002f280000300a00 */
[----:B------:R-:W4:Y:S01]  /*6f590*/  LDL.LU.64 R240, [R1+0x12f8] ;  /* 0x0012f80001f07983 */ /* 0x000f220000300a00 */
[----:B------:R-:W-:Y:S01]  /*6f5a0*/  IADD3 R3, R3, -0x2d9, RZ ;  /* 0xfffffd2703037810 */ /* 0x000fe20007ffe0ff */
[----:B------:R-:W-:-:S03]  /*6f5b0*/  VIADD R2, R2, 0xfffffd26 ;  /* 0xfffffd2602027836 */ /* 0x000fc60000000000 */
[----:B------:R-:W-:Y:S02]  /*6f5c0*/  ISETP.GE.U32.AND P1, PT, R3, 0x7ffffca8, PT ;  /* 0x7ffffca80300780c */ /* 0x000fe40003f26070 */
[----:B------:R-:W-:Y:S01]  /*6f5d0*/  ISETP.GE.U32.AND P2, PT, R2, 0x7ffffca7, PT ;  /* 0x7ffffca70200780c */ /* 0x000fe20003f46070 */
[----:B------:R-:W-:Y:S01]  /*6f5e0*/  VIADD R0, R0, 0xfffffd25 ;  /* 0xfffffd2500007836 */ /* 0x000fe20000000000 */
[----:B------:R-:W-:Y:S01]  /*6f5f0*/  ISETP.GE.U32.AND P5, PT, R10, 0x7ffffca5, PT ;  /* 0x7ffffca50a00780c */ /* 0x000fe20003fa6070 */
[----:B------:R-:W1:Y:S08]  /*6f600*/  LDC R3, c[0x0][0x230] ;  /* 0x00008c00ff037b82 */ /* 0x000e700000000800 */
[----:B------:R-:W4:Y:S01]  /*6f610*/  LDC R2, c[0x0][0x230] ;  /* 0x00008c00ff027b82 */ /* 0x000f220000000800 */
[----:B------:R-:W-:-:S02]  /*6f620*/  VIADD R9, R9, 0xfffffd07 ;  /* 0xfffffd0709097836 */ /* 0x000fc40000000000 */
[----:B--2---:R-:W-:-:S04]  /*6f630*/  IMAD.WIDE R18, R7, 0x4, R16 ;  /* 0x0000000407127825 */ /* 0x004fc800078e0210 */
[----:B------:R-:W-:Y:S01]  /*6f640*/  IMAD.WIDE R16, R7, 0x4, R228 ;  /* 0x0000000407107825 */ /* 0x000fe200078e02e4 */
[----:B------:R-:W-:-:S03]  /*6f650*/  ISETP.GE.U32.AND P6, PT, R0, 0x7ffffca6, PT ;  /* 0x7ffffca60000780c */ /* 0x000fc60003fc6070 */
[----:B------:R-:W-:Y:S01]  /*6f660*/  VIADD R8, R8, 0xfffffd06 ;  /* 0xfffffd0608087836 */ /* 0x000fe20000000000 */
[----:B------:R-:W-:Y:S01]  /*6f670*/  IADD3 R4, R4, -0x2fb, RZ ;  /* 0xfffffd0504047810 */ /* 0x000fe20007ffe0ff */
[----:B------:R2:W-:Y:S04]  /*6f680*/  STL.64 [R1+0x1540], R18 ;  /* 0x0015401201007387 */ /* 0x0005e80000100a00 */
[----:B------:R2:W-:Y:S04]  /*6f690*/  LDGSTS.E [R11+0x58000], desc[UR60][R18.64], !P1 ;  /* 0x58000000120b7fae */ /* 0x0005e8000c92187c */
[----:B------:R2:W-:Y:S04]  /*6f6a0*/  STL.64 [R1+0x1538], R16 ;  /* 0x0015381001007387 */ /* 0x0005e80000100a00 */
[----:B------:R2:W-:Y:S04]  /*6f6b0*/  LDGSTS.E [R11+0x58004], desc[UR60][R16.64], !P2 ;  /* 0x58004000100b7fae */ /* 0x0005e8000d12187c */
[----:B------:R-:W4:Y:S01]  /*6f6c0*/  LDL.LU.64 R228, [R1+0x12f0] ;  /* 0x0012f00001e47983 */ /* 0x000f220000300a00 */
[----:B------:R-:W-:Y:S01]  /*6f6d0*/  ISETP.GE.U32.AND P4, PT, R9, 0x7ffffc88, PT ;  /* 0x7ffffc880900780c */ /* 0x000fe20003f86070 */
[----:B-1----:R-:W-:Y:S01]  /*6f6e0*/  VIADD R3, R3, 0xfffffd04 ;  /* 0xfffffd0403037836 */ /* 0x002fe20000000000 */
[----:B------:R-:W1:Y:S08]  /*6f6f0*/  LDC R0, c[0x0][0x230] ;  /* 0x00008c00ff007b82 */ /* 0x000e700000000800 */
[----:B------:R-:W4:Y:S01]  /*6f700*/  LDC R10, c[0x0][0x230] ;  /* 0x00008c00ff0a7b82 */ /* 0x000f220000000800 */
[----:B--2---:R-:W-:-:S04]  /*6f710*/  IMAD.WIDE R18, R7, 0x4, R222 ;  /* 0x0000000407127825 */ /* 0x004fc800078e02de */
[----:B------:R-:W-:Y:S01]  /*6f720*/  IMAD.WIDE R16, R7, 0x4, R12 ;  /* 0x0000000407107825 */ /* 0x000fe200078e020c */
[----:B------:R-:W-:Y:S01]  /*6f730*/  ISETP.GE.U32.AND P3, PT, R8, 0x7ffffc87, PT ;  /* 0x7ffffc870800780c */ /* 0x000fe20003f66070 */
[----:B------:R-:W2:Y:S04]  /*6f740*/  LDL.LU.64 R12, [R1+0x12e8] ;  /* 0x0012e800010c7983 */ /* 0x000ea80000300a00 */
[----:B------:R3:W-:Y:S04]  /*6f750*/  STL.64 [R1+0x1530], R18 ;  /* 0x0015301201007387 */ /* 0x0007e80000100a00 */
[----:B------:R4:W-:Y:S04]  /*6f760*/  STL.64 [R1+0x1528], R16 ;  /* 0x0015281001007387 */ /* 0x0009e80000100a00 */
[----:B------:R-:W2:Y:S04]  /*6f770*/  LDL.LU.64 R222, [R1+0x12e0] ;  /* 0x0012e00001de7983 */ /* 0x000ea80000300a00 */
[----:B------:R3:W-:Y:S04]  /*6f780*/  LDGSTS.E [R11+0x58008], desc[UR60][R18.64], !P6 ;  /* 0x58008000120b7fae */ /* 0x0007e8000f12187c */
[----:B------:R4:W-:Y:S01]  /*6f790*/  LDGSTS.E [R11+0x5800c], desc[UR60][R16.64], !P5 ;  /* 0x5800c000100b7fae */ /* 0x0009e2000e92187c */
[----:B------:R-:W-:-:S02]  /*6f7a0*/  ISETP.GE.U32.AND P1, PT, R4, 0x7ffffc86, PT ;  /* 0x7ffffc860400780c */ /* 0x000fc40003f26070 */
[----:B------:R-:W-:Y:S01]  /*6f7b0*/  ISETP.GE.U32.AND P2, PT, R3, 0x7ffffc85, PT ;  /* 0x7ffffc850300780c */ /* 0x000fe20003f46070 */
[----:B------:R-:W2:Y:S08]  /*6f7c0*/  LDC R8, c[0x0][0x230] ;  /* 0x00008c00ff087b82 */ /* 0x000eb00000000800 */
[----:B------:R-:W2:Y:S01]  /*6f7d0*/  LDC R9, c[0x0][0x230] ;  /* 0x00008c00ff097b82 */ /* 0x000ea20000000800 */
[----:B---3--:R-:W-:Y:S01]  /*6f7e0*/  IMAD.WIDE R18, R7, 0x4, R234 ;  /* 0x0000000407127825 */ /* 0x008fe200078e02ea */
[----:B-1----:R-:W-:-:S06]  /*6f7f0*/  IADD3 R0, R0, -0x29e, RZ ;  /* 0xfffffd6200007810 */ /* 0x002fcc0007ffe0ff */
[----:B------:R-:W1:Y:S01]  /*6f800*/  LDC R4, c[0x0][0x230] ;  /* 0x00008c00ff047b82 */ /* 0x000e620000000800 */
[----:B------:R-:W-:Y:S04]  /*6f810*/  STL.64 [R1+0x14e8], R18 ;  /* 0x0014e81201007387 */ /* 0x000fe80000100a00 */
[----:B------:R-:W3:Y:S01]  /*6f820*/  LDL.LU.64 R234, [R1+0x12d8] ;  /* 0x0012d80001ea7983 */ /* 0x000ee20000300a00 */
[----:B----4-:R-:W-:-:S04]  /*6f830*/  IMAD.WIDE R16, R7, 0x4, R14 ;  /* 0x0000000407107825 */ /* 0x010fc800078e020e */
[----:B------:R-:W-:-:S04]  /*6f840*/  IMAD.WIDE R14, R7, 0x4, R240 ;  /* 0x00000004070e7825 */ /* 0x000fc800078e02f0 */
[----:B------:R-:W-:Y:S01]  /*6f850*/  VIADD R3, R2, 0xfffffd63 ;  /* 0xfffffd6302037836 */ /* 0x000fe20000000000 */
[----:B------:R-:W-:Y:S04]  /*6f860*/  LDGSTS.E [R11+0x5c000], desc[UR60][R18.64], !P4 ;  /* 0x5c000000120b7fae */ /* 0x000fe8000e12187c */
[----:B------:R4:W-:Y:S04]  /*6f870*/  STL.64 [R1+0x14e0], R16 ;  /* 0x0014e01001007387 */ /* 0x0009e80000100a00 */
[----:B------:R4:W-:Y:S04]  /*6f880*/  STL.64 [R1+0x14d8], R14 ;  /* 0x0014d80e01007387 */ /* 0x0009e80000100a00 */
[----:B------:R-:W3:Y:S01]  /*6f890*/  LDL.LU.64 R240, [R1+0x12d0] ;  /* 0x0012d00001f07983 */ /* 0x000ee20000300a00 */
[----:B------:R-:W-:-:S03]  /*6f8a0*/  ISETP.GE.U32.AND P6, PT, R3, 0x7ffffce4, PT ;  /* 0x7ffffce40300780c */ /* 0x000fc60003fc6070 */
[----:B------:R4:W-:Y:S04]  /*6f8b0*/  LDGSTS.E [R11+0x5c004], desc[UR60][R16.64], !P3 ;  /* 0x5c004000100b7fae */ /* 0x0009e8000d92187c */
[----:B------:R-:W-:Y:S01]  /*6f8c0*/  LDGSTS.E [R11+0x5c008], desc[UR60][R14.64], !P1 ;  /* 0x5c0080000e0b7fae */ /* 0x000fe2000c92187c */
[----:B------:R-:W-:Y:S01]  /*6f8d0*/  ISETP.GE.U32.AND P5, PT, R0, 0x7ffffce3, PT ;  /* 0x7ffffce30000780c */ /* 0x000fe20003fa6070 */
[----:B--2---:R-:W-:-:S04]  /*6f8e0*/  IMAD.WIDE R12, R7, 0x4, R12 ;  /* 0x00000004070c7825 */ /* 0x004fc800078e020c */
[C---:B----4-:R-:W-:Y:S01]  /*6f8f0*/  IMAD.WIDE R16, R7.reuse, 0x4, R228 ;  /* 0x0000000407107825 */ /* 0x050fe200078e02e4 */
[----:B------:R-:W2:Y:S04]  /*6f900*/  LDL.LU.64 R14, [R1+0x12c8] ;  /* 0x0012c800010e7983 */ /* 0x000ea80000300a00 */
[----:B------:R-:W4:Y:S01]  /*6f910*/  LDL.LU.64 R20, [R1+0x12c0] ;  /* 0x0012c00001147983 */ /* 0x000f220000300a00 */
[----:B------:R-:W-:-:S04]  /*6f920*/  IMAD.WIDE R18, R7, 0x4, R222 ;  /* 0x0000000407127825 */ /* 0x000fc800078e02de */
[----:B------:R-:W-:Y:S01]  /*6f930*/  VIADD R10, R10, 0xfffffd61 ;  /* 0xfffffd610a0a7836 */ /* 0x000fe20000000000 */
[----:B------:R-:W-:Y:S04]  /*6f940*/  STL.64 [R1+0x14d0], R16 ;  /* 0x0014d01001007387 */ /* 0x000fe80000100a00 */
[----:B------:R1:W-:Y:S04]  /*6f950*/  STL.64 [R1+0x15e0], R12 ;  /* 0x0015e00c01007387 */ /* 0x0003e80000100a00 */
[----:B------:R-:W-:Y:S04]  /*6f960*/  STL [R1+0x25ec], R11 ;  /* 0x0025ec0b01007387 */ /* 0x000fe80000100800 */
[----:B------:R-:W4:Y:S04]  /*6f970*/  LDL.LU.64 R228, [R1+0x12b8] ;  /* 0x0012b80001e47983 */ /* 0x000f280000300a00 */
[----:B------:R3:W-:Y:S04]  /*6f980*/  LDGSTS.E [R11+0x5c00c], desc[UR60][R16.64], !P2 ;  /* 0x5c00c000100b7fae */ /* 0x0007e8000d12187c */
[----:B------:R-:W-:Y:S04]  /*6f990*/  LDGSTS.E [R244+0x50000], desc[UR60][R12.64], !P6 ;  /* 0x500000000cf47fae */ /* 0x000fe8000f12187c */
[----:B------:R3:W-:Y:S01]  /*6f9a0*/  LDGSTS.E [R244+0x50004], desc[UR60][R18.64], !P5 ;  /* 0x5000400012f47fae */ /* 0x0007e2000e92187c */
[----:B------:R-:W-:Y:S01]  /*6f9b0*/  IADD3 R8, R8, -0x2bd, RZ ;  /* 0xfffffd4308087810 */ /* 0x000fe20007ffe0ff */
[----:B------:R-:W-:Y:S01]  /*6f9c0*/  VIADD R9, R9, 0xfffffd60 ;  /* 0xfffffd6009097836 */ /* 0x000fe20000000000 */
[----:B------:R-:W3:Y:S01]  /*6f9d0*/  LDC R2, c[0x0][0x230] ;  /* 0x00008c00ff027b82 */ /* 0x000ee20000000800 */
[----:B-1----:R-:W-:-:S07]  /*6f9e0*/  VIADD R4, R4, 0xfffffd42 ;  /* 0xfffffd4204047836 */ /* 0x002fce0000000000 */
[----:B------:R-:W1:Y:S08]  /*6f9f0*/  LDC R0, c[0x0][0x230] ;  /* 0x00008c00ff007b82 */ /* 0x000e700000000800 */
[----:B------:R-:W1:Y:S01]  /*6fa00*/  LDC R3, c[0x0][0x230] ;  /* 0x00008c00ff037b82 */ /* 0x000e620000000800 */
[----:B------:R-:W4:Y:S04]  /*6fa10*/  LDL.LU.64 R12, [R1+0x12b0] ;  /* 0x0012b000010c7983 */ /* 0x000f280000300a00 */
[----:B------:R3:W-:Y:S04]  /*6fa20*/  STL.64 [R1+0x15d8], R18 ;  /* 0x0015d81201007387 */ /* 0x0007e80000100a00 */
[----:B------:R-:W4:Y:S01]  /*6fa30*/  LDL.LU.64 R222, [R1+0x12a8] ;  /* 0x0012a80001de7983 */ /* 0x000f220000300a00 */
[----:B---3--:R-:W-:-:S05]  /*6fa40*/  IMAD.WIDE R16, R7, 0x4, R234 ;  /* 0x0000000407107825 */ /* 0x008fca00078e02ea */
[----:B------:R3:W-:Y:S04]  /*6fa50*/  STL.64 [R1+0x15d0], R16 ;  /* 0x0015d01001007387 */ /* 0x0007e80000100a00 */
[----:B------:R-:W4:Y:S01]  /*6fa60*/  LDL.LU.64 R234, [R1+0x12a0] ;  /* 0x0012a00001ea7983 */ /* 0x000f220000300a00 */
[----:B------:R-:W-:-:S05]  /*6fa70*/  IMAD.WIDE R18, R7, 0x4, R240 ;  /* 0x0000000407127825 */ /* 0x000fca00078e02f0 */
[----:B------:R-:W-:Y:S04]  /*6fa80*/  STL.64 [R1+0x15c8], R18 ;  /* 0x0015c81201007387 */ /* 0x000fe80000100a00 */
[----:B------:R-:W4:Y:S01]  /*6fa90*/  LDL.LU.64 R240, [R1+0x1290] ;  /* 0x0012900001f07983 */ /* 0x000f220000300a00 */
[----:B------:R-:W-:Y:S02]  /*6faa0*/  ISETP.GE.U32.AND P4, PT, R10, 0x7ffffce2, PT ;  /* 0x7ffffce20a00780c */ /* 0x000fe40003f86070 */
[----:B------:R-:W3:Y:S01]  /*6fab0*/  LDC R10, c[0x0][0x230] ;  /* 0x00008c00ff0a7b82 */ /* 0x000ee20000000800 */
[----:B------:R-:W-:Y:S02]  /*6fac0*/  ISETP.GE.U32.AND P1, PT, R8, 0x7ffffcc4, PT ;  /* 0x7ffffcc40800780c */ /* 0x000fe40003f26070 */
[----:B------:R-:W-:-:S05]  /*6fad0*/  ISETP.GE.U32.AND P3, PT, R9, 0x7ffffce1, PT ;  /* 0x7ffffce10900780c */ /* 0x000fca0003f66070 */
[----:B------:R-:W4:Y:S08]  /*6fae0*/  LDC R8, c[0x0][0x230] ;  /* 0x00008c00ff087b82 */ /* 0x000f300000000800 */
[----:B------:R-:W4:Y:S01]  /*6faf0*/  LDC R9, c[0x0][0x230] ;  /* 0x00008c00ff097b82 */ /* 0x000f220000000800 */
[----:B------:R-:W-:Y:S01]  /*6fb00*/  ISETP.GE.U32.AND P2, PT, R4, 0x7ffffcc3, PT ;  /* 0x7ffffcc30400780c */ /* 0x000fe20003f46070 */
[----:B------:R-:W-:Y:S01]  /*6fb10*/  VIADD R2, R2, 0xfffffd41 ;  /* 0xfffffd4102027836 */ /* 0x000fe20000000000 */
[----:B-1----:R-:W-:Y:S01]  /*6fb20*/  IADD3 R0, R0, -0x2c0, RZ ;  /* 0xfffffd4000007810 */ /* 0x002fe20007ffe0ff */
[----:B------:R-:W-:-:S04]  /*6fb30*/  VIADD R3, R3, 0xfffffd23 ;  /* 0xfffffd2303037836 */ /* 0x000fc80000000000 */
[----:B------:R-:W1:Y:S01]  /*6fb40*/  LDC R4, c[0x0][0x230] ;  /* 0x00008c00ff047b82 */ /* 0x000e620000000800 */
[----:B------:R3:W-:Y:S04]  /*6fb50*/  LDGSTS.E [R244+0x50008], desc[UR60][R16.64], !P4 ;  /* 0x5000800010f47fae */ /* 0x0007e8000e12187c */
[----:B------:R-:W-:Y:S01]  /*6fb60*/  LDGSTS.E [R244+0x5000c], desc[UR60][R18.64], !P3 ;  /* 0x5000c00012f47fae */ /* 0x000fe2000d92187c */
[----:B---3--:R-:W-:-:S05]  /*6fb70*/  VIADD R16, R10, 0xfffffd22 ;  /* 0xfffffd220a107836 */ /* 0x008fca0000000000 */
[----:B------:R-:W-:Y:S01]  /*6fb80*/  ISETP.GE.U32.AND P3, PT, R16, 0x7ffffca3, PT ;  /* 0x7ffffca31000780c */ /* 0x000fe20003f66070 */
[----:B--2---:R-:W-:-:S04]  /*6fb90*/  IMAD.WIDE R14, R7, 0x4, R14 ;  /* 0x00000004070e7825 */ /* 0x004fc800078e020e */
[C---:B----4-:R-:W-:Y:S01]  /*6fba0*/  IMAD.WIDE R10, R7.reuse, 0x4, R20 ;  /* 0x00000004070a7825 */ /* 0x050fe200078e0214 */
[----:B------:R2:W-:Y:S04]  /*6fbb0*/  STL.64 [R1+0x1580], R14 ;  /* 0x0015800e01007387 */ /* 0x0005e80000100a00 */
[----:B------:R2:W-:Y:S01]  /*6fbc0*/  LDGSTS.E [R244+0x54000], desc[UR60][R14.64], !P1 ;  /* 0x540000000ef47fae */ /* 0x0005e2000c92187c */
[----:B------:R-:W-:-:S03]  /*6fbd0*/  IMAD.WIDE R16, R7, 0x4, R228 ;  /* 0x0000000407107825 */ /* 0x000fc600078e02e4 */
[----:B------:R3:W-:Y:S04]  /*6fbe0*/  STL.64 [R1+0x1578], R10 ;  /* 0x0015780a01007387 */ /* 0x0007e80000100a00 */
[----:B------:R3:W-:Y:S01]  /*6fbf0*/  LDGSTS.E [R244+0x54004], desc[UR60][R10.64], !P2 ;  /* 0x540040000af47fae */ /* 0x0007e2000d12187c */
[----:B------:R-:W-:Y:S01]  /*6fc00*/  VIADD R8, R8, 0xfffffd20 ;  /* 0xfffffd2008087836 */ /* 0x000fe20000000000 */
[----:B------:R-:W-:Y:S02]  /*6fc10*/  IADD3 R9, R9, -0x2df, RZ ;  /* 0xfffffd2109097810 */ /* 0x000fe40007ffe0ff */
[----:B------:R-:W-:Y:S04]  /*6fc20*/  STL.64 [R1+0x1570], R16 ;  /* 0x0015701001007387 */ /* 0x000fe80000100a00 */
[----:B------:R-:W4:Y:S01]  /*6fc30*/  LDL.LU.64 R22, [R1+0x1280] ;  /* 0x0012800001167983 */ /* 0x000f220000300a00 */
[----:B--2---:R-:W2:Y:S01]  /*6fc40*/  S2R R15, SR_TID.X ;  /* 0x00000000000f7919 */ /* 0x004ea20000002100 */
[----:B---3--:R-:W-:Y:S01]  /*6fc50*/  IMAD.WIDE R10, R7, 0x4, R12 ;  /* 0x00000004070a7825 */ /* 0x008fe200078e020c */
[----:B------:R-:W-:Y:S01]  /*6fc60*/  ISETP.GE.U32.AND P6, PT, R2, 0x7ffffcc2, PT ;  /* 0x7ffffcc20200780c */ /* 0x000fe20003fc6070 */
[----:B------:R-:W3:Y:S01]  /*6fc70*/  LDL.LU.64 R12, [R1+0x1260] ;  /* 0x00126000010c7983 */ /* 0x000ee20000300a00 */
[----:B------:R-:W1:Y:S01]  /*6fc80*/  LDC R2, c[0x0][0x230] ;  /* 0x00008c00ff027b82 */ /* 0x000e620000000800 */
[----:B------:R-:W-:-:S02]  /*6fc90*/  ISETP.GE.U32.AND P1, PT, R9, 0x7ffffca2, PT ;  /* 0x7ffffca20900780c */ /* 0x000fc40003f26070 */
[----:B------:R-:W-:Y:S01]  /*6fca0*/  ISETP.GE.U32.AND P2, PT, R8, 0x7ffffca1, PT ;  /* 0x7ffffca10800780c */ /* 0x000fe20003f46070 */
[----:B------:R2:W-:Y:S04]  /*6fcb0*/  STL.64 [R1+0x1568], R10 ;  /* 0x0015680a01007387 */ /* 0x0005e80000100a00 */
[----:B------:R-:W3:Y:S01]  /*6fcc0*/  LDL.LU.64 R20, [R1+0x1250] ;  /* 0x0012500001147983 */ /* 0x000ee20000300a00 */
[----:B------:R-:W-:-:S03]  /*6fcd0*/  IMAD.WIDE R8, R7, 0x4, R222 ;  /* 0x0000000407087825 */ /* 0x000fc600078e02de */
[----:B------:R-:W3:Y:S04]  /*6fce0*/  LDL.LU.64 R228, [R1+0x1240] ;  /* 0x0012400001e47983 */ /* 0x000ee80000300a00 */
[----:B------:R-:W3:Y:S01]  /*6fcf0*/  LDL.LU.64 R222, [R1+0x1238] ;  /* 0x0012380001de7983 */ /* 0x000ee20000300a00 */
[----:B------:R-:W-:-:S03]  /*6fd00*/  ISETP.GE.U32.AND P5, PT, R0, 0x7ffffcc1, PT ;  /* 0x7ffffcc10000780c */ /* 0x000fc60003fa6070 */
[----:B------:R2:W-:Y:S04]  /*6fd10*/  STL.64 [R1+0x1520], R8 ;  /* 0x0015200801007387 */ /* 0x0005e80000100a00 */
[----:B------:R-:W3:Y:S01]  /*6fd20*/  LDL.LU.64 R18, [R1+0x1220] ;  /* 0x0012200001127983 */ /* 0x000ee20000300a00 */
[----:B------:R-:W-:-:S03]  /*6fd30*/  ISETP.GE.U32.AND P4, PT, R3, 0x7ffffca4, PT ;  /* 0x7ffffca40300780c */ /* 0x000fc60003f86070 */
[----:B------:R-:W-:Y:S01]  /*6fd40*/  LDGSTS.E [R244+0x54008], desc[UR60][R16.64], !P6 ;  /* 0x5400800010f47fae */ /* 0x000fe2000f12187c */
[----:B------:R-:W2:Y:S08]  /*6fd50*/  LDC R0, c[0x0][0x230] ;  /* 0x00008c00ff007b82 */ /* 0x000eb00000000800 */
[----:B------:R-:W2:Y:S01]  /*6fd60*/  LDC R3, c[0x0][0x230] ;  /* 0x00008c00ff037b82 */ /* 0x000ea20000000800 */
[----:B------:R2:W-:Y:S04]  /*6fd70*/  LDGSTS.E [R244+0x5400c], desc[UR60][R10.64], !P5 ;  /* 0x5400c0000af47fae */ /* 0x0005e8000e92187c */
[----:B------:R2:W-:Y:S01]  /*6fd80*/  LDGSTS.E [R244+0x58000], desc[UR60][R8.64], !P4 ;  /* 0x5800000008f47fae */ /* 0x0005e2000e12187c */
[----:B-1----:R-:W-:-:S02]  /*6fd90*/  IADD3 R2, R2, -0x300, RZ ;  /* 0xfffffd0002027810 */ /* 0x002fc40007ffe0ff */
[----:B--2---:R-:W-:-:S04]  /*6fda0*/  LOP3.LUT R15, R15, 0x7f, RZ, 0xc0, !PT ;  /* 0x0000007f0f0f7812 */ /* 0x004fc800078ec0ff */
[----:B------:R-:W-:Y:S01]  /*6fdb0*/  ISETP.GE.AND P5, PT, R15, R2, PT ;  /* 0x000000020f00720c */ /* 0x000fe20003fa6270 */
[----:B------:R-:W-:-:S05]  /*6fdc0*/  IMAD.WIDE R10, R7, 0x4, R234 ;  /* 0x00000004070a7825 */ /* 0x000fca00078e02ea */
[----:B------:R-:W-:Y:S04]  /*6fdd0*/  STL.64 [R1+0x1518], R10 ;  /* 0x0015180a01007387 */ /* 0x000fe80000100a00 */
[----:B------:R-:W2:Y:S04]  /*6fde0*/  LDL.LU.64 R234, [R1+0x1660] ;  /* 0x0016600001ea7983 */ /* 0x000ea80000300a00 */
[----:B------:R4:W-:Y:S01]  /*6fdf0*/  LDGSTS.E [R244+0x58004], desc[UR60][R10.64], !P3 ;  /* 0x580040000af47fae */ /* 0x0009e2000d92187c */
[----:B------:R-:W-:-:S05]  /*6fe00*/  IMAD.WIDE R8, R7, 0x4, R240 ;  /* 0x0000000407087825 */ /* 0x000fca00078e02f0 */
[----:B------:R1:W-:Y:S04]  /*6fe10*/  STL.64 [R1+0x1510], R8 ;  /* 0x0015100801007387 */ /* 0x0003e80000100a00 */
[----:B------:R-:W2:Y:S04]  /*6fe20*/  LDL.LU.64 R14, [R1+0x1658] ;  /* 0x00165800010e7983 */ /* 0x000ea80000300a00 */
[----:B------:R-:W-:Y:S04]  /*6fe30*/  LDGSTS.E [R244+0x58008], desc[UR60][R8.64], !P1 ;  /* 0x5800800008f47fae */ /* 0x000fe8000c92187c */
[----:B-1----:R-:W2:Y:S04]  /*6fe40*/  LDL.LU.64 R8, [R1+0x1208] ;  /* 0x0012080001087983 */ /* 0x002ea80000300a00 */
[----:B------:R-:W2:Y:S01]  /*6fe50*/  LDL.LU.64 R240, [R1+0x11e8] ;  /* 0x0011e80001f07983 */ /* 0x000ea20000300a00 */
[----:B------:R-:W-:Y:S01]  /*6fe60*/  VIADD R4, R4, 0xfffffd03 ;  /* 0xfffffd0304047836 */ /* 0x000fe20000000000 */
[----:B------:R-:W-:Y:S01]  /*6fe70*/  ISETP.GT.AND P4, PT, R6, 0x37f, PT ;  /* 0x0000037f0600780c */ /* 0x000fe20003f84270 */
[----:B------:R-:W-:-:S03]  /*6fe80*/  VIADD R3, R3, 0xfffffd01 ;  /* 0xfffffd0103037836 */ /* 0x000fc60000000000 */
[----:B------:R-:W-:Y:S01]  /*6fe90*/  ISETP.GE.U32.AND P6, PT, R4, 0x7ffffc84, PT ;  /* 0x7ffffc840400780c */ /* 0x000fe20003fc6070 */
[----:B------:R-:W-:Y:S01]  /*6fea0*/  VIADD R4, R0, 0xfffffd02 ;  /* 0xfffffd0200047836 */ /* 0x000fe20000000000 */
[----:B------:R-:W-:Y:S02]  /*6feb0*/  SEL R0, RZ, 0x4, P5 ;  /* 0x00000004ff007807 */ /* 0x000fe40002800000 */
[----:B------:R-:W-:Y:S02]  /*6fec0*/  ISETP.GE.U32.AND P3, PT, R3, 0x7ffffc82, PT ;  /* 0x7ffffc820300780c */ /* 0x000fe40003f66070 */
[----:B------:R-:W-:Y:S02]  /*6fed0*/  SEL R0, R0, RZ, P4 ;  /* 0x000000ff00007207 */ /* 0x000fe40002000000 */
[----:B------:R-:W-:Y:S02]  /*6fee0*/  ISETP.GE.U32.AND P4, PT, R2, 0x7ffffc81, PT ;  /* 0x7ffffc810200780c */ /* 0x000fe40003f86070 */
[----:B------:R-:W-:Y:S01]  /*6fef0*/  ISETP.GE.U32.AND P5, PT, R4, 0x7ffffc83, PT ;  /* 0x7ffffc830400780c */ /* 0x000fe20003fa6070 */
[----:B----4-:R-:W-:-:S05]  /*6ff00*/  IMAD.WIDE R10, R5, 0x4, R22 ;  /* 0x00000004050a7825 */ /* 0x010fca00078e0216 */
[----:B------:R-:W-:Y:S01]  /*6ff10*/  STL.64 [R1+0x16b8], R10 ;  /* 0x0016b80a01007387 */ /* 0x000fe20000100a00 */
[----:B---3--:R-:W-:-:S04]  /*6ff20*/  IMAD.WIDE R12, R7, 0x4, R12 ;  /* 0x00000004070c7825 */ /* 0x008fc800078e020c */
[----:B------:R-:W-:-:S04]  /*6ff30*/  IMAD.WIDE R2, R7, 0x4, R20 ;  /* 0x0000000407027825 */ /* 0x000fc800078e0214 */
[C---:B------:R-:W-:Y:S01]  /*6ff40*/  IMAD.WIDE R228, R7.reuse, 0x4, R228 ;  /* 0x0000000407e47825 */ /* 0x040fe200078e02e4 */
[----:B------:R1:W-:Y:S03]  /*6ff50*/  STL.64 [R1+0x14c0], R12 ;  /* 0x0014c00c01007387 */ /* 0x0003e60000100a00 */
[C---:B------:R-:W-:Y:S01]  /*6ff60*/  IMAD.WIDE R22, R7.reuse, 0x4, R222 ;  /* 0x0000000407167825 */ /* 0x040fe200078e02de */
[----:B------:R3:W-:Y:S04]  /*6ff70*/  STL.64 [R1+0x14b8], R2 ;  /* 0x0014b80201007387 */ /* 0x0007e80000100a00 */
[----:B------:R-:W4:Y:S01]  /*6ff80*/  LDL.LU.64 R222, [R1+0x11e0] ;  /* 0x0011e00001de7983 */ /* 0x000f220000300a00 */
[----:B------:R-:W-:-:S03]  /*6ff90*/  IMAD.WIDE R20, R7, 0x4, R18 ;  /* 0x0000000407147825 */ /* 0x000fc600078e0212 */
[----:B------:R3:W-:Y:S04]  /*6ffa0*/  STL.64 [R1+0x14b0], R228 ;  /* 0x0014b0e401007387 */ /* 0x0007e80000100a00 */
[----:B------:R-:W4:Y:S04]  /*6ffb0*/  LDL.LU.64 R18, [R1+0x11d8] ;  /* 0x0011d80001127983 */ /* 0x000f280000300a00 */
[----:B------:R2:W-:Y:S04]  /*6ffc0*/  STL.64 [R1+0x14a8], R22 ;  /* 0x0014a81601007387 */ /* 0x0005e80000100a00 */
[----:B------:R-:W-:Y:S04]  /*6ffd0*/  LDGSTS.E [R244+0x5800c], desc[UR60][R12.64], !P2 ;  /* 0x5800c0000cf47fae */ /* 0x000fe8000d12187c */
[----:B------:R-:W-:Y:S04]  /*6ffe0*/  LDGSTS.E [R244+0x5c000], desc[UR60][R2.64], !P6 ;  /* 0x5c00000002f47fae */ /* 0x000fe8000f12187c */
[----:B------:R-:W-:Y:S01]  /*6fff0*/  LDGSTS.E [R244+0x5c004], desc[UR60][R228.64], !P5 ;  /* 0x5c004000e4f47fae */ /* 0x000fe2000e92187c */
[----:B------:R-:W-:-:S03]  /*70000*/  ISETP.NE.U32.AND P1, PT, R0, RZ, PT ;  /* 0x000000ff0000720c */ /* 0x000fc60003f25070 */
[----:B-1----:R-:W4:Y:S04]  /*70010*/  LDL.LU.64 R12, [R1+0x2640] ;  /* 0x00264000010c7983 */ /* 0x002f280000300a00 */
[----:B------:R1:W-:Y:S04]  /*70020*/  STL.64 [R1+0x14a0], R20 ;  /* 0x0014a01401007387 */ /* 0x0003e80000100a00 */
[----:B---3--:R-:W3:Y:S04]  /*70030*/  LDL.LU.64 R2, [R1+0x11c0] ;  /* 0x0011c00001027983 */ /* 0x008ee80000300a00 */
[----:B------:R-:W3:Y:S01]  /*70040*/  LDL.LU.64 R228, [R1+0x11b8] ;  /* 0x0011b80001e47983 */ /* 0x000ee20000300a00 */
[----:B------:R-:W-:-:S03]  /*70050*/  IADD3 R0, R245, 0x100000, RZ ;  /* 0x00100000f5007810 */ /* 0x000fc60007ffe0ff */
[----:B------:R2:W-:Y:S04]  /*70060*/  LDGSTS.E [R244+0x5c008], desc[UR60][R22.64], !P3 ;  /* 0x5c00800016f47fae */ /* 0x0005e8000d92187c */
[----:B------:R1:W-:Y:S04]  /*70070*/  STL [R1+0x25f0], R7 ;  /* 0x0025f00701007387 */ /* 0x0003e80000100800 */
[----:B------:R1:W-:Y:S04]  /*70080*/  LDGSTS.E [R244+0x5c00c], desc[UR60][R20.64], !P4 ;  /* 0x5c00c00014f47fae */ /* 0x0003e8000e12187c */
[----:B------:R-:W0:Y:S04]  /*70090*/  LDGDEPBAR ;  /* 0x00000000000079af */ /* 0x000e280000000000 */
[----:B------:R1:W-:Y:S01]  /*700a0*/  LDGSTS.E [R0+0x40000], desc[UR60][R10.64], P0 ;  /* 0x400000000a007fae */ /* 0x0003e2000812187c */
[----:B--2---:R-:W-:-:S03]  /*700b0*/  IMAD.WIDE R22, R5, 0x4, R234 ;  /* 0x0000000405167825 */ /* 0x004fc600078e02ea */
[----:B------:R-:W2:Y:S01]  /*700c0*/  LDL.LU.64 R234, [R1+0x1190] ;  /* 0x0011900001ea7983 */ /* 0x000ea20000300a00 */
[----:B-1----:R-:W-:-:S03]  /*700d0*/  IMAD.WIDE R20, R5, 0x4, R14 ;  /* 0x0000000405147825 */ /* 0x002fc600078e020e */
[----:B------:R-:W2:Y:S04]  /*700e0*/  LDL.LU.64 R14, [R1+0x1188] ;  /* 0x00118800010e7983 */ /* 0x000ea80000300a00 */
[----:B------:R4:W-:Y:S01]  /*700f0*/  STL.64 [R1+0x1620], R22 ;  /* 0x0016201601007387 */ /* 0x0009e20000100a00 */
[----:B------:R-:W-:-:S03]  /*70100*/  IMAD.WIDE R10, R5, 0x4, R8 ;  /* 0x00000004050a7825 */ /* 0x000fc600078e0208 */
[----:B------:R-:W2:Y:S04]  /*70110*/  LDL.LU.64 R8, [R1+0x1170] ;  /* 0x0011700001087983 */ /* 0x000ea80000300a00 */
[----:B------:R1:W-:Y:S01]  /*70120*/  STL.64 [R1+0x16b0], R20 ;  /* 0x0016b01401007387 */ /* 0x0003e20000100a00 */
[----:B------:R-:W-:-:S03]  /*70130*/  IMAD.WIDE R6, R5, 0x4, R240 ;  /* 0x0000000405067825 */ /* 0x000fc600078e02f0 */
[----:B------:R3:W-:Y:S04]  /*70140*/  STL.64 [R1+0x16a8], R10 ;  /* 0x0016a80a01007387 */ /* 0x0007e80000100a00 */
[----:B------:R-:W2:Y:S01]  /*70150*/  LDL.LU.64 R240, [R1+0x1168] ;  /* 0x0011680001f07983 */ /* 0x000ea20000300a00 */
[C---:B------:R-:W-:Y:S02]  /*70160*/  VIADD R17, R245.reuse, 0x100000 ;  /* 0x00100000f5117836 */ /* 0x040fe40000000000 */
[C---:B------:R-:W-:Y:S01]  /*70170*/  VIADD R16, R245.reuse, 0x100000 ;  /* 0x00100000f5107836 */ /* 0x040fe20000000000 */
[----:B------:R-:W-:Y:S01]  /*70180*/  IADD3 R4, R245, 0x100000, RZ ;  /* 0x00100000f5047810 */ /* 0x000fe20007ffe0ff */
[----:B------:R3:W-:Y:S04]  /*70190*/  STL.64 [R1+0x16a0], R6 ;  /* 0x0016a00601007387 */ /* 0x0007e80000100a00 */
[----:B------:R4:W-:Y:S04]  /*701a0*/  LDGSTS.E [R17+0x40400], desc[UR60][R22.64], P0 ;  /* 0x4040000016117fae */ /* 0x0009e8000812187c */
[----:B------:R1:W-:Y:S04]  /*701b0*/  LDGSTS.E [R16+0x40800], desc[UR60][R20.64], P0 ;  /* 0x4080000014107fae */ /* 0x0003e8000812187c */
[----:B------:R3:W-:Y:S04]  /*701c0*/  LDGSTS.E [R4+0x40c00], desc[UR60][R10.64], P0 ;  /* 0x40c000000a047fae */ /* 0x0007e8000812187c */
[----:B------:R3:W-:Y:S01]  /*701d0*/  LDGSTS.E [R0+0x41000], desc[UR60][R6.64], P0 ;  /* 0x4100000006007fae */ /* 0x0007e2000812187c */
[----:B----4-:R-:W-:-:S03]  /*701e0*/  IMAD.WIDE R22, R5, 0x4, R222 ;  /* 0x0000000405167825 */ /* 0x010fc600078e02de */
[----:B------:R-:W4:Y:S01]  /*701f0*/  LDL.LU.64 R222, [R1+0x1150] ;  /* 0x0011500001de7983 */ /* 0x000f220000300a00 */
[----:B-1----:R-:W-:-:S03]  /*70200*/  IMAD.WIDE R20, R5, 0x4, R18 ;  /* 0x0000000405147825 */ /* 0x002fc600078e0212 */
[----:B------:R-:W4:Y:S04]  /*70210*/  LDL.LU.64 R18, [R1+0x1130] ;  /* 0x0011300001127983 */ /* 0x000f280000300a00 */
[----:B------:R2:W-:Y:S04]  /*70220*/  STL.64 [R1+0x1698], R22 ;  /* 0x0016981601007387 */ /* 0x0005e80000100a00 */
[----:B------:R2:W-:Y:S04]  /*70230*/  LDGSTS.E [R17+0x41400], desc[UR60][R22.64], P0 ;  /* 0x4140000016117fae */ /* 0x0005e8000812187c */
[----:B------:R1:W-:Y:S01]  /*70240*/  LDGSTS.E [R16+0x41800], desc[UR60][R20.64], P0 ;  /* 0x4180000014107fae */ /* 0x0003e2000812187c */
[----:B---3--:R-:W-:-:S03]  /*70250*/  IMAD.WIDE R10, R5, 0x4, R2 ;  /* 0x00000004050a7825 */ /* 0x008fc600078e0202 */
        /* <DEDUP_REMOVED lines=9> */
[----:B------:R-:W2:Y:S04]  /*702f0*/  LDL.LU.64 R234, [R1+0x1100] ;  /* 0x0011000001ea7983 */ /* 0x000ea80000300a00 */
[----:B------:R4:W-:Y:S01]  /*70300*/  LDGSTS.E [R17+0x42400], desc[UR60][R22.64], P0 ;  /* 0x4240000016117fae */ /* 0x0009e2000812187c */
[----:B-1----:R-:W-:-:S03]  /*70310*/  IMAD.WIDE R20, R5, 0x4, R14 ;  /* 0x0000000405147825 */ /* 0x002fc600078e020e */
[----:B------:R-:W2:Y:S04]  /*70320*/  LDL.LU.64 R14, [R1+0x10e8] ;  /* 0x0010e800010e7983 */ /* 0x000ea80000300a00 */
[----:B------:R4:W-:Y:S04]  /*70330*/  STL.64 [R1+0x1678], R22 ;  /* 0x0016781601007387 */ /* 0x0009e80000100a00 */
[----:B------:R1:W-:Y:S01]  /*70340*/  LDGSTS.E [R16+0x42800], desc[UR60][R20.64], P0 ;  /* 0x4280000014107fae */ /* 0x0003e2000812187c */
[----:B------:R-:W-:-:S03]  /*70350*/  IMAD.WIDE R10, R5, 0x4, R8 ;  /* 0x00000004050a7825 */ /* 0x000fc600078e0208 */
[----:B------:R-:W2:Y:S04]  /*70360*/  LDL.LU.64 R8, [R1+0x10e0] ;  /* 0x0010e00001087983 */ /* 0x000ea80000300a00 */
[----:B------:R1:W-:Y:S01]  /*70370*/  STL.64 [R1+0x1670], R20 ;  /* 0x0016701401007387 */ /* 0x0003e20000100a00 */
[----:B------:R-:W-:-:S03]  /*70380*/  IMAD.WIDE R6, R5, 0x4, R240 ;  /* 0x0000000405067825 */ /* 0x000fc600078e02f0 */
[----:B------:R3:W-:Y:S04]  /*70390*/  STL.64 [R1+0x1668], R10 ;  /* 0x0016680a01007387 */ /* 0x0007e80000100a00 */
[----:B------:R-:W2:Y:S04]  /*703a0*/  LDL.LU.64 R240, [R1+0x10c8] ;  /* 0x0010c80001f07983 */ /* 0x000ea80000300a00 */
[----:B------:R3:W-:Y:S04]  /*703b0*/  STL.64 [R1+0x1660], R6 ;  /* 0x0016600601007387 */ /* 0x0007e80000100a00 */
        /* <DEDUP_REMOVED lines=180> */
[----:B------:R-:W-:Y:S01]  /*70f00*/  LDGSTS.E [R17+0x66400], desc[UR60][R22.64], P0 ;  /* 0x6640000016117fae */ /* 0x000fe2000812187c */
[----:B-1----:R-:W-:-:S03]  /*70f10*/  IMAD.WIDE R20, R5, 0x4, R14 ;  /* 0x0000000405147825 */ /* 0x002fc600078e020e */
[----:B------:R-:W2:Y:S04]  /*70f20*/  LDL.LU.64 R14, [R1+0xc60] ;  /* 0x000c6000010e7983 */ /* 0x000ea80000300a00 */
[----:B------:R4:W-:Y:S04]  /*70f30*/  STL.64 [R1+0x1338], R22 ;  /* 0x0013381601007387 */ /* 0x0009e80000100a00 */
[----:B------:R-:W-:Y:S01]  /*70f40*/  LDGSTS.E [R16+0x66800], desc[UR60][R20.64], P0 ;  /* 0x6680000014107fae */ /* 0x000fe2000812187c */
[----:B------:R-:W-:-:S03]  /*70f50*/  IMAD.WIDE R10, R5, 0x4, R8 ;  /* 0x00000004050a7825 */ /* 0x000fc600078e0208 */
[----:B------:R-:W2:Y:S04]  /*70f60*/  LDL.LU.64 R8, [R1+0xc48] ;  /* 0x000c480001087983 */ /* 0x000ea80000300a00 */
[----:B------:R1:W-:Y:S01]  /*70f70*/  STL.64 [R1+0x1330], R20 ;  /* 0x0013301401007387 */ /* 0x0003e20000100a00 */
[----:B------:R-:W-:-:S03]  /*70f80*/  IMAD.WIDE R6, R5, 0x4, R240 ;  /* 0x0000000405067825 */ /* 0x000fc600078e02f0 */
[----:B------:R3:W-:Y:S04]  /*70f90*/  STL.64 [R1+0x1320], R10 ;  /* 0x0013200a01007387 */ /* 0x0007e80000100a00 */
[----:B------:R-:W2:Y:S04]  /*70fa0*/  LDL.LU.64 R240, [R1+0xc30] ;  /* 0x000c300001f07983 */ /* 0x000ea80000300a00 */
[----:B------:R3:W-:Y:S04]  /*70fb0*/  STL.64 [R1+0x1318], R6 ;  /* 0x0013180601007387 */ /* 0x0007e80000100a00 */
[----:B------:R-:W-:Y:S04]  /*70fc0*/  LDGSTS.E [R4+0x66c00], desc[UR60][R10.64], P0 ;  /* 0x66c000000a047fae */ /* 0x000fe8000812187c */
[----:B------:R1:W-:Y:S02]  /*70fd0*/  LDGSTS.E [R0+0x67000], desc[UR60][R6.64], P0 ;  /* 0x6700000006007fae */ /* 0x0003e4000812187c */
[----:B-1----:R-:W-:-:S02]  /*70fe0*/  VIADD R0, R246, 0x100000 ;  /* 0x00100000f6007836 */ /* 0x002fc40000000000 */
[----:B----4-:R-:W-:-:S04]  /*70ff0*/  IMAD.WIDE R22, R5, 0x4, R222 ;  /* 0x0000000405167825 */ /* 0x010fc800078e02de */
[C---:B------:R-:W-:Y:S01]  /*71000*/  IMAD.WIDE R20, R5.reuse, 0x4, R18 ;  /* 0x0000000405147825 */ /* 0x040fe200078e0212 */
[----:B------:R-:W4:Y:S04]  /*71010*/  LDL.LU.64 R222, [R1+0xc20] ;  /* 0x000c200001de7983 */ /* 0x000f280000300a00 */
        /* <DEDUP_REMOVED lines=24> */
[C---:B------:R-:W-:Y:S01]  /*711a0*/  VIADD R17, R246.reuse, 0x100000 ;  /* 0x00100000f6117836 */ /* 0x040fe20000000000 */
[C---:B------:R-:W-:Y:S01]  /*711b0*/  IADD3 R16, R246.reuse, 0x100000, RZ ;  /* 0x00100000f6107810 */ /* 0x040fe20007ffe0ff */
[----:B------:R-:W-:-:S03]  /*711c0*/  VIADD R4, R246, 0x100000 ;  /* 0x00100000f6047836 */ /* 0x000fc60000000000 */
[----:B------:R4:W-:Y:S04]  /*711d0*/  LDGSTS.E [R17+0x40480], desc[UR60][R22.64], P0 ;  /* 0x4048000016117fae */ /* 0x0009e8000812187c */
[----:B------:R1:W-:Y:S04]  /*711e0*/  LDGSTS.E [R16+0x40880], desc[UR60][R20.64], P0 ;  /* 0x4088000014107fae */ /* 0x0003e8000812187c */
[----:B------:R3:W-:Y:S04]  /*711f0*/  STL.64 [R1+0x12e0], R6 ;  /* 0x0012e00601007387 */ /* 0x0007e80000100a00 */
[----:B------:R3:W-:Y:S04]  /*71200*/  LDGSTS.E [R4+0x40c80], desc[UR60][R10.64], P0 ;  /* 0x40c800000a047fae */ /* 0x0007e8000812187c */
[----:B------:R3:W-:Y:S01]  /*71210*/  LDGSTS.E [R0+0x41080], desc[UR60][R6.64], P0 ;  /* 0x4108000006007fae */ /* 0x0007e2000812187c */
[----:B----4-:R-:W-:-:S04]  /*71220*/  IMAD.WIDE R22, R5, 0x4, R222 ;  /* 0x0000000405167825 */ /* 0x010fc800078e02de */
[C---:B-1----:R-:W-:Y:S01]  /*71230*/  IMAD.WIDE R20, R5.reuse, 0x4, R18 ;  /* 0x0000000405147825 */ /* 0x042fe200078e0212 */
        /* <DEDUP_REMOVED lines=20> */
[----:B------:R1:W-:Y:S04]  /*71380*/  STL.64 [R1+0x12b0], R20 ;  /* 0x0012b01401007387 */ /* 0x0003e80000100a00 */
[----:B------:R1:W-:Y:S01]  /*71390*/  LDGSTS.E [R16+0x42880], desc[UR60][R20.64], P0 ;  /* 0x4288000014107fae */ /* 0x0003e2000812187c */
[----:B------:R-:W-:-:S03]  /*713a0*/  IMAD.WIDE R10, R5, 0x4, R8 ;  /* 0x00000004050a7825 */ /* 0x000fc600078e0208 */
[----:B------:R-:W2:Y:S01]  /*713b0*/  LDL.LU.64 R8, [R1+0x878] ;  /* 0x0008780001087983 */ /* 0x000ea20000300a00 */
[----:B------:R-:W-:-:S03]  /*713c0*/  IMAD.WIDE R6, R5, 0x4, R240 ;  /* 0x0000000405067825 */ /* 0x000fc600078e02f0 */
[----:B------:R3:W-:Y:S04]  /*713d0*/  STL.64 [R1+0x12a8], R10 ;  /* 0x0012a80a01007387 */ /* 0x0007e80000100a00 */
[----:B------:R3:W-:Y:S04]  /*713e0*/  LDGSTS.E [R4+0x42c80], desc[UR60][R10.64], P0 ;  /* 0x42c800000a047fae */ /* 0x0007e8000812187c */
[----:B------:R3:W-:Y:S04]  /*713f0*/  STL.64 [R1+0x12a0], R6 ;  /* 0x0012a00601007387 */ /* 0x0007e80000100a00 */
[----:B------:R-:W2:Y:S04]  /*71400*/  LDL.LU.64 R240, [R1+0x818] ;  /* 0x0008180001f07983 */ /* 0x000ea80000300a00 */
[----:B------:R3:W-:Y:S01]  /*71410*/  LDGSTS.E [R0+0x43080], desc[UR60][R6.64], P0 ;  /* 0x4308000006007fae */ /* 0x0007e2000812187c */
[----:B----4-:R-:W-:-:S04]  /*71420*/  IMAD.WIDE R22, R5, 0x4, R222 ;  /* 0x0000000405167825 */ /* 0x010fc800078e02de */
[C---:B-1----:R-:W-:Y:S01]  /*71430*/  IMAD.WIDE R20, R5.reuse, 0x4, R18 ;  /* 0x0000000405147825 */ /* 0x042fe200078e0212 */
[----:B------:R-:W4:Y:S04]  /*71440*/  LDL.LU.64 R222, [R1+0x740] ;  /* 0x0007400001de7983 */ /* 0x000f280000300a00 */
[----:B------:R-:W4:Y:S04]  /*71450*/  LDL.LU.64 R18, [R1+0x728] ;  /* 0x0007280001127983 */ /* 0x000f280000300a00 */
[----:B------:R2:W-:Y:S04]  /*71460*/  STL.64 [R1+0x1298], R22 ;  /* 0x0012981601007387 */ /* 0x0005e80000100a00 */
[----:B------:R2:W-:Y:S04]  /*71470*/  LDGSTS.E [R17+0x43480], desc[UR60][R22.64], P0 ;  /* 0x4348000016117fae */ /* 0x0005e8000812187c */
[----:B------:R1:W-:Y:S04]  /*71480*/  STL.64 [R1+0x1290], R20 ;  /* 0x0012901401007387 */ /* 0x0003e80000100a00 */
[----:B------:R1:W-:Y:S01]  /*71490*/  LDGSTS.E [R16+0x43880], desc[UR60][R20.64], P0 ;  /* 0x4388000014107fae */ /* 0x0003e2000812187c */
[----:B---3--:R-:W-:-:S03]  /*714a0*/  IMAD.WIDE R10, R5, 0x4, R2 ;  /* 0x00000004050a7825 */ /* 0x008fc600078e0202 */
[----:B------:R-:W3:Y:S01]  /*714b0*/  LDL.LU.64 R2, [R1+0x6e0] ;  /* 0x0006e00001027983 */ /* 0x000ee20000300a00 */
[----:B------:R-:W-:-:S03]  /*714c0*/  IMAD.WIDE R6, R5, 0x4, R228 ;  /* 0x0000000405067825 */ /* 0x000fc600078e02e4 */
[----:B------:R-:W-:Y:S04]  /*714d0*/  STL.64 [R1+0x1288], R10 ;  /* 0x0012880a01007387 */ /* 0x000fe80000100a00 */
[----:B------:R-:W-:Y:S04]  /*714e0*/  LDGSTS.E [R4+0x43c80], desc[UR60][R10.64], P0 ;  /* 0x43c800000a047fae */ /* 0x000fe8000812187c */
[----:B------:R1:W-:Y:S04]  /*714f0*/  STL.64 [R1+0x1280], R6 ;  /* 0x0012800601007387 */ /* 0x0003e80000100a00 */
[----:B------:R-:W3:Y:S04]  /*71500*/  LDL.LU.64 R228, [R1+0x608] ;  /* 0x0006080001e47983 */ /* 0x000ee80000300a00 */
[----:B------:R1:W-:Y:S01]  /*71510*/  LDGSTS.E [R0+0x44080], desc[UR60][R6.64], P0 ;  /* 0x4408000006007fae */ /* 0x0003e2000812187c */
[----:B--2---:R-:W-:-:S03]  /*71520*/  IMAD.WIDE R22, R5, 0x4, R234 ;  /* 0x0000000405167825 */ /* 0x004fc600078e02ea */
[----:B------:R-:W2:Y:S04]  /*71530*/  LDL.LU.64 R234, [R1+0x5f0] ;  /* 0x0005f00001ea7983 */ /* 0x000ea80000300a00 */
[----:B------:R-:W2:Y:S04]  /*71540*/  LDL.LU.64 R16, [R1+0x5d8] ;  /* 0x0005d80001107983 */ /* 0x000ea80000300a00 */
[----:B------:R-:W-:Y:S01]  /*71550*/  STL.64 [R1+0x1278], R22 ;  /* 0x0012781601007387 */ /* 0x000fe20000100a00 */
[----:B-1----:R-:W-:-:S03]  /*71560*/  IMAD.WIDE R20, R5, 0x4, R14 ;  /* 0x0000000405147825 */ /* 0x002fc600078e020e */
[----:B------:R-:W2:Y:S04]  /*71570*/  LDL.LU.64 R14, [R1+0x5c0] ;  /* 0x0005c000010e7983 */ /* 0x000ea80000300a00 */
[----:B------:R-:W-:Y:S01]  /*71580*/  STL.64 [R1+0x1270], R20 ;  /* 0x0012701401007387 */ /* 0x000fe20000100a00 */
[----:B------:R-:W-:-:S05]  /*71590*/  IMAD.WIDE R8, R5, 0x4, R8 ;  /* 0x0000000405087825 */ /* 0x000fca00078e0208 */
[----:B------:R1:W-:Y:S01]  /*715a0*/  STL.64 [R1+0x1268], R8 ;  /* 0x0012680801007387 */ /* 0x0003e20000100a00 */
[----:B------:R-:W-:-:S03]  /*715b0*/  IMAD.WIDE R6, R5, 0x4, R240 ;  /* 0x0000000405067825 */ /* 0x000fc600078e02f0 */
[----:B------:R-:W2:Y:S01]  /*715c0*/  LDL.LU.64 R240, [R1+0x5a8] ;  /* 0x0005a80001f07983 */ /* 0x000ea20000300a00 */
[C---:B------:R-:W-:Y:S01]  /*715d0*/  VIADD R11, R246.reuse, 0x100000 ;  /* 0x00100000f60b7836 */ /* 0x040fe20000000000 */
[C---:B------:R-:W-:Y:S02]  /*715e0*/  IADD3 R10, R246.reuse, 0x100000, RZ ;  /* 0x00100000f60a7810 */ /* 0x040fe40007ffe0ff */
[----:B------:R3:W-:Y:S04]  /*715f0*/  STL.64 [R1+0x1260], R6 ;  /* 0x0012600601007387 */ /* 0x0007e80000100a00 */
[----:B------:R-:W-:Y:S04]  /*71600*/  LDGSTS.E [R11+0x44480], desc[UR60][R22.64], P0 ;  /* 0x44480000160b7fae */ /* 0x000fe8000812187c */
[----:B------:R-:W-:Y:S04]  /*71610*/  LDGSTS.E [R10+0x44880], desc[UR60][R20.64], P0 ;  /* 0x44880000140a7fae */ /* 0x000fe8000812187c */
[----:B------:R1:W-:Y:S04]  /*71620*/  LDGSTS.E [R4+0x44c80], desc[UR60][R8.64], P0 ;  /* 0x44c8000008047fae */ /* 0x0003e8000812187c */
[----:B------:R3:W-:Y:S01]  /*71630*/  LDGSTS.E [R0+0x45080], desc[UR60][R6.64], P0 ;  /* 0x4508000006007fae */ /* 0x0007e2000812187c */
[----:B-1----:R-:W-:-:S02]  /*71640*/  VIADD R9, R246, 0x100000 ;  /* 0x00100000f6097836 */ /* 0x002fc40000000000 */
[----:B------:R-:W-:Y:S02]  /*71650*/  VIADD R8, R246, 0x100000 ;  /* 0x00100000f6087836 */ /* 0x000fe40000000000 */
[----:B----4-:R-:W-:-:S04]  /*71660*/  IMAD.WIDE R22, R5, 0x4, R222 ;  /* 0x0000000405167825 */ /* 0x010fc800078e02de */
[C---:B------:R-:W-:Y:S01]  /*71670*/  IMAD.WIDE R10, R5.reuse, 0x4, R18 ;  /* 0x00000004050a7825 */ /* 0x040fe200078e0212 */
[----:B------:R-:W4:Y:S04]  /*71680*/  LDL.LU.64 R222, [R1+0x590] ;  /* 0x0005900001de7983 */ /* 0x000f280000300a00 */
[----:B------:R-:W4:Y:S04]  /*71690*/  LDL.LU.64 R20, [R1+0x578] ;  /* 0x0005780001147983 */ /* 0x000f280000300a00 */
[----:B------:R2:W-:Y:S04]  /*716a0*/  STL.64 [R1+0x1258], R22 ;  /* 0x0012581601007387 */ /* 0x0005e80000100a00 */
[----:B------:R-:W4:Y:S04]  /*716b0*/  LDL.LU.64 R18, [R1+0x560] ;  /* 0x0005600001127983 */ /* 0x000f280000300a00 */
[----:B------:R-:W-:Y:S04]  /*716c0*/  STL.64 [R1+0x1250], R10 ;  /* 0x0012500a01007387 */ /* 0x000fe80000100a00 */
[----:B------:R2:W-:Y:S04]  /*716d0*/  LDGSTS.E [R9+0x45480], desc[UR60][R22.64], P0 ;  /* 0x4548000016097fae */ /* 0x0005e8000812187c */
[----:B------:R-:W-:Y:S01]  /*716e0*/  LDGSTS.E [R8+0x45880], desc[UR60][R10.64], P0 ;  /* 0x458800000a087fae */ /* 0x000fe2000812187c */
[----:B---3--:R-:W-:-:S04]  /*716f0*/  IMAD.WIDE R6, R5, 0x4, R2 ;  /* 0x0000000405067825 */ /* 0x008fc800078e0202 */
[C---:B------:R-:W-:Y:S01]  /*71700*/  IMAD.WIDE R2, R5.reuse, 0x4, R228 ;  /* 0x0000000405027825 */ /* 0x040fe200078e02e4 */
[----:B------:R1:W-:Y:S04]  /*71710*/  STL.64 [R1+0x1240], R6 ;  /* 0x0012400601007387 */ /* 0x0003e80000100a00 */
[----:B------:R1:W-:Y:S04]  /*71720*/  LDGSTS.E [R4+0x45c80], desc[UR60][R6.64], P0 ;  /* 0x45c8000006047fae */ /* 0x0003e8000812187c */
[----:B------:R3:W-:Y:S04]  /*71730*/  STL.64 [R1+0x1238], R2 ;  /* 0x0012380201007387 */ /* 0x0007e80000100a00 */
[----:B------:R-:W4:Y:S04]  /*71740*/  LDL.LU.64 R228, [R1+0x538] ;  /* 0x0005380001e47983 */ /* 0x000f280000300a00 */
[----:B------:R3:W-:Y:S01]  /*71750*/  LDGSTS.E [R0+0x46080], desc[UR60][R2.64], P0 ;  /* 0x4608000002007fae */ /* 0x0007e2000812187c */
[----:B--2---:R-:W-:-:S03]  /*71760*/  IMAD.WIDE R22, R5, 0x4, R234 ;  /* 0x0000000405167825 */ /* 0x004fc600078e02ea */
[----:B------:R-:W2:Y:S01]  /*71770*/  LDL.LU.64 R234, [R1+0x520] ;  /* 0x0005200001ea7983 */ /* 0x000ea20000300a00 */
[----:B------:R-:W-:-:S03]  /*71780*/  IMAD.WIDE R16, R5, 0x4, R16 ;  /* 0x0000000405107825 */ /* 0x000fc600078e0210 */
[----:B------:R-:W-:Y:S01]  /*71790*/  STL.64 [R1+0x1220], R22 ;  /* 0x0012201601007387 */ /* 0x000fe20000100a00 */
[----:B-1----:R-:W-:-:S03]  /*717a0*/  IMAD.WIDE R6, R5, 0x4, R14 ;  /* 0x0000000405067825 */ /* 0x002fc600078e020e */
[----:B------:R-:W2:Y:S04]  /*717b0*/  LDL.LU.64 R14, [R1+0x508] ;  /* 0x00050800010e7983 */ /* 0x000ea80000300a00 */
[----:B------:R1:W-:Y:S04]  /*717c0*/  STL.64 [R1+0x1210], R16 ;  /* 0x0012101001007387 */ /* 0x0003e80000100a00 */
[----:B------:R-:W-:Y:S04]  /*717d0*/  STL.64 [R1+0x1208], R6 ;  /* 0x0012080601007387 */ /* 0x000fe80000100a00 */
[----:B------:R-:W2:Y:S01]  /*717e0*/  LDL.LU.64 R8, [R1+0x4f0] ;  /* 0x0004f00001087983 */ /* 0x000ea20000300a00 */
[----:B---3--:R-:W-:-:S05]  /*717f0*/  IMAD.WIDE R2, R5, 0x4, R240 ;  /* 0x0000000405027825 */ /* 0x008fca00078e02f0 */
[----:B------:R3:W-:Y:S04]  /*71800*/  STL.64 [R1+0x1200], R2 ;  /* 0x0012000201007387 */ /* 0x0007e80000100a00 */
[----:B------:R-:W2:Y:S01]  /*71810*/  LDL.LU.64 R240, [R1+0x4d8] ;  /* 0x0004d80001f07983 */ /* 0x000ea20000300a00 */
[C---:B------:R-:W-:Y:S01]  /*71820*/  IADD3 R11, R246.reuse, 0x100000, RZ ;  /* 0x00100000f60b7810 */ /* 0x040fe20007ffe0ff */
[----:B------:R-:W-:-:S04]  /*71830*/  VIADD R10, R246, 0x100000 ;  /* 0x00100000f60a7836 */ /* 0x000fc80000000000 */
[----:B------:R-:W-:Y:S04]  /*71840*/  LDGSTS.E [R11+0x46480], desc[UR60][R22.64], P0 ;  /* 0x46480000160b7fae */ /* 0x000fe8000812187c */
[----:B------:R1:W-:Y:S04]  /*71850*/  LDGSTS.E [R10+0x46880], desc[UR60][R16.64], P0 ;  /* 0x46880000100a7fae */ /* 0x0003e8000812187c */
[----:B------:R3:W-:Y:S04]  /*71860*/  LDGSTS.E [R4+0x46c80], desc[UR60][R6.64], P0 ;  /* 0x46c8000006047fae */ /* 0x0007e8000812187c */
[----:B------:R-:W-:Y:S01]  /*71870*/  LDGSTS.E [R0+0x47080], desc[UR60][R2.64], P0 ;  /* 0x4708000002007fae */ /* 0x000fe2000812187c */
[C---:B-1----:R-:W-:Y:S01]  /*71880*/  VIADD R17, R246.reuse, 0x100000 ;  /* 0x00100000f6117836 */ /* 0x042fe20000000000 */
[----:B------:R-:W-:Y:S01]  /*71890*/  IADD3 R16, R246, 0x100000, RZ ;  /* 0x00100000f6107810 */ /* 0x000fe20007ffe0ff */
[----:B----4-:R-:W-:-:S04]  /*718a0*/  IMAD.WIDE R22, R5, 0x4, R222 ;  /* 0x0000000405167825 */ /* 0x010fc800078e02de */
[C---:B------:R-:W-:Y:S01]  /*718b0*/  IMAD.WIDE R20, R5.reuse, 0x4, R20 ;  /* 0x0000000405147825 */ /* 0x040fe200078e0214 */
[----:B------:R-:W4:Y:S03]  /*718c0*/  LDL.LU.64 R222, [R1+0x4c0] ;  /* 0x0004c00001de7983 */ /* 0x000f260000300a00 */
[C---:B------:R-:W-:Y:S01]  /*718d0*/  IMAD.WIDE R10, R5.reuse, 0x4, R18 ;  /* 0x00000004050a7825 */ /* 0x040fe200078e0212 */
[----:B------:R-:W-:Y:S04]  /*718e0*/  STL.64 [R1+0x11f0], R22 ;  /* 0x0011f01601007387 */ /* 0x000fe80000100a00 */
[----:B------:R-:W4:Y:S04]  /*718f0*/  LDL.LU.64 R18, [R1+0x4a8] ;  /* 0x0004a80001127983 */ /* 0x000f280000300a00 */
[----:B---3--:R-:W3:Y:S04]  /*71900*/  LDL.LU.64 R2, [R1+0x490] ;  /* 0x0004900001027983 */ /* 0x008ee80000300a00 */
[----:B------:R1:W-:Y:S04]  /*71910*/  STL.64 [R1+0x11e8], R20 ;  /* 0x0011e81401007387 */ /* 0x0003e80000100a00 */
[----:B------:R-:W-:Y:S04]  /*71920*/  STL.64 [R1+0x11e0], R10 ;  /* 0x0011e00a01007387 */ /* 0x000fe80000100a00 */
[----:B------:R2:W-:Y:S04]  /*71930*/  LDGSTS.E [R17+0x47480], desc[UR60][R22.64], P0 ;  /* 0x4748000016117fae */ /* 0x0005e8000812187c */
[----:B------:R-:W-:Y:S04]  /*71940*/  LDGSTS.E [R16+0x47880], desc[UR60][R20.64], P0 ;  /* 0x4788000014107fae */ /* 0x000fe8000812187c */
[----:B------:R-:W-:Y:S01]  /*71950*/  LDGSTS.E [R4+0x47c80], desc[UR60][R10.64], P0 ;  /* 0x47c800000a047fae */ /* 0x000fe2000812187c */
[----:B------:R-:W-:-:S03]  /*71960*/  IMAD.WIDE R6, R5, 0x4, R228 ;  /* 0x0000000405067825 */ /* 0x000fc600078e02e4 */
[----:B------:R-:W3:Y:S04]  /*71970*/  LDL.LU.64 R228, [R1+0x478] ;  /* 0x0004780001e47983 */ /* 0x000ee80000300a00 */
[----:B------:R2:W-:Y:S04]  /*71980*/  STL.64 [R1+0x11d8], R6 ;  /* 0x0011d80601007387 */ /* 0x0005e80000100a00 */
[----:B-1----:R-:W3:Y:S04]  /*71990*/  LDL.LU.64 R20, [R1+0x460] ;  /* 0x0004600001147983 */ /* 0x002ee80000300a00 */
[----:B------:R1:W-:Y:S01]  /*719a0*/  LDGSTS.E [R0+0x60080], desc[UR60][R6.64], P0 ;  /* 0x6008000006007fae */ /* 0x0003e2000812187c */
[----:B--2---:R-:W-:-:S03]  /*719b0*/  IMAD.WIDE R22, R5, 0x4, R234 ;  /* 0x0000000405167825 */ /* 0x004fc600078e02ea */
[----:B------:R-:W2:Y:S04]  /*719c0*/  LDL.LU.64 R234, [R1+0x448] ;  /* 0x0004480001ea7983 */ /* 0x000ea80000300a00 */
[----:B------:R-:W-:Y:S04]  /*719d0*/  STL.64 [R1+0x11c8], R22 ;  /* 0x0011c81601007387 */ /* 0x000fe80000100a00 */
[----:B------:R-:W2:Y:S01]  /*719e0*/  LDL.LU.64 R16, [R1+0x430] ;  /* 0x0004300001107983 */ /* 0x000ea20000300a00 */
[----:B------:R-:W-:-:S04]  /*719f0*/  IMAD.WIDE R14, R5, 0x4, R14 ;  /* 0x00000004050e7825 */ /* 0x000fc800078e020e */
[C---:B------:R-:W-:Y:S01]  /*71a00*/  IMAD.WIDE R8, R5.reuse, 0x4, R8 ;  /* 0x0000000405087825 */ /* 0x040fe200078e0208 */
[----:B------:R1:W-:Y:S04]  /*71a10*/  STL.64 [R1+0x11c0], R14 ;  /* 0x0011c00e01007387 */ /* 0x0003e80000100a00 */
[----:B------:R1:W-:Y:S02]  /*71a20*/  STL.64 [R1+0x11b8], R8 ;  /* 0x0011b80801007387 */ /* 0x0003e40000100a00 */
[----:B-1----:R-:W-:Y:S02]  /*71a30*/  IMAD.WIDE R6, R5, 0x4, R240 ;  /* 0x0000000405067825 */ /* 0x002fe400078e02f0 */
[----:B------:R-:W2:Y:S02]  /*71a40*/  LDL.LU.64 R240, [R1+0x418] ;  /* 0x0004180001f07983 */ /* 0x000ea40000300a00 */
[----:B------:R-:W-:-:S02]  /*71a50*/  VIADD R11, R246, 0x100000 ;  /* 0x00100000f60b7836 */ /* 0x000fc40000000000 */
[C---:B------:R-:W-:Y:S01]  /*71a60*/  VIADD R10, R246.reuse, 0x100000 ;  /* 0x00100000f60a7836 */ /* 0x040fe20000000000 */
[----:B------:R3:W-:Y:S04]  /*71a70*/  STL.64 [R1+0x1198], R6 ;  /* 0x0011980601007387 */ /* 0x0007e80000100a00 */
[----:B------:R-:W-:Y:S04]  /*71a80*/  LDGSTS.E [R11+0x60480], desc[UR60][R22.64], P0 ;  /* 0x60480000160b7fae */ /* 0x000fe8000812187c */
[----:B------:R-:W-:Y:S04]  /*71a90*/  LDGSTS.E [R10+0x60880], desc[UR60][R14.64], P0 ;  /* 0x608800000e0a7fae */ /* 0x000fe8000812187c */
[----:B------:R1:W-:Y:S04]  /*71aa0*/  LDGSTS.E [R4+0x60c80], desc[UR60][R8.64], P0 ;  /* 0x60c8000008047fae */ /* 0x0003e8000812187c */
[----:B------:R3:W-:Y:S04]  /*71ab0*/  LDGSTS.E [R0+0x61080], desc[UR60][R6.64], P0 ;  /* 0x6108000006007fae */ /* 0x0007e8000812187c */
[----:B------:R-:W2:Y:S01]  /*71ac0*/  LDL.LU.64 R14, [R1+0x400] ;  /* 0x00040000010e7983 */ /* 0x000ea20000300a00 */
[----:B-1----:R-:W-:Y:S01]  /*71ad0*/  IADD3 R8, R246, 0x100000, RZ ;  /* 0x00100000f6087810 */ /* 0x002fe20007ffe0ff */
[----:B----4-:R-:W-:-:S04]  /*71ae0*/  IMAD.WIDE R22, R5, 0x4, R222 ;  /* 0x0000000405167825 */ /* 0x010fc800078e02de */
[----:B------:R-:W-:-:S04]  /*71af0*/  IMAD.WIDE R18, R5, 0x4, R18 ;  /* 0x0000000405127825 */ /* 0x000fc800078e0212 */
[C---:B---3--:R-:W-:Y:S01]  /*71b00*/  IMAD.WIDE R6, R5.reuse, 0x4, R2 ;  /* 0x0000000405067825 */ /* 0x048fe200078e0202 */
[----:B------:R-:W3:Y:S04]  /*71b10*/  LDL.LU.64 R222, [R1+0x3e8] ;  /* 0x0003e80001de7983 */ /* 0x000ee80000300a00 */
[----:B------:R1:W-:Y:S04]  /*71b20*/  STL.64 [R1+0x1190], R22 ;  /* 0x0011901601007387 */ /* 0x0003e80000100a00 */
[----:B------:R-:W-:Y:S04]  /*71b30*/  STL.64 [R1+0x1188], R18 ;  /* 0x0011881201007387 */ /* 0x000fe80000100a00 */
[----:B------:R1:W-:Y:S04]  /*71b40*/  LDGSTS.E [R8+0x61480], desc[UR60][R22.64], P0 ;  /* 0x6148000016087fae */ /* 0x0003e8000812187c */
[----:B------:R-:W-:Y:S04]  /*71b50*/  STL.64 [R1+0x1178], R6 ;  /* 0x0011780601007387 */ /* 0x000fe80000100a00 */
[----:B------:R-:W-:Y:S04]  /*71b60*/  LDGSTS.E [R10+0x61880], desc[UR60][R18.64], P0 ;  /* 0x61880000120a7fae */ /* 0x000fe8000812187c */
[----:B------:R4:W-:Y:S04]  /*71b70*/  LDGSTS.E [R4+0x61c80], desc[UR60][R6.64], P0 ;  /* 0x61c8000006047fae */ /* 0x0009e8000812187c */
[----:B------:R-:W3:Y:S01]  /*71b80*/  LDL.LU.64 R8, [R1+0x3d0] ;  /* 0x0003d00001087983 */ /* 0x000ee20000300a00 */
[----:B------:R-:W-:-:S04]  /*71b90*/  IMAD.WIDE R2, R5, 0x4, R228 ;  /* 0x0000000405027825 */ /* 0x000fc800078e02e4 */
[C---:B-1----:R-:W-:Y:S01]  /*71ba0*/  IMAD.WIDE R22, R5.reuse, 0x4, R20 ;  /* 0x0000000405167825 */ /* 0x042fe200078e0214 */
[----:B------:R1:W-:Y:S04]  /*71bb0*/  STL.64 [R1+0x1170], R2 ;  /* 0x0011700201007387 */ /* 0x0003e80000100a00 */
[----:B------:R-:W3:Y:S04]  /*71bc0*/  LDL.LU.64 R228, [R1+0x3b8] ;  /* 0x0003b80001e47983 */ /* 0x000ee80000300a00 */
[----:B------:R-:W-:Y:S01]  /*71bd0*/  LDGSTS.E [R0+0x62080], desc[UR60][R2.64], P0 ;  /* 0x6208000002007fae */ /* 0x000fe2000812187c */
[----:B--2---:R-:W-:-:S04]  /*71be0*/  IMAD.WIDE R20, R5, 0x4, R234 ;  /* 0x0000000405147825 */ /* 0x004fc800078e02ea */
[C---:B------:R-:W-:Y:S01]  /*71bf0*/  IMAD.WIDE R16, R5.reuse, 0x4, R16 ;  /* 0x0000000405107825 */ /* 0x040fe200078e0210 */
[----:B------:R-:W2:Y:S04]  /*71c00*/  LDL.LU.64 R234, [R1+0x3a0] ;  /* 0x0003a00001ea7983 */ /* 0x000ea80000300a00 */
[----:B------:R-:W-:Y:S04]  /*71c10*/  STL.64 [R1+0x1168], R22 ;  /* 0x0011681601007387 */ /* 0x000fe80000100a00 */
[----:B------:R-:W2:Y:S04]  /*71c20*/  LDL.LU.64 R10, [R1+0x388] ;  /* 0x00038800010a7983 */ /* 0x000ea80000300a00 */
[----:B------:R4:W-:Y:S04]  /*71c30*/  STL.64 [R1+0x1158], R20 ;  /* 0x0011581401007387 */ /* 0x0009e80000100a00 */
[----:B------:R4:W-:Y:S04]  /*71c40*/  STL.64 [R1+0x1150], R16 ;  /* 0x0011501001007387 */ /* 0x0009e80000100a00 */
[----:B-1----:R-:W2:Y:S01]  /*71c50*/  LDL.LU.64 R2, [R1+0x370] ;  /* 0x0003700001027983 */ /* 0x002ea20000300a00 */
[----:B----4-:R-:W-:-:S03]  /*71c60*/  IMAD.WIDE R6, R5, 0x4, R240 ;  /* 0x0000000405067825 */ /* 0x010fc600078e02f0 */
[----:B------:R-:W4:Y:S01]  /*71c70*/  LDL.LU.64 R240, [R1+0x358] ;  /* 0x0003580001f07983 */ /* 0x000f220000300a00 */
[C---:B------:R-:W-:Y:S02]  /*71c80*/  VIADD R19, R246.reuse, 0x100000 ;  /* 0x00100000f6137836 */ /* 0x040fe40000000000 */
[----:B------:R-:W-:-:S03]  /*71c90*/  VIADD R18, R246, 0x100000 ;  /* 0x00100000f6127836 */ /* 0x000fc60000000000 */
[----:B------:R-:W-:Y:S04]  /*71ca0*/  LDGSTS.E [R19+0x62480], desc[UR60][R22.64], P0 ;  /* 0x6248000016137fae */ /* 0x000fe8000812187c */
[----:B------:R1:W-:Y:S04]  /*71cb0*/  LDGSTS.E [R18+0x62880], desc[UR60][R20.64], P0 ;  /* 0x6288000014127fae */ /* 0x0003e8000812187c */
[----:B------:R-:W-:Y:S04]  /*71cc0*/  STL.64 [R1+0x1148], R6 ;  /* 0x0011480601007387 */ /* 0x000fe80000100a00 */
[----:B------:R1:W-:Y:S04]  /*71cd0*/  LDGSTS.E [R4+0x62c80], desc[UR60][R16.64], P0 ;  /* 0x62c8000010047fae */ /* 0x0003e8000812187c */
[----:B------:R3:W-:Y:S01]  /*71ce0*/  LDGSTS.E [R0+0x63080], desc[UR60][R6.64], P0 ;  /* 0x6308000006007fae */ /* 0x0007e2000812187c */
[----:B-1----:R-:W-:-:S03]  /*71cf0*/  IMAD.WIDE R20, R5, 0x4, R14 ;  /* 0x0000000405147825 */ /* 0x002fc600078e020e */
[----:B------:R-:W4:Y:S01]  /*71d00*/  LDL.LU.64 R18, [R1+0x340] ;  /* 0x0003400001127983 */ /* 0x000f220000300a00 */
[----:B------:R-:W-:-:S03]  /*71d10*/  IADD3 R17, R246, 0x100000, RZ ;  /* 0x00100000f6117810 */ /* 0x000fc60007ffe0ff */
[----:B------:R-:W4:Y:S04]  /*71d20*/  LDL.LU.64 R22, [R1+0x328] ;  /* 0x0003280001167983 */ /* 0x000f280000300a00 */
[----:B------:R1:W-:Y:S04]  /*71d30*/  STL.64 [R1+0x1138], R20 ;  /* 0x0011381401007387 */ /* 0x0003e80000100a00 */
[----:B------:R-:W4:Y:S01]  /*71d40*/  LDL.LU.64 R14, [R1+0x310] ;  /* 0x00031000010e7983 */ /* 0x000f220000300a00 */
[----:B------:R-:W-:-:S03]  /*71d50*/  VIADD R16, R246, 0x100000 ;  /* 0x00100000f6107836 */ /* 0x000fc60000000000 */
[----:B------:R-:W-:Y:S01]  /*71d60*/  LDGSTS.E [R17+0x63480], desc[UR60][R20.64], P0 ;  /* 0x6348000014117fae */ /* 0x000fe2000812187c */
[----:B---3--:R-:W-:-:S05]  /*71d70*/  IMAD.WIDE R222, R5, 0x4, R222 ;  /* 0x0000000405de7825 */ /* 0x008fca00078e02de */
[----:B------:R2:W-:Y:S04]  /*71d80*/  STL.64 [R1+0x1130], R222 ;  /* 0x001130de01007387 */ /* 0x0005e80000100a00 */
[----:B------:R2:W-:Y:S01]  /*71d90*/  LDGSTS.E [R16+0x63880], desc[UR60][R222.64], P0 ;  /* 0x63880000de107fae */ /* 0x0005e2000812187c */
[----:B------:R-:W-:-:S05]  /*71da0*/  IMAD.WIDE R8, R5, 0x4, R8 ;  /* 0x0000000405087825 */ /* 0x000fca00078e0208 */
[----:B------:R-:W-:Y:S04]  /*71db0*/  STL.64 [R1+0x1128], R8 ;  /* 0x0011280801007387 */ /* 0x000fe80000100a00 */
[----:B-1----:R-:W3:Y:S04]  /*71dc0*/  LDL.LU.64 R20, [R1+0x2f8] ;  /* 0x0002f80001147983 */ /* 0x002ee80000300a00 */
[----:B------:R-:W-:Y:S01]  /*71dd0*/  LDGSTS.E [R4+0x63c80], desc[UR60][R8.64], P0 ;  /* 0x63c8000008047fae */ /* 0x000fe2000812187c */
[----:B------:R-:W-:-:S05]  /*71de0*/  IMAD.WIDE R6, R5, 0x4, R228 ;  /* 0x0000000405067825 */ /* 0x000fca00078e02e4 */
[----:B------:R1:W-:Y:S04]  /*71df0*/  STL.64 [R1+0x1108], R6 ;  /* 0x0011080601007387 */ /* 0x0003e80000100a00 */
[----:B------:R-:W3:Y:S04]  /*71e00*/  LDL.LU.64 R228, [R1+0x2e0] ;  /* 0x0002e00001e47983 */ /* 0x000ee80000300a00 */
[----:B------:R1:W-:Y:S04]  /*71e10*/  LDGSTS.E [R0+0x64080], desc[UR60][R6.64], P0 ;  /* 0x6408000006007fae */ /* 0x0003e8000812187c */
[----:B------:R-:W3:Y:S01]  /*71e20*/  LDL.LU.64 R16, [R1+0x2c8] ;  /* 0x0002c80001107983 */ /* 0x000ee20000300a00 */
[----:B--2---:R-:W-:-:S04]  /*71e30*/  IMAD.WIDE R222, R5, 0x4, R234 ;  /* 0x0000000405de7825 */ /* 0x004fc800078e02ea */
[C---:B------:R-:W-:Y:S01]  /*71e40*/  IMAD.WIDE R10, R5.reuse, 0x4, R10 ;  /* 0x00000004050a7825 */ /* 0x040fe200078e020a */
[----:B------:R-:W2:Y:S03]  /*71e50*/  LDL.LU.64 R234, [R1+0x2b0] ;  /* 0x0002b00001ea7983 */ /* 0x000ea60000300a00 */
[C---:B-1----:R-:W-:Y:S01]  /*71e60*/  IMAD.WIDE R6, R5.reuse, 0x4, R2 ;  /* 0x0000000405067825 */ /* 0x042fe200078e0202 */
[----:B------:R-:W-:Y:S04]  /*71e70*/  STL.64 [R1+0x1100], R222 ;  /* 0x001100de01007387 */ /* 0x000fe80000100a00 */
[----:B------:R1:W-:Y:S04]  /*71e80*/  STL.64 [R1+0x10f8], R10 ;  /* 0x0010f80a01007387 */ /* 0x0003e80000100a00 */
[----:B------:R-:W-:Y:S01]  /*71e90*/  STL.64 [R1+0x10e8], R6 ;  /* 0x0010e80601007387 */ /* 0x000fe20000100a00 */
[----:B----4-:R-:W-:-:S03]  /*71ea0*/  IMAD.WIDE R2, R5, 0x4, R240 ;  /* 0x0000000405027825 */ /* 0x010fc600078e02f0 */
[----:B------:R-:W4:Y:S01]  /*71eb0*/  LDL.LU.64 R240, [R1+0x298] ;  /* 0x0002980001f07983 */ /* 0x000f220000300a00 */
[C---:B------:R-:W-:Y:S01]  /*71ec0*/  VIADD R9, R246.reuse, 0x100000 ;  /* 0x00100000f6097836 */ /* 0x040fe20000000000 */
[----:B------:R-:W-:Y:S02]  /*71ed0*/  IADD3 R8, R246, 0x100000, RZ ;  /* 0x00100000f6087810 */ /* 0x000fe40007ffe0ff */
[----:B------:R1:W-:Y:S04]  /*71ee0*/  STL.64 [R1+0x10e0], R2 ;  /* 0x0010e00201007387 */ /* 0x0003e80000100a00 */
[----:B------:R-:W-:Y:S04]  /*71ef0*/  LDGSTS.E [R9+0x64480], desc[UR60][R222.64], P0 ;  /* 0x64480000de097fae */ /* 0x000fe8000812187c */
[----:B------:R1:W-:Y:S04]  /*71f00*/  LDGSTS.E [R8+0x64880], desc[UR60][R10.64], P0 ;  /* 0x648800000a087fae */ /* 0x0003e8000812187c */
[----:B------:R-:W-:Y:S04]  /*71f10*/  LDGSTS.E [R4+0x64c80], desc[UR60][R6.64], P0 ;  /* 0x64c8000006047fae */ /* 0x000fe8000812187c */
[----:B------:R1:W-:Y:S01]  /*71f20*/  LDGSTS.E [R0+0x65080], desc[UR60][R2.64], P0 ;  /* 0x6508000002007fae */ /* 0x0003e2000812187c */
[----:B------:R-:W-:-:S04]  /*71f30*/  IMAD.WIDE R18, R5, 0x4, R18 ;  /* 0x0000000405127825 */ /* 0x000fc800078e0212 */
[----:B-1----:R-:W-:-:S04]  /*71f40*/  IMAD.WIDE R10, R5, 0x4, R22 ;  /* 0x00000004050a7825 */ /* 0x002fc800078e0216 */
[C---:B------:R-:W-:Y:S01]  /*71f50*/  VIADD R3, R246.reuse, 0x100000 ;  /* 0x00100000f6037836 */ /* 0x040fe20000000000 */
[----:B------:R-:W4:Y:S01]  /*71f60*/  LDL.LU.64 R222, [R1+0x280] ;  /* 0x0002800001de7983 */ /* 0x000f220000300a00 */
[----:B------:R-:W-:Y:S02]  /*71f70*/  VIADD R2, R246, 0x100000 ;  /* 0x00100000f6027836 */ /* 0x000fe40000000000 */
[C---:B------:R-:W-:Y:S01]  /*71f80*/  IMAD.WIDE R8, R5.reuse, 0x4, R14 ;  /* 0x0000000405087825 */ /* 0x040fe200078e020e */
[----:B------:R1:W-:Y:S04]  /*71f90*/  LDGSTS.E [R4+0x65480], desc[UR60][R18.64], P0 ;  /* 0x6548000012047fae */ /* 0x0003e8000812187c */
[----:B------:R-:W4:Y:S04]  /*71fa0*/  LDL.LU.64 R14, [R1+0x268] ;  /* 0x00026800010e7983 */ /* 0x000f280000300a00 */
[----:B------:R1:W-:Y:S04]  /*71fb0*/  STL.64 [R1+0x10d8], R18 ;  /* 0x0010d81201007387 */ /* 0x0003e80000100a00 */
[----:B------:R-:W-:Y:S04]  /*71fc0*/  STL.64 [R1+0x10c8], R10 ;  /* 0x0010c80a01007387 */ /* 0x000fe80000100a00 */
[----:B------:R2:W-:Y:S04]  /*71fd0*/  STL.64 [R1+0x10c0], R8 ;  /* 0x0010c00801007387 */ /* 0x0005e80000100a00 */
[----:B------:R-:W-:Y:S04]  /*71fe0*/  LDGSTS.E [R3+0x65880], desc[UR60][R10.64], P0 ;  /* 0x658800000a037fae */ /* 0x000fe8000812187c */
[----:B------:R2:W-:Y:S01]  /*71ff0*/  LDGSTS.E [R2+0x65c80], desc[UR60][R8.64], P0 ;  /* 0x65c8000008027fae */ /* 0x0005e2000812187c */
[----:B---3--:R-:W-:-:S05]  /*72000*/  IMAD.WIDE R6, R5, 0x4, R20 ;  /* 0x0000000405067825 */ /* 0x008fca00078e0214 */
[----:B------:R4:W-:Y:S04]  /*72010*/  STL.64 [R1+0x10b0], R6 ;  /* 0x0010b00601007387 */ /* 0x0009e80000100a00 */
[----:B------:R-:W3:Y:S04]  /*72020*/  LDL.LU.64 R2, [R1+0x260] ;  /* 0x0002600001027983 */ /* 0x000ee80000300a00 */
[----:B------:R4:W-:Y:S01]  /*72030*/  LDGSTS.E [R0+0x66080], desc[UR60][R6.64], P0 ;  /* 0x6608000006007fae */ /* 0x0009e2000812187c */
[----:B-1----:R-:W-:-:S04]  /*72040*/  IMAD.WIDE R18, R5, 0x4, R228 ;  /* 0x0000000405127825 */ /* 0x002fc800078e02e4 */
[C---:B------:R-:W-:Y:S01]  /*72050*/  IMAD.WIDE R16, R5.reuse, 0x4, R16 ;  /* 0x0000000405107825 */ /* 0x040fe200078e0210 */
[----:B------:R-:W3:Y:S04]  /*72060*/  LDL.LU.64 R228, [R1+0x248] ;  /* 0x0002480001e47983 */ /* 0x000ee80000300a00 */
[----:B------:R1:W-:Y:S04]  /*72070*/  STL.64 [R1+0x10a8], R18 ;  /* 0x0010a81201007387 */ /* 0x0003e80000100a00 */
[----:B------:R-:W3:Y:S01]  /*72080*/  LDL.LU.64 R22, [R1+0x230] ;  /* 0x0002300001167983 */ /* 0x000ee20000300a00 */
[----:B--2---:R-:W-:-:S03]  /*72090*/  IMAD.WIDE R8, R5, 0x4, R234 ;  /* 0x0000000405087825 */ /* 0x004fc600078e02ea */
[----:B------:R-:W2:Y:S04]  /*720a0*/  LDL.LU.64 R234, [R1+0x218] ;  /* 0x0002180001ea7983 */ /* 0x000ea80000300a00 */
[----:B------:R1:W-:Y:S04]  /*720b0*/  STL.64 [R1+0x1088], R16 ;  /* 0x0010881001007387 */ /* 0x0003e80000100a00 */
[----:B------:R-:W-:Y:S01]  /*720c0*/  STL.64 [R1+0x1080], R8 ;  /* 0x0010800801007387 */ /* 0x000fe20000100a00 */
[----:B----4-:R-:W-:-:S03]  /*720d0*/  IMAD.WIDE R6, R5, 0x4, R240 ;  /* 0x0000000405067825 */ /* 0x010fc600078e02f0 */
[----:B------:R-:W4:Y:S01]  /*720e0*/  LDL.LU.64 R240, [R1+0x200] ;  /* 0x0002000001f07983 */ /* 0x000f220000300a00 */
[C---:B------:R-:W-:Y:S01]  /*720f0*/  IADD3 R11, R246.reuse, 0x100000, RZ ;  /* 0x00100000f60b7810 */ /* 0x040fe20007ffe0ff */
[----:B------:R-:W-:Y:S02]  /*72100*/  VIADD R10, R246, 0x100000 ;  /* 0x00100000f60a7836 */ /* 0x000fe40000000000 */
[----:B------:R1:W-:Y:S04]  /*72110*/  STL.64 [R1+0x1078], R6 ;  /* 0x0010780601007387 */ /* 0x0003e80000100a00 */
[----:B------:R-:W4:Y:S04]  /*72120*/  LDL.LU.64 R20, [R1+0x1e8] ;  /* 0x0001e80001147983 */ /* 0x000f280000300a00 */
[----:B------:R-:W-:Y:S04]  /*72130*/  LDGSTS.E [R11+0x66480], desc[UR60][R18.64], P0 ;  /* 0x66480000120b7fae */ /* 0x000fe8000812187c */
[----:B------:R-:W-:Y:S04]  /*72140*/  LDGSTS.E [R10+0x66880], desc[UR60][R16.64], P0 ;  /* 0x66880000100a7fae */ /* 0x000fe8000812187c */
[----:B------:R-:W-:Y:S04]  /*72150*/  LDGSTS.E [R4+0x66c80], desc[UR60][R8.64], P0 ;  /* 0x66c8000008047fae */ /* 0x000fe8000812187c */
[----:B------:R1:W-:Y:S04]  /*72160*/  LDGSTS.E [R0+0x67080], desc[UR60][R6.64], P0 ;  /* 0x6708000006007fae */ /* 0x0003e8000812187c */
[----:B-1----:R-:W4:Y:S04]  /*72170*/  LDL.LU.64 R18, [R1+0x1d0] ;  /* 0x0001d00001127983 */ /* 0x002f280000300a00 */
[----:B------:R-:W4:Y:S01]  /*72180*/  LDL.LU.64 R16, [R1+0x1b8] ;  /* 0x0001b80001107983 */ /* 0x000f220000300a00 */
[----:B------:R-:W-:-:S04]  /*72190*/  IMAD.WIDE R222, R5, 0x4, R222 ;  /* 0x0000000405de7825 */ /* 0x000fc800078e02de */
[----:B------:R-:W-:-:S04]  /*721a0*/  IMAD.WIDE R6, R5, 0x4, R12 ;  /* 0x0000000405067825 */ /* 0x000fc800078e020c */
[----:B------:R-:W-:-:S04]  /*721b0*/  IMAD.WIDE R8, R5, 0x4, R14 ;  /* 0x0000000405087825 */ /* 0x000fc800078e020e */
[----:B------:R-:W-:Y:S01]  /*721c0*/  VIADD R12, R247, 0x100000 ;  /* 0x00100000f70c7836 */ /* 0x000fe20000000000 */
[----:B------:R1:W-:Y:S04]  /*721d0*/  STL.64 [R1+0x1070], R222 ;  /* 0x001070de01007387 */ /* 0x0003e80000100a00 */
[----:B------:R-:W4:Y:S04]  /*721e0*/  LDL.LU.64 R14, [R1+0x1a0] ;  /* 0x0001a000010e7983 */ /* 0x000f280000300a00 */
[----:B------:R1:W-:Y:S04]  /*721f0*/  LDGSTS.E [R10+0x67480], desc[UR60][R222.64], P0 ;  /* 0x67480000de0a7fae */ /* 0x0003e8000812187c */
[----:B------:R1:W-:Y:S04]  /*72200*/  STL.64 [R1+0x1068], R8 ;  /* 0x0010680801007387 */ /* 0x0003e80000100a00 */
[----:B------:R1:W-:Y:S04]  /*72210*/  LDGSTS.E [R4+0x67880], desc[UR60][R8.64], P0 ;  /* 0x6788000008047fae */ /* 0x0003e8000812187c */
[----:B------:R2:W-:Y:S04]  /*72220*/  STL.64 [R1+0x1060], R6 ;  /* 0x0010600601007387 */ /* 0x0005e80000100a00 */
[----:B------:R2:W-:Y:S01]  /*72230*/  LDGSTS.E [R0+0x67c80], desc[UR60][R6.64], P0 ;  /* 0x67c8000006007fae */ /* 0x0005e2000812187c */
[----:B---3--:R-:W-:-:S05]  /*72240*/  IMAD.WIDE R2, R5, 0x4, R2 ;  /* 0x0000000405027825 */ /* 0x008fca00078e0202 */
[----:B------:R4:W-:Y:S04]  /*72250*/  STL.64 [R1+0xdb0], R2 ;  /* 0x000db00201007387 */ /* 0x0009e80000100a00 */
[----:B------:R4:W-:Y:S04]  /*72260*/  LDGSTS.E [R12+0x40100], desc[UR60][R2.64], P0 ;  /* 0x40100000020c7fae */ /* 0x0009e8000812187c */
[----:B-1----:R-:W3:Y:S01]  /*72270*/  LDL.LU.64 R222, [R1+0x188] ;  /* 0x0001880001de7983 */ /* 0x002ee20000300a00 */
[----:B------:R-:W-:-:S04]  /*72280*/  IMAD.WIDE R10, R5, 0x4, R228 ;  /* 0x00000004050a7825 */ /* 0x000fc800078e02e4 */
[C---:B------:R-:W-:Y:S01]  /*72290*/  IMAD.WIDE R8, R5.reuse, 0x4, R22 ;  /* 0x0000000405087825 */ /* 0x040fe200078e0216 */
[----:B------:R-:W3:Y:S04]  /*722a0*/  LDL.LU.64 R228, [R1+0x170] ;  /* 0x0001700001e47983 */ /* 0x000ee80000300a00 */
[----:B------:R1:W-:Y:S04]  /*722b0*/  STL.64 [R1+0x1058], R10 ;  /* 0x0010580a01007387 */ /* 0x0003e80000100a00 */
[----:B------:R1:W-:Y:S01]  /*722c0*/  STL.64 [R1+0x1050], R8 ;  /* 0x0010500801007387 */ /* 0x0003e20000100a00 */
[----:B--2---:R-:W-:-:S05]  /*722d0*/  IMAD.WIDE R6, R5, 0x4, R234 ;  /* 0x0000000405067825 */ /* 0x004fca00078e02ea */
[----:B------:R2:W-:Y:S04]  /*722e0*/  STL.64 [R1+0x1048], R6 ;  /* 0x0010480601007387 */ /* 0x0005e80000100a00 */
[----:B------:R-:W3:Y:S01]  /*722f0*/  LDL.LU.64 R234, [R1+0x158] ;  /* 0x0001580001ea7983 */ /* 0x000ee20000300a00 */
[----:B----4-:R-:W-:-:S05]  /*72300*/  IMAD.WIDE R2, R5, 0x4, R240 ;  /* 0x0000000405027825 */ /* 0x010fca00078e02f0 */
[----:B------:R4:W-:Y:S04]  /*72310*/  STL.64 [R1+0xeb0], R2 ;  /* 0x000eb00201007387 */ /* 0x0009e80000100a00 */
[----:B------:R-:W3:Y:S01]  /*72320*/  LDL.LU.64 R240, [R1+0x140] ;  /* 0x0001400001f07983 */ /* 0x000ee20000300a00 */
[C---:B------:R-:W-:Y:S01]  /*72330*/  IADD3 R4, R247.reuse, 0x100000, RZ ;  /* 0x00100000f7047810 */ /* 0x040fe20007ffe0ff */
[C---:B------:R-:W-:Y:S02]  /*72340*/  VIADD R0, R247.reuse, 0x100000 ;  /* 0x00100000f7007836 */ /* 0x040fe40000000000 */
[----:B------:R-:W-:Y:S02]  /*72350*/  VIADD R13, R247, 0x100000 ;  /* 0x00100000f70d7836 */ /* 0x000fe40000000000 */
[----:B------:R1:W-:Y:S04]  /*72360*/  LDGSTS.E [R4+0x40500], desc[UR60][R10.64], P0 ;  /* 0x405000000a047fae */ /* 0x0003e8000812187c */
[----:B------:R2:W-:Y:S04]  /*72370*/  LDGSTS.E [R0+0x40900], desc[UR60][R8.64], P0 ;  /* 0x4090000008007fae */ /* 0x0005e8000812187c */
[----:B------:R2:W-:Y:S04]  /*72380*/  LDGSTS.E [R13+0x40d00], desc[UR60][R6.64], P0 ;  /* 0x40d00000060d7fae */ /* 0x0005e8000812187c */
[----:B------:R4:W-:Y:S01]  /*72390*/  LDGSTS.E [R12+0x41100], desc[UR60][R2.64], P0 ;  /* 0x41100000020c7fae */ /* 0x0009e2000812187c */
[----:B-1----:R-:W-:-:S04]  /*723a0*/  IMAD.WIDE R10, R5, 0x4, R20 ;  /* 0x00000004050a7825 */ /* 0x002fc800078e0214 */
[----:B--2---:R-:W-:-:S04]  /*723b0*/  IMAD.WIDE R8, R5, 0x4, R18 ;  /* 0x0000000405087825 */ /* 0x004fc800078e0212 */
[C---:B------:R-:W-:Y:S01]  /*723c0*/  IMAD.WIDE R6, R5.reuse, 0x4, R16 ;  /* 0x0000000405067825 */ /* 0x040fe200078e0210 */
[----:B------:R3:W-:Y:S04]  /*723d0*/  STL.64 [R1+0x1040], R10 ;  /* 0x0010400a01007387 */ /* 0x0007e80000100a00 */
[----:B------:R1:W-:Y:S04]  /*723e0*/  STL.64 [R1+0x1038], R8 ;  /* 0x0010380801007387 */ /* 0x0003e80000100a00 */
[----:B------:R-:W2:Y:S01]  /*723f0*/  LDL.LU.64 R22, [R1+0x128] ;  /* 0x0001280001167983 */ /* 0x000ea20000300a00 */
[----:B----4-:R-:W-:-:S03]  /*72400*/  IMAD.WIDE R2, R5, 0x4, R14 ;  /* 0x0000000405027825 */ /* 0x010fc600078e020e */
[----:B------:R-:W-:Y:S04]  /*72410*/  STL.64 [R1+0xfa0], R6 ;  /* 0x000fa00601007387 */ /* 0x000fe80000100a00 */
[----:B------:R-:W4:Y:S04]  /*72420*/  LDL.LU.64 R20, [R1+0x110] ;  /* 0x0001100001147983 */ /* 0x000f280000300a00 */
[----:B------:R-:W4:Y:S04]  /*72430*/  LDL.LU.64 R18, [R1+0xf8] ;  /* 0x0000f80001127983 */ /* 0x000f280000300a00 */
[----:B------:R3:W-:Y:S04]  /*72440*/  LDGSTS.E [R4+0x41500], desc[UR60][R10.64], P0 ;  /* 0x415000000a047fae */ /* 0x0007e8000812187c */
[----:B------:R1:W-:Y:S04]  /*72450*/  STL.64 [R1+0x1018], R2 ;  /* 0x0010180201007387 */ /* 0x0003e80000100a00 */
[----:B------:R-:W4:Y:S04]  /*72460*/  LDL.LU.64 R16, [R1+0xe0] ;  /* 0x0000e00001107983 */ /* 0x000f280000300a00 */
[----:B------:R1:W-:Y:S04]  /*72470*/  LDGSTS.E [R0+0x41900], desc[UR60][R8.64], P0 ;  /* 0x4190000008007fae */ /* 0x0003e8000812187c */
[----:B------:R-:W-:Y:S04]  /*72480*/  LDGSTS.E [R13+0x41d00], desc[UR60][R6.64], P0 ;  /* 0x41d00000060d7fae */ /* 0x000fe8000812187c */
[----:B------:R1:W-:Y:S04]  /*72490*/  LDGSTS.E [R12+0x42100], desc[UR60][R2.64], P0 ;  /* 0x42100000020c7fae */ /* 0x0003e8000812187c */
[----:B------:R-:W4:Y:S01]  /*724a0*/  LDL.LU.64 R14, [R1+0xc8] ;  /* 0x0000c800010e7983 */ /* 0x000f220000300a00 */
[----:B---3--:R-:W-:-:S03]  /*724b0*/  IMAD.WIDE R10, R5, 0x4, R222 ;  /* 0x00000004050a7825 */ /* 0x008fc600078e02de */
[----:B------:R-:W3:Y:S04]  /*724c0*/  LDL.LU.64 R222, [R1+0xb0] ;  /* 0x0000b00001de7983 */ /* 0x000ee80000300a00 */
[----:B------:R1:W-:Y:S02]  /*724d0*/  STL.64 [R1+0x1030], R10 ;  /* 0x0010300a01007387 */ /* 0x0003e40000100a00 */
[C---:B-1----:R-:W-:Y:S02]  /*724e0*/  IMAD.WIDE R8, R5.reuse, 0x4, R228 ;  /* 0x0000000405087825 */ /* 0x042fe400078e02e4 */
[----:B------:R-:W-:Y:S04]  /*724f0*/  LDGSTS.E [R4+0x42500], desc[UR60][R10.64], P0 ;  /* 0x425000000a047fae */ /* 0x000fe8000812187c */
[----:B------:R-:W3:Y:S04]  /*72500*/  LDL.LU.64 R228, [R1+0x98] ;  /* 0x0000980001e47983 */ /* 0x000ee80000300a00 */
[----:B------:R-:W-:Y:S04]  /*72510*/  STL.64 [R1+0x1028], R8 ;  /* 0x0010280801007387 */ /* 0x000fe80000100a00 */
[----:B------:R-:W-:Y:S01]  /*72520*/  LDGSTS.E [R0+0x42900], desc[UR60][R8.64], P0 ;  /* 0x4290000008007fae */ /* 0x000fe2000812187c */
[----:B------:R-:W-:-:S03]  /*72530*/  IMAD.WIDE R2, R5, 0x4, R234 ;  /* 0x0000000405027825 */ /* 0x000fc600078e02ea */
[----:B------:R-:W3:Y:S04]  /*72540*/  LDL.LU.64 R234, [R1+0x80] ;  /* 0x0000800001ea7983 */ /* 0x000ee80000300a00 */
[----:B------:R1:W-:Y:S04]  /*72550*/  STL.64 [R1+0x1020], R2 ;  /* 0x0010200201007387 */ /* 0x0003e80000100a00 */
[----:B------:R1:W-:Y:S01]  /*72560*/  LDGSTS.E [R13+0x42d00], desc[UR60][R2.64], P0 ;  /* 0x42d00000020d7fae */ /* 0x0003e2000812187c */
[----:B------:R-:W-:-:S05]  /*72570*/  IMAD.WIDE R6, R5, 0x4, R240 ;  /* 0x0000000405067825 */ /* 0x000fca00078e02f0 */
[----:B------:R1:W-:Y:S04]  /*72580*/  STL.64 [R1+0x1008], R6 ;  /* 0x0010080601007387 */ /* 0x0003e80000100a00 */
[----:B------:R-:W3:Y:S04]  /*72590*/  LDL.LU.64 R240, [R1+0x68] ;  /* 0x0000680001f07983 */ /* 0x000ee80000300a00 */
[----:B------:R-:W3:Y:S01]  /*725a0*/  LDL.LU.64 R10, [R1+0x50] ;  /* 0x00005000010a7983 */ /* 0x000ee20000300a00 */
[----:B-1----:R-:W-:-:S03]  /*725b0*/  IADD3 R2, R247, 0x100000, RZ ;  /* 0x00100000f7027810 */ /* 0x002fc60007ffe0ff */
[----:B------:R1:W-:Y:S04]  /*725c0*/  LDGSTS.E [R12+0x43100], desc[UR60][R6.64], P0 ;  /* 0x43100000060c7fae */ /* 0x0003e8000812187c */
[----:B------:R-:W3:Y:S04]  /*725d0*/  LDL.LU.64 R8, [R1+0x38] ;  /* 0x0000380001087983 */ /* 0x000ee80000300a00 */
[----:B------:R-:W1:Y:S01]  /*725e0*/  LDL.LU.64 R6, [R1+0x20] ;  /* 0x0000200001067983 */ /* 0x000e620000300a00 */
[----:B--2---:R-:W-:-:S04]  /*725f0*/  IMAD.WIDE R22, R5, 0x4, R22 ;  /* 0x0000000405167825 */ /* 0x004fc800078e0216 */
[----:B----4-:R-:W-:-:S04]  /*72600*/  IMAD.WIDE R20, R5, 0x4, R20 ;  /* 0x0000000405147825 */ /* 0x010fc800078e0214 */
[C---:B------:R-:W-:Y:S01]  /*72610*/  IMAD.WIDE R18, R5.reuse, 0x4, R18 ;  /* 0x0000000405127825 */ /* 0x040fe200078e0212 */
[----:B------:R2:W-:Y:S04]  /*72620*/  STL.64 [R1+0x1000], R22 ;  /* 0x0010001601007387 */ /* 0x0005e80000100a00 */
[----:B------:R4:W-:Y:S01]  /*72630*/  STL.64 [R1+0xff8], R20 ;  /* 0x000ff81401007387 */ /* 0x0009e20000100a00 */
[----:B------:R-:W-:-:S03]  /*72640*/  IMAD.WIDE R16, R5, 0x4, R16 ;  /* 0x0000000405107825 */ /* 0x000fc600078e0210 */
[----:B------:R-:W-:Y:S04]  /*72650*/  LDGSTS.E [R2+0x43500], desc[UR60][R22.64], P0 ;  /* 0x4350000016027fae */ /* 0x000fe8000812187c */
[----:B------:R-:W-:Y:S01]  /*72660*/  LDGSTS.E [R0+0x43900], desc[UR60][R20.64], P0 ;  /* 0x4390000014007fae */ /* 0x000fe2000812187c */
[----:B------:R-:W-:-:S03]  /*72670*/  IMAD.WIDE R14, R5, 0x4, R14 ;  /* 0x00000004050e7825 */ /* 0x000fc600078e020e */
[----:B------:R-:W-:Y:S04]  /*72680*/  LDGSTS.E [R13+0x43d00], desc[UR60][R18.64], P0 ;  /* 0x43d00000120d7fae */ /* 0x000fe8000812187c */
[----:B------:R-:W-:Y:S04]  /*72690*/  LDGSTS.E [R12+0x44100], desc[UR60][R16.64], P0 ;  /* 0x44100000100c7fae */ /* 0x000fe8000812187c */
[----:B------:R-:W-:Y:S04]  /*726a0*/  LDGSTS.E [R4+0x44500], desc[UR60][R14.64], P0 ;  /* 0x445000000e047fae */ /* 0x000fe8000812187c */
[----:B--2---:R-:W2:Y:S04]  /*726b0*/  LDL.LU.64 R22, [R1+0x2638] ;  /* 0x0026380001167983 */ /* 0x004ea80000300a00 */
[----:B------:R4:W-:Y:S04]  /*726c0*/  STL.64 [R1+0xfe8], R18 ;  /* 0x000fe81201007387 */ /* 0x0009e80000100a00 */
[----:B------:R-:W2:Y:S04]  /*726d0*/  LDL.LU.64 R2, [R1+0x8] ;  /* 0x0000080001027983 */ /* 0x000ea80000300a00 */
[----:B----4-:R-:W4:Y:S04]  /*726e0*/  LDL.LU.64 R20, [R1+0x2630] ;  /* 0x0026300001147983 */ /* 0x010f280000300a00 */
[----:B------:R3:W-:Y:S04]  /*726f0*/  STL.64 [R1+0xfe0], R16 ;  /* 0x000fe01001007387 */ /* 0x0007e80000100a00 */
[----:B------:R-:W4:Y:S04]  /*72700*/  LDL.LU.64 R18, [R1+0x2628] ;  /* 0x0026280001127983 */ /* 0x000f280000300a00 */
[----:B---3--:R-:W3:Y:S04]  /*72710*/  LDL.LU.64 R16, [R1+0x2620] ;  /* 0x0026200001107983 */ /* 0x008ee80000300a00 */
[----:B------:R1:W-:Y:S01]  /*72720*/  STL.64 [R1+0xfd8], R14 ;  /* 0x000fd80e01007387 */ /* 0x0003e20000100a00 */
[----:B------:R-:W-:-:S04]  /*72730*/  IMAD.WIDE R222, R5, 0x4, R222 ;  /* 0x0000000405de7825 */ /* 0x000fc800078e02de */
[C---:B------:R-:W-:Y:S01]  /*72740*/  IMAD.WIDE R228, R5.reuse, 0x4, R228 ;  /* 0x0000000405e47825 */ /* 0x040fe200078e02e4 */
[----:B------:R1:W-:Y:S04]  /*72750*/  STL.64 [R1+0xfd0], R222 ;  /* 0x000fd0de01007387 */ /* 0x0003e80000100a00 */
[----:B-1----:R-:W4:Y:S04]  /*72760*/  LDL.LU.64 R14, [R1+0x2618] ;  /* 0x00261800010e7983 */ /* 0x002f280000300a00 */
[----:B------:R-:W-:Y:S04]  /*72770*/  LDGSTS.E [R0+0x44900], desc[UR60][R222.64], P0 ;  /* 0x44900000de007fae */ /* 0x000fe8000812187c */
[----:B------:R1:W-:Y:S04]  /*72780*/  STL.64 [R1+0xfc8], R228 ;  /* 0x000fc8e401007387 */ /* 0x0003e80000100a00 */
[----:B------:R-:W-:Y:S04]  /*72790*/  LDGSTS.E [R13+0x44d00], desc[UR60][R228.64], P0 ;  /* 0x44d00000e40d7fae */ /* 0x000fe8000812187c */
[----:B------:R-:W3:Y:S04]  /*727a0*/  LDL.LU.64 R222, [R1+0x2610] ;  /* 0x0026100001de7983 */ /* 0x000ee80000300a00 */
[----:B-1----:R-:W4:Y:S01]  /*727b0*/  LDL.LU.64 R228, [R1+0x2608] ;  /* 0x0026080001e47983 */ /* 0x002f220000300a00 */
[----:B------:R-:W-:-:S05]  /*727c0*/  IMAD.WIDE R234, R5, 0x4, R234 ;  /* 0x0000000405ea7825 */ /* 0x000fca00078e02ea */
[----:B------:R1:W-:Y:S04]  /*727d0*/  STL.64 [R1+0xfc0], R234 ;  /* 0x000fc0ea01007387 */ /* 0x0003e80000100a00 */
[----:B------:R-:W-:Y:S04]  /*727e0*/  LDGSTS.E [R12+0x45100], desc[UR60][R234.64], P0 ;  /* 0x45100000ea0c7fae */ /* 0x000fe8000812187c */
[----:B-1----:R-:W4:Y:S01]  /*727f0*/  LDL.LU.64 R234, [R1+0x2600] ;  /* 0x0026000001ea7983 */ /* 0x002f220000300a00 */
[----:B------:R-:W-:-:S04]  /*72800*/  IMAD.WIDE R240, R5, 0x4, R240 ;  /* 0x0000000405f07825 */ /* 0x000fc800078e02f0 */
[C---:B------:R-:W-:Y:S01]  /*72810*/  IMAD.WIDE R10, R5.reuse, 0x4, R10 ;  /* 0x00000004050a7825 */ /* 0x040fe200078e020a */
[----:B------:R1:W-:Y:S04]  /*72820*/  STL.64 [R1+0xfb8], R240 ;  /* 0x000fb8f001007387 */ /* 0x0003e80000100a00 */
[----:B------:R2:W-:Y:S04]  /*72830*/  STL.64 [R1+0xfb0], R10 ;  /* 0x000fb00a01007387 */ /* 0x0005e80000100a00 */
[----:B------:R-:W-:Y:S01]  /*72840*/  LDGSTS.E [R4+0x45500], desc[UR60][R240.64], P0 ;  /* 0x45500000f0047fae */ /* 0x000fe2000812187c */
[----:B------:R-:W-:-:S03]  /*72850*/  IMAD.WIDE R8, R5, 0x4, R8 ;  /* 0x0000000405087825 */ /* 0x000fc600078e0208 */
[----:B------:R2:W-:Y:S04]  /*72860*/  LDGSTS.E [R0+0x45900], desc[UR60][R10.64], P0 ;  /* 0x459000000a007fae */ /* 0x0005e8000812187c */
[----:B------:R-:W-:Y:S04]  /*72870*/  LDGSTS.E [R13+0x45d00], desc[UR60][R8.64], P0 ;  /* 0x45d00000080d7fae */ /* 0x000fe8000812187c */
[----:B-1----:R-:W4:Y:S01]  /*72880*/  LDL.LU.64 R240, [R1+0x25f8] ;  /* 0x0025f80001f07983 */ /* 0x002f220000300a00 */
[----:B------:R-:W-:-:S03]  /*72890*/  IMAD.WIDE R6, R5, 0x4, R6 ;  /* 0x0000000405067825 */ /* 0x000fc600078e0206 */
[----:B------:R-:W-:Y:S04]  /*728a0*/  STL.64 [R1+0xfa8], R8 ;  /* 0x000fa80801007387 */ /* 0x000fe80000100a00 */
[----:B------:R-:W-:Y:S04]  /*728b0*/  STL.64 [R1+0xf88], R6 ;  /* 0x000f880601007387 */ /* 0x000fe80000100a00 */
[----:B------:R-:W-:Y:S01]  /*728c0*/  LDGSTS.E [R12+0x46100], desc[UR60][R6.64], P0 ;  /* 0x46100000060c7fae */ /* 0x000fe2000812187c */
[----:B--2---:R-:W-:-:S05]  /*728d0*/  IMAD.WIDE R10, R5, 0x4, R2 ;  /* 0x00000004050a7825 */ /* 0x004fca00078e0202 */
[----:B------:R3:W-:Y:S04]  /*728e0*/  STL.64 [R1+0xf80], R10 ;  /* 0x000f800a01007387 */ /* 0x0007e80000100a00 */
[----:B------:R1:W-:Y:S02]  /*728f0*/  LDGSTS.E [R4+0x46500], desc[UR60][R10.64], P0 ;  /* 0x465000000a047fae */ /* 0x0003e4000812187c */
[----:B-1----:R-:W1:Y:S01]  /*72900*/  LDC R4, c[0x0][0x230] ;  /* 0x00008c00ff047b82 */ /* 0x002e620000000800 */
[----:B---3--:R-:W-:-:S04]  /*72910*/  IMAD.WIDE R10, R5, 0x4, R222 ;  /* 0x00000004050a7825 */ /* 0x008fc800078e02de */
[----:B----4-:R-:W-:-:S04]  /*72920*/  IMAD.WIDE R2, R5, 0x4, R228 ;  /* 0x0000000405027825 */ /* 0x010fc800078e02e4 */
[C---:B------:R-:W-:Y:S02]  /*72930*/  VIADD R229, R247.reuse, 0x100000 ;  /* 0x00100000f7e57836 */ /* 0x040fe40000000000 */
[----:B------:R-:W-:Y:S02]  /*72940*/  VIADD R228, R247, 0x100000 ;  /* 0x00100000f7e47836 */ /* 0x000fe40000000000 */
[----:B------:R-:W-:-:S04]  /*72950*/  IMAD.WIDE R6, R5, 0x4, R234 ;  /* 0x0000000405067825 */ /* 0x000fc800078e02ea */
[----:B------:R-:W-:-:S05]  /*72960*/  IMAD.WIDE R8, R5, 0x4, R240 ;  /* 0x0000000405087825 */ /* 0x000fca00078e02f0 */
        /* <DEDUP_REMOVED lines=8> */
[----:B--2---:R-:W-:-:S04]  /*729f0*/  IMAD.WIDE R8, R5, 0x4, R14 ;  /* 0x0000000405087825 */ /* 0x004fc800078e020e */
[----:B---3--:R-:W-:-:S04]  /*72a00*/  IMAD.WIDE R6, R5, 0x4, R16 ;  /* 0x0000000405067825 */ /* 0x008fc800078e0210 */
[----:B----4-:R-:W-:Y:S01]  /*72a10*/  IMAD.WIDE R2, R5, 0x4, R18 ;  /* 0x0000000405027825 */ /* 0x010fe200078e0212 */
[----:B------:R-:W-:-:S03]  /*72a20*/  IADD3 R15, R247, 0x100000, RZ ;  /* 0x00100000f70f7810 */ /* 0x000fc60007ffe0ff */
[----:B------:R-:W-:Y:S01]  /*72a30*/  VIADD R14, R247, 0x100000 ;  /* 0x00100000f70e7836 */ /* 0x000fe20000000000 */
[----:B------:R2:W-:Y:S04]  /*72a40*/  STL.64 [R1+0xf40], R8 ;  /* 0x000f400801007387 */ /* 0x0005e80000100a00 */
[----:B------:R2:W-:Y:S01]  /*72a50*/  LDGSTS.E [R228+0x47900], desc[UR60][R8.64], P0 ;  /* 0x4790000008e47fae */ /* 0x0005e2000812187c */
[----:B-1----:R-:W-:-:S03]  /*72a60*/  IMAD.WIDE R10, R5, 0x4, R20 ;  /* 0x00000004050a7825 */ /* 0x002fc600078e0214 */
[----:B------:R1:W-:Y:S04]  /*72a70*/  STL.64 [R1+0xf38], R6 ;  /* 0x000f380601007387 */ /* 0x0003e80000100a00 */
[----:B------:R1:W-:Y:S04]  /*72a80*/  LDGSTS.E [R13+0x47d00], desc[UR60][R6.64], P0 ;  /* 0x47d00000060d7fae */ /* 0x0003e8000812187c */
[----:B------:R3:W-:Y:S04]  /*72a90*/  STL.64 [R1+0xf30], R2 ;  /* 0x000f300201007387 */ /* 0x0007e80000100a00 */
[----:B------:R3:W-:Y:S04]  /*72aa0*/  LDGSTS.E [R12+0x60100], desc[UR60][R2.64], P0 ;  /* 0x60100000020c7fae */ /* 0x0007e8000812187c */
[----:B------:R4:W-:Y:S04]  /*72ab0*/  STL.64 [R1+0xf28], R10 ;  /* 0x000f280a01007387 */ /* 0x0009e80000100a00 */
[----:B------:R4:W-:Y:S01]  /*72ac0*/  LDGSTS.E [R15+0x60500], desc[UR60][R10.64], P0 ;  /* 0x605000000a0f7fae */ /* 0x0009e2000812187c */
[----:B------:R-:W4:Y:S01]  /*72ad0*/  LDC R0, c[0x0][0x230] ;  /* 0x00008c00ff007b82 */ /* 0x000f220000000800 */
[----:B--2---:R-:W-:-:S04]  /*72ae0*/  IMAD.WIDE R8, R5, 0x4, R22 ;  /* 0x0000000405087825 */ /* 0x004fc800078e0216 */
[----:B-1----:R-:W-:-:S04]  /*72af0*/  IMAD.WIDE R6, R5, 0x4, R24 ;  /* 0x0000000405067825 */ /* 0x002fc800078e0218 */
[C---:B---3--:R-:W-:Y:S01]  /*72b00*/  IMAD.WIDE R2, R5.reuse, 0x4, R26 ;  /* 0x0000000405027825 */ /* 0x048fe200078e021a */
[----:B------:R1:W-:Y:S04]  /*72b10*/  STL.64 [R1+0xf20], R8 ;  /* 0x000f200801007387 */ /* 0x0003e80000100a00 */
[----:B------:R1:W-:Y:S01]  /*72b20*/  LDGSTS.E [R14+0x60900], desc[UR60][R8.64], P0 ;  /* 0x60900000080e7fae */ /* 0x0003e2000812187c */
[----:B----4-:R-:W-:-:S03]  /*72b30*/  IMAD.WIDE R10, R5, 0x4, R28 ;  /* 0x00000004050a7825 */ /* 0x010fc600078e021c */
        /* <DEDUP_REMOVED lines=53> */
[----:B------:R-:W-:Y:S01]  /*72e90*/  LDGSTS.E [R15+0x65500], desc[UR60][R10.64], P0 ;  /* 0x655000000a0f7fae */ /* 0x000fe2000812187c */
[----:B-1----:R-:W-:-:S04]  /*72ea0*/  IMAD.WIDE R8, R5, 0x4, R62 ;  /* 0x0000000405087825 */ /* 0x002fc800078e023e */
[----:B--2---:R-:W-:-:S04]  /*72eb0*/  IMAD.WIDE R6, R5, 0x4, R64 ;  /* 0x0000000405067825 */ /* 0x004fc800078e0240 */
[C---:B---3--:R-:W-:Y:S01]  /*72ec0*/  IMAD.WIDE R2, R5.reuse, 0x4, R66 ;  /* 0x0000000405027825 */ /* 0x048fe200078e0242 */
[----:B------:R1:W-:Y:S04]  /*72ed0*/  STL.64 [R1+0xe38], R8 ;  /* 0x000e380801007387 */ /* 0x0003e80000100a00 */
[----:B------:R2:W-:Y:S04]  /*72ee0*/  STL.64 [R1+0xe18], R6 ;  /* 0x000e180601007387 */ /* 0x0005e80000100a00 */
[----:B----4-:R-:W3:Y:S04]  /*72ef0*/  LDL.LU.64 R10, [R1+0x258] ;  /* 0x00025800010a7983 */ /* 0x010ee80000300a00 */
[----:B------:R-:W-:Y:S04]  /*72f00*/  LDGSTS.E [R14+0x65900], desc[UR60][R8.64], P0 ;  /* 0x65900000080e7fae */ /* 0x000fe8000812187c */
[----:B------:R4:W-:Y:S01]  /*72f10*/  STL.64 [R1+0xe10], R2 ;  /* 0x000e100201007387 */ /* 0x0009e20000100a00 */
[----:B------:R-:W-:-:S03]  /*72f20*/  IMAD.WIDE R22, R5, 0x4, R68 ;  /* 0x0000000405167825 */ /* 0x000fc600078e0244 */
[----:B------:R-:W-:Y:S01]  /*72f30*/  LDGSTS.E [R13+0x65d00], desc[UR60][R6.64], P0 ;  /* 0x65d00000060d7fae */ /* 0x000fe2000812187c */
[----:B------:R-:W-:-:S03]  /*72f40*/  IMAD.WIDE R20, R5, 0x4, R70 ;  /* 0x0000000405147825 */ /* 0x000fc600078e0246 */
[----:B------:R4:W-:Y:S01]  /*72f50*/  LDGSTS.E [R12+0x66100], desc[UR60][R2.64], P0 ;  /* 0x66100000020c7fae */ /* 0x0009e2000812187c */
[----:B------:R-:W-:-:S03]  /*72f60*/  IMAD.WIDE R16, R5, 0x4, R72 ;  /* 0x0000000405107825 */ /* 0x000fc600078e0248 */
[----:B------:R4:W-:Y:S04]  /*72f70*/  LDGSTS.E [R15+0x66500], desc[UR60][R22.64], P0 ;  /* 0x66500000160f7fae */ /* 0x0009e8000812187c */
[----:B------:R4:W-:Y:S04]  /*72f80*/  LDGSTS.E [R14+0x66900], desc[UR60][R20.64], P0 ;  /* 0x66900000140e7fae */ /* 0x0009e8000812187c */
[----:B-1----:R-:W3:Y:S04]  /*72f90*/  LDL.LU.64 R8, [R1+0x240] ;  /* 0x0002400001087983 */ /* 0x002ee80000300a00 */
[----:B------:R-:W3:Y:S04]  /*72fa0*/  LDL.LU.64 R228, [R1+0x228] ;  /* 0x0002280001e47983 */ /* 0x000ee80000300a00 */
[----:B------:R-:W-:Y:S04]  /*72fb0*/  LDGSTS.E [R13+0x66d00], desc[UR60][R16.64], P0 ;  /* 0x66d00000100d7fae */ /* 0x000fe8000812187c */
[----:B--2---:R-:W2:Y:S04]  /*72fc0*/  LDL.LU.64 R6, [R1+0x210] ;  /* 0x0002100001067983 */ /* 0x004ea80000300a00 */
[----:B------:R-:W2:Y:S01]  /*72fd0*/  LDL.LU.64 R18, [R1+0x1f8] ;  /* 0x0001f80001127983 */ /* 0x000ea20000300a00 */
[----:B----4-:R-:W-:-:S03]  /*72fe0*/  IMAD.WIDE R2, R5, 0x4, R74 ;  /* 0x0000000405027825 */ /* 0x010fc600078e024a */
[----:B------:R-:W-:Y:S04]  /*72ff0*/  STL.64 [R1+0xe08], R22 ;  /* 0x000e081601007387 */ /* 0x000fe80000100a00 */
[----:B------:R-:W-:Y:S04]  /*73000*/  STL.64 [R1+0xe00], R20 ;  /* 0x000e001401007387 */ /* 0x000fe80000100a00 */
[----:B------:R1:W-:Y:S04]  /*73010*/  STL.64 [R1+0xdf8], R16 ;  /* 0x000df81001007387 */ /* 0x0003e80000100a00 */
[----:B------:R4:W-:Y:S04]  /*73020*/  STL.64 [R1+0xdd8], R2 ;  /* 0x000dd80201007387 */ /* 0x0009e80000100a00 */
[----:B------:R4:W-:Y:S04]  /*73030*/  LDGSTS.E [R12+0x67100], desc[UR60][R2.64], P0 ;  /* 0x67100000020c7fae */ /* 0x0009e8000812187c */
[----:B-1----:R-:W2:Y:S04]  /*73040*/  LDL.LU.64 R16, [R1+0x1e0] ;  /* 0x0001e00001107983 */ /* 0x002ea80000300a00 */
[----:B------:R-:W2:Y:S04]  /*73050*/  LDL.LU.64 R222, [R1+0x1c8] ;  /* 0x0001c80001de7983 */ /* 0x000ea80000300a00 */
[----:B------:R-:W2:Y:S04]  /*73060*/  LDL.LU.64 R234, [R1+0x1b0] ;  /* 0x0001b00001ea7983 */ /* 0x000ea80000300a00 */
[----:B----4-:R-:W4:Y:S01]  /*73070*/  LDL.LU.64 R2, [R1+0x198] ;  /* 0x0001980001027983 */ /* 0x010f220000300a00 */
[----:B------:R-:W-:-:S04]  /*73080*/  IMAD.WIDE R24, R5, 0x4, R76 ;  /* 0x0000000405187825 */ /* 0x000fc800078e024c */
[----:B------:R-:W-:-:S04]  /*73090*/  IMAD.WIDE R22, R5, 0x4, R78 ;  /* 0x0000000405167825 */ /* 0x000fc800078e024e */
[----:B------:R-:W-:-:S04]  /*730a0*/  IMAD.WIDE R20, R5, 0x4, R80 ;  /* 0x0000000405147825 */ /* 0x000fc800078e0250 */
[C---:B------:R-:W-:Y:S01]  /*730b0*/  VIADD R12, R248.reuse, 0x100000 ;  /* 0x00100000f80c7836 */ /* 0x040fe20000000000 */
[----:B------:R-:W-:Y:S04]  /*730c0*/  STL.64 [R1+0xdd0], R24 ;  /* 0x000dd01801007387 */ /* 0x000fe80000100a00 */
[----:B------:R1:W-:Y:S04]  /*730d0*/  LDGSTS.E [R15+0x67500], desc[UR60][R24.64], P0 ;  /* 0x67500000180f7fae */ /* 0x0003e8000812187c */
[----:B------:R-:W-:Y:S04]  /*730e0*/  STL.64 [R1+0xdc8], R22 ;  /* 0x000dc81601007387 */ /* 0x000fe80000100a00 */
[----:B------:R1:W-:Y:S04]  /*730f0*/  LDGSTS.E [R14+0x67900], desc[UR60][R22.64], P0 ;  /* 0x67900000160e7fae */ /* 0x0003e8000812187c */
[----:B------:R3:W-:Y:S04]  /*73100*/  STL.64 [R1+0xdc0], R20 ;  /* 0x000dc01401007387 */ /* 0x0007e80000100a00 */
[----:B------:R1:W-:Y:S02]  /*73110*/  LDGSTS.E [R13+0x67d00], desc[UR60][R20.64], P0 ;  /* 0x67d00000140d7fae */ /* 0x0003e4000812187c */
[C---:B-1----:R-:W-:Y:S01]  /*73120*/  IADD3 R15, R248.reuse, 0x100000, RZ ;  /* 0x00100000f80f7810 */ /* 0x042fe20007ffe0ff */
[----:B------:R-:W-:-:S02]  /*73130*/  VIADD R14, R248, 0x100000 ;  /* 0x00100000f80e7836 */ /* 0x000fc40000000000 */
[----:B------:R-:W-:Y:S02]  /*73140*/  VIADD R13, R248, 0x100000 ;  /* 0x00100000f80d7836 */ /* 0x000fe40000000000 */
[----:B---3--:R-:W-:-:S05]  /*73150*/  IMAD.WIDE R10, R5, 0x4, R10 ;  /* 0x00000004050a7825 */ /* 0x008fca00078e020a */
[----:B------:R1:W-:Y:S04]  /*73160*/  STL.64 [R1+0xdb8], R10 ;  /* 0x000db80a01007387 */ /* 0x0003e80000100a00 */
[----:B------:R-:W3:Y:S04]  /*73170*/  LDL.LU.64 R240, [R1+0x180] ;  /* 0x0001800001f07983 */ /* 0x000ee80000300a00 */
[----:B------:R-:W-:Y:S01]  /*73180*/  LDGSTS.E [R12+0x40180], desc[UR60][R10.64], P0 ;  /* 0x401800000a0c7fae */ /* 0x000fe2000812187c */
[----:B------:R-:W-:-:S04]  /*73190*/  IMAD.WIDE R8, R5, 0x4, R8 ;  /* 0x0000000405087825 */ /* 0x000fc800078e0208 */
[----:B------:R-:W-:-:S04]  /*731a0*/  IMAD.WIDE R20, R5, 0x4, R228 ;  /* 0x0000000405147825 */ /* 0x000fc800078e02e4 */
[----:B--2---:R-:W-:-:S04]  /*731b0*/  IMAD.WIDE R6, R5, 0x4, R6 ;  /* 0x0000000405067825 */ /* 0x004fc800078e0206 */
[C---:B------:R-:W-:Y:S01]  /*731c0*/  IMAD.WIDE R18, R5.reuse, 0x4, R18 ;  /* 0x0000000405127825 */ /* 0x040fe200078e0212 */
[----:B------:R-:W-:Y:S04]  /*731d0*/  LDGSTS.E [R15+0x40580], desc[UR60][R8.64], P0 ;  /* 0x40580000080f7fae */ /* 0x000fe8000812187c */
[----:B-1----:R-:W2:Y:S04]  /*731e0*/  LDL.LU.64 R10, [R1+0x168] ;  /* 0x00016800010a7983 */ /* 0x002ea80000300a00 */
[----:B------:R1:W-:Y:S04]  /*731f0*/  STL.64 [R1+0xc98], R8 ;  /* 0x000c980801007387 */ /* 0x0003e80000100a00 */
[----:B------:R-:W-:Y:S04]  /*73200*/  STL.64 [R1+0xc90], R20 ;  /* 0x000c901401007387 */ /* 0x000fe80000100a00 */
[----:B------:R4:W-:Y:S04]  /*73210*/  STL.64 [R1+0xc88], R6 ;  /* 0x000c880601007387 */ /* 0x0009e80000100a00 */
[----:B------:R-:W-:Y:S04]  /*73220*/  LDGSTS.E [R14+0x40980], desc[UR60][R20.64], P0 ;  /* 0x40980000140e7fae */ /* 0x000fe8000812187c */
[----:B------:R-:W-:Y:S04]  /*73230*/  LDGSTS.E [R13+0x40d80], desc[UR60][R6.64], P0 ;  /* 0x40d80000060d7fae */ /* 0x000fe8000812187c */
[----:B------:R4:W-:Y:S04]  /*73240*/  LDGSTS.E [R12+0x41180], desc[UR60][R18.64], P0 ;  /* 0x41180000120c7fae */ /* 0x0009e8000812187c */
[----:B-1----:R-:W2:Y:S01]  /*73250*/  LDL.LU.64 R8, [R1+0x150] ;  /* 0x0001500001087983 */ /* 0x002ea20000300a00 */
[----:B------:R-:W-:-:S04]  /*73260*/  IMAD.WIDE R26, R5, 0x4, R16 ;  /* 0x00000004051a7825 */ /* 0x000fc800078e0210 */
[C---:B------:R-:W-:Y:S01]  /*73270*/  IMAD.WIDE R24, R5.reuse, 0x4, R222 ;  /* 0x0000000405187825 */ /* 0x040fe200078e02de */
[----:B------:R1:W-:Y:S04]  /*73280*/  STL.64 [R1+0xc68], R18 ;  /* 0x000c681201007387 */ /* 0x0003e80000100a00 */
[----:B----4-:R-:W4:Y:S04]  /*73290*/  LDL.LU.64 R6, [R1+0x138] ;  /* 0x0001380001067983 */ /* 0x010f280000300a00 */
[----:B------:R-:W-:Y:S01]  /*732a0*/  STL.64 [R1+0xc60], R26 ;  /* 0x000c601a01007387 */ /* 0x000fe20000100a00 */
[----:B------:R-:W-:-:S03]  /*732b0*/  IMAD.WIDE R16, R5, 0x4, R2 ;  /* 0x0000000405107825 */ /* 0x000fc600078e0202 */
[----:B------:R-:W-:Y:S04]  /*732c0*/  STL.64 [R1+0xc50], R24 ;  /* 0x000c501801007387 */ /* 0x000fe80000100a00 */
[----:B------:R-:W4:Y:S04]  /*732d0*/  LDL.LU.64 R2, [R1+0x120] ;  /* 0x0001200001027983 */ /* 0x000f280000300a00 */
[----:B------:R-:W-:Y:S04]  /*732e0*/  LDGSTS.E [R15+0x41580], desc[UR60][R26.64], P0 ;  /* 0x415800001a0f7fae */ /* 0x000fe8000812187c */
[----:B------:R3:W-:Y:S01]  /*732f0*/  LDGSTS.E [R14+0x41980], desc[UR60][R24.64], P0 ;  /* 0x41980000180e7fae */ /* 0x0007e2000812187c */
[----:B-1----:R-:W-:-:S05]  /*73300*/  IMAD.WIDE R18, R5, 0x4, R234 ;  /* 0x0000000405127825 */ /* 0x002fca00078e02ea */
[----:B------:R1:W-:Y:S04]  /*73310*/  STL.64 [R1+0xc48], R18 ;  /* 0x000c481201007387 */ /* 0x0003e80000100a00 */
[----:B------:R-:W4:Y:S04]  /*73320*/  LDL.LU.64 R22, [R1+0x108] ;  /* 0x0001080001167983 */ /* 0x000f280000300a00 */
[----:B------:R-:W4:Y:S04]  /*73330*/  LDL.LU.64 R20, [R1+0xf0] ;  /* 0x0000f00001147983 */ /* 0x000f280000300a00 */
[----:B------:R1:W-:Y:S04]  /*73340*/  STL.64 [R1+0xc38], R16 ;  /* 0x000c381001007387 */ /* 0x0003e80000100a00 */
[----:B------:R-:W4:Y:S04]  /*73350*/  LDL.LU.64 R228, [R1+0xd8] ;  /* 0x0000d80001e47983 */ /* 0x000f280000300a00 */
[----:B------:R-:W-:Y:S04]  /*73360*/  LDGSTS.E [R13+0x41d80], desc[UR60][R18.64], P0 ;  /* 0x41d80000120d7fae */ /* 0x000fe8000812187c */
[----:B------:R-:W-:Y:S04]  /*73370*/  LDGSTS.E [R12+0x42180], desc[UR60][R16.64], P0 ;  /* 0x42180000100c7fae */ /* 0x000fe8000812187c */
[----:B-1----:R-:W4:Y:S04]  /*73380*/  LDL.LU.64 R18, [R1+0xc0] ;  /* 0x0000c00001127983 */ /* 0x002f280000300a00 */
[----:B------:R-:W4:Y:S01]  /*73390*/  LDL.LU.64 R16, [R1+0xa8] ;  /* 0x0000a80001107983 */ /* 0x000f220000300a00 */
[----:B---3--:R-:W-:-:S05]  /*733a0*/  IMAD.WIDE R24, R5, 0x4, R240 ;  /* 0x0000000405187825 */ /* 0x008fca00078e02f0 */
[----:B------:R-:W-:Y:S04]  /*733b0*/  STL.64 [R1+0xc30], R24 ;  /* 0x000c301801007387 */ /* 0x000fe80000100a00 */
[----:B------:R-:W3:Y:S04]  /*733c0*/  LDL.LU.64 R222, [R1+0x90] ;  /* 0x0000900001de7983 */ /* 0x000ee80000300a00 */
[----:B------:R1:W-:Y:S01]  /*733d0*/  LDGSTS.E [R15+0x42580], desc[UR60][R24.64], P0 ;  /* 0x42580000180f7fae */ /* 0x0003e2000812187c */
[----:B--2---:R-:W-:-:S05]  /*733e0*/  IMAD.WIDE R10, R5, 0x4, R10 ;  /* 0x00000004050a7825 */ /* 0x004fca00078e020a */
[----:B------:R2:W-:Y:S04]  /*733f0*/  STL.64 [R1+0xc20], R10 ;  /* 0x000c200a01007387 */ /* 0x0005e80000100a00 */
[----:B------:R-:W3:Y:S04]  /*73400*/  LDL.LU.64 R234, [R1+0x78] ;  /* 0x0000780001ea7983 */ /* 0x000ee80000300a00 */
[----:B------:R-:W-:Y:S01]  /*73410*/  LDGSTS.E [R14+0x42980], desc[UR60][R10.64], P0 ;  /* 0x429800000a0e7fae */ /* 0x000fe2000812187c */
[----:B------:R-:W-:-:S04]  /*73420*/  IMAD.WIDE R8, R5, 0x4, R8 ;  /* 0x0000000405087825 */ /* 0x000fc800078e0208 */
[C---:B----4-:R-:W-:Y:S01]  /*73430*/  IMAD.WIDE R6, R5.reuse, 0x4, R6 ;  /* 0x0000000405067825 */ /* 0x050fe200078e0206 */
[----:B------:R4:W-:Y:S04]  /*73440*/  STL.64 [R1+0xbf8], R8 ;  /* 0x000bf80801007387 */ /* 0x0009e80000100a00 */
[----:B------:R-:W-:Y:S04]  /*73450*/  LDGSTS.E [R13+0x42d80], desc[UR60][R8.64], P0 ;  /* 0x42d80000080d7fae */ /* 0x000fe8000812187c */
[----:B------:R1:W-:Y:S01]  /*73460*/  STL.64 [R1+0xbe8], R6 ;  /* 0x000be80601007387 */ /* 0x0003e20000100a00 */
[----:B------:R-:W-:-:S03]  /*73470*/  IMAD.WIDE R2, R5, 0x4, R2 ;  /* 0x0000000405027825 */ /* 0x000fc600078e0202 */
[----:B------:R-:W3:Y:S04]  /*73480*/  LDL.LU.64 R240, [R1+0x60] ;  /* 0x0000600001f07983 */ /* 0x000ee80000300a00 */
[----:B--2---:R-:W2:Y:S04]  /*73490*/  LDL.LU.64 R10, [R1+0x48] ;  /* 0x00004800010a7983 */ /* 0x004ea80000300a00 */
[----:B------:R-:W-:Y:S04]  /*734a0*/  LDGSTS.E [R12+0x43180], desc[UR60][R6.64], P0 ;  /* 0x43180000060c7fae */ /* 0x000fe8000812187c */
[----:B------:R-:W-:Y:S04]  /*734b0*/  LDGSTS.E [R15+0x43580], desc[UR60][R2.64], P0 ;  /* 0x43580000020f7fae */ /* 0x000fe8000812187c */
[----:B----4-:R-:W4:Y:S01]  /*734c0*/  LDL.LU.64 R8, [R1+0x30] ;  /* 0x0000300001087983 */ /* 0x010f220000300a00 */
[----:B-1----:R-:W-:-:S04]  /*734d0*/  IMAD.WIDE R24, R5, 0x4, R22 ;  /* 0x0000000405187825 */ /* 0x002fc800078e0216 */
[C---:B------:R-:W-:Y:S01]  /*734e0*/  IMAD.WIDE R22, R5.reuse, 0x4, R20 ;  /* 0x0000000405167825 */ /* 0x040fe200078e0214 */
[----:B------:R-:W4:Y:S04]  /*734f0*/  LDL.LU.64 R6, [R1+0x18] ;  /* 0x0000180001067983 */ /* 0x000f280000300a00 */
[----:B------:R1:W-:Y:S04]  /*73500*/  STL.64 [R1+0xbe0], R2 ;  /* 0x000be00201007387 */ /* 0x0003e80000100a00 */
[----:B------:R-:W-:Y:S04]  /*73510*/  STL.64 [R1+0xbd0], R24 ;  /* 0x000bd01801007387 */ /* 0x000fe80000100a00 */
[----:B------:R-:W-:Y:S04]  /*73520*/  LDGSTS.E [R14+0x43980], desc[UR60][R24.64], P0 ;  /* 0x43980000180e7fae */ /* 0x000fe8000812187c */
[----:B------:R1:W-:Y:S01]  /*73530*/  STL.64 [R1+0xbc8], R22 ;  /* 0x000bc81601007387 */ /* 0x0003e20000100a00 */
[----:B------:R-:W-:-:S03]  /*73540*/  IMAD.WIDE R20, R5, 0x4, R228 ;  /* 0x0000000405147825 */ /* 0x000fc600078e02e4 */
[----:B------:R1:W-:Y:S04]  /*73550*/  LDGSTS.E [R13+0x43d80], desc[UR60][R22.64], P0 ;  /* 0x43d80000160d7fae */ /* 0x0003e8000812187c */
[----:B------:R1:W-:Y:S04]  /*73560*/  LDGSTS.E [R12+0x44180], desc[UR60][R20.64], P0 ;  /* 0x44180000140c7fae */ /* 0x0003e8000812187c */
[----:B-1----:R-:W4:Y:S04]  /*73570*/  LDL.LU.64 R2, [R1] ;  /* 0x0000000001027983 */ /* 0x002f280000300a00 */
[----:B------:R1:W-:Y:S01]  /*73580*/  STL.64 [R1+0xbb8], R20 ;  /* 0x000bb81401007387 */ /* 0x0003e20000100a00 */
[----:B------:R-:W-:-:S04]  /*73590*/  IMAD.WIDE R22, R5, 0x4, R18 ;  /* 0x0000000405167825 */ /* 0x000fc800078e0212 */
[C---:B-1----:R-:W-:Y:S01]  /*735a0*/  IMAD.WIDE R20, R5.reuse, 0x4, R16 ;  /* 0x0000000405147825 */ /* 0x042fe200078e0210 */
[----:B------:R-:W-:Y:S04]  /*735b0*/  STL.64 [R1+0xb78], R22 ;  /* 0x000b781601007387 */ /* 0x000fe80000100a00 */
[----:B------:R-:W-:Y:S04]  /*735c0*/  LDGSTS.E [R15+0x44580], desc[UR60][R22.64], P0 ;  /* 0x44580000160f7fae */ /* 0x000fe8000812187c */
[----:B------:R-:W-:Y:S04]  /*735d0*/  STL.64 [R1+0xb48], R20 ;  /* 0x000b481401007387 */ /* 0x000fe80000100a00 */
[----:B------:R-:W-:Y:S01]  /*735e0*/  LDGSTS.E [R14+0x44980], desc[UR60][R20.64], P0 ;  /* 0x44980000140e7fae */ /* 0x000fe2000812187c */
[----:B---3--:R-:W-:-:S05]  /*735f0*/  IMAD.WIDE R18, R5, 0x4, R222 ;  /* 0x0000000405127825 */ /* 0x008fca00078e02de */
[----:B------:R-:W-:Y:S04]  /*73600*/  STL.64 [R1+0xb30], R18 ;  /* 0x000b301201007387 */ /* 0x000fe80000100a00 */
[----:B------:R-:W-:Y:S01]  /*73610*/  LDGSTS.E [R13+0x44d80], desc[UR60][R18.64], P0 ;  /* 0x44d80000120d7fae */ /* 0x000fe2000812187c */
[----:B------:R-:W-:-:S05]  /*73620*/  IMAD.WIDE R16, R5, 0x4, R234 ;  /* 0x0000000405107825 */ /* 0x000fca00078e02ea */
[----:B------:R1:W-:Y:S04]  /*73630*/  STL.64 [R1+0xaf0], R16 ;  /* 0x000af01001007387 */ /* 0x0003e80000100a00 */
[----:B------:R1:W-:Y:S01]  /*73640*/  LDGSTS.E [R12+0x45180], desc[UR60][R16.64], P0 ;  /* 0x45180000100c7fae */ /* 0x0003e2000812187c */
[----:B--2---:R-:W-:-:S04]  /*73650*/  IMAD.WIDE R10, R5, 0x4, R10 ;  /* 0x00000004050a7825 */ /* 0x004fc800078e020a */
[----:B-1----:R-:W-:-:S04]  /*73660*/  IMAD.WIDE R16, R5, 0x4, R240 ;  /* 0x0000000405107825 */ /* 0x002fc800078e02f0 */
[C---:B----4-:R-:W-:Y:S01]  /*73670*/  IMAD.WIDE R8, R5.reuse, 0x4, R8 ;  /* 0x0000000405087825 */ /* 0x050fe200078e0208 */
[----:B------:R-:W-:Y:S04]  /*73680*/  STL.64 [R1+0xad0], R16 ;  /* 0x000ad01001007387 */ /* 0x000fe80000100a00 */
[----:B------:R-:W-:Y:S01]  /*73690*/  LDGSTS.E [R15+0x45580], desc[UR60][R16.64], P0 ;  /* 0x45580000100f7fae */ /* 0x000fe2000812187c */
[----:B------:R-:W-:-:S03]  /*736a0*/  IMAD.WIDE R6, R5, 0x4, R6 ;  /* 0x0000000405067825 */ /* 0x000fc600078e0206 */
        /* <DEDUP_REMOVED lines=21> */
[----:B------:R1:W-:Y:S03]  /*73800*/  STL.64 [R1+0x9f8], R10 ;  /* 0x0009f80a01007387 */ /* 0x0003e60000100a00 */
[C---:B----4-:R-:W-:Y:S01]  /*73810*/  IMAD.WIDE R2, R5.reuse, 0x4, R88 ;  /* 0x0000000405027825 */ /* 0x050fe200078e0258 */
        /* <DEDUP_REMOVED lines=72> */
[----:B------:R-:W-:Y:S04]  /*73ca0*/  STL.64 [R1+0x5c8], R8 ;  /* 0x0005c80801007387 */ /* 0x000fe80000100a00 */
[----:B------:R2:W-:Y:S04]  /*73cb0*/  STL.64 [R1+0x5c0], R6 ;  /* 0x0005c00601007387 */ /* 0x0005e80000100a00 */
[----:B------:R-:W-:Y:S04]  /*73cc0*/  LDGSTS.E [R15+0x65580], desc[UR60][R10.64], P0 ;  /* 0x655800000a0f7fae */ /* 0x000fe8000812187c */
[----:B------:R-:W3:Y:S04]  /*73cd0*/  LDL.LU.64 R18, [R1+0x250] ;  /* 0x0002500001127983 */ /* 0x000ee80000300a00 */
[----:B------:R-:W-:Y:S04]  /*73ce0*/  LDGSTS.E [R14+0x65980], desc[UR60][R8.64], P0 ;  /* 0x65980000080e7fae */ /* 0x000fe8000812187c */
[----:B------:R4:W-:Y:S04]  /*73cf0*/  STL.64 [R1+0x5b0], R2 ;  /* 0x0005b00201007387 */ /* 0x0009e80000100a00 */
[----:B------:R-:W-:Y:S04]  /*73d00*/  LDGSTS.E [R13+0x65d80], desc[UR60][R6.64], P0 ;  /* 0x65d80000060d7fae */ /* 0x000fe8000812187c */
[----:B------:R-:W-:Y:S04]  /*73d10*/  LDGSTS.E [R12+0x66180], desc[UR60][R2.64], P0 ;  /* 0x66180000020c7fae */ /* 0x000fe8000812187c */
[----:B-1----:R-:W3:Y:S04]  /*73d20*/  LDL.LU.64 R10, [R1+0x238] ;  /* 0x00023800010a7983 */ /* 0x002ee80000300a00 */
[----:B--2---:R-:W2:Y:S04]  /*73d30*/  LDL.LU.64 R6, [R1+0x220] ;  /* 0x0002200001067983 */ /* 0x004ea80000300a00 */
[----:B----4-:R-:W4:Y:S04]  /*73d40*/  LDL.LU.64 R2, [R1+0x208] ;  /* 0x0002080001027983 */ /* 0x010f280000300a00 */
[----:B------:R-:W4:Y:S01]  /*73d50*/  LDL.LU.64 R8, [R1+0x1f0] ;  /* 0x0001f00001087983 */ /* 0x000f220000300a00 */
[----:B------:R-:W-:-:S04]  /*73d60*/  IMAD.WIDE R24, R5, 0x4, R138 ;  /* 0x0000000405187825 */ /* 0x000fc800078e028a */
        /* <DEDUP_REMOVED lines=13> */
[----:B------:R-:W-:Y:S01]  /*73e40*/  IMAD.WIDE R20, R5, 0x4, R150 ;  /* 0x0000000405147825 */ /* 0x000fe200078e0296 */
[----:B------:R1:W-:Y:S04]  /*73e50*/  LDGSTS.E [R15+0x67580], desc[UR60][R24.64], P0 ;  /* 0x67580000180f7fae */ /* 0x0003e8000812187c */
[----:B------:R-:W4:Y:S04]  /*73e60*/  LDL.LU.64 R16, [R1+0x1d8] ;  /* 0x0001d80001107983 */ /* 0x000f280000300a00 */
[----:B------:R-:W4:Y:S04]  /*73e70*/  LDL.LU.64 R222, [R1+0x1c0] ;  /* 0x0001c00001de7983 */ /* 0x000f280000300a00 */
[----:B------:R-:W4:Y:S04]  /*73e80*/  LDL.LU.64 R234, [R1+0x1a8] ;  /* 0x0001a80001ea7983 */ /* 0x000f280000300a00 */
[----:B------:R-:W4:Y:S04]  /*73e90*/  LDL.LU.64 R240, [R1+0x190] ;  /* 0x0001900001f07983 */ /* 0x000f280000300a00 */
[----:B------:R-:W-:Y:S01]  /*73ea0*/  STL.64 [R1+0x578], R24 ;  /* 0x0005781801007387 */ /* 0x000fe20000100a00 */
[----:B------:R-:W-:-:S03]  /*73eb0*/  IADD3 R12, R249, 0x100000, RZ ;  /* 0x00100000f90c7810 */ /* 0x000fc60007ffe0ff */
[----:B------:R3:W-:Y:S04]  /*73ec0*/  STL.64 [R1+0x568], R22 ;  /* 0x0005681601007387 */ /* 0x0007e80000100a00 */
[----:B------:R1:W-:Y:S04]  /*73ed0*/  LDGSTS.E [R14+0x67980], desc[UR60][R22.64], P0 ;  /* 0x67980000160e7fae */ /* 0x0003e8000812187c */
[----:B------:R2:W-:Y:S04]  /*73ee0*/  STL.64 [R1+0x560], R20 ;  /* 0x0005601401007387 */ /* 0x0005e80000100a00 */
[----:B------:R1:W-:Y:S02]  /*73ef0*/  LDGSTS.E [R13+0x67d80], desc[UR60][R20.64], P0 ;  /* 0x67d80000140d7fae */ /* 0x0003e4000812187c */
[----:B-1----:R-:W-:-:S02]  /*73f00*/  VIADD R15, R249, 0x100000 ;  /* 0x00100000f90f7836 */ /* 0x002fc40000000000 */
[C---:B------:R-:W-:Y:S01]  /*73f10*/  VIADD R14, R249.reuse, 0x100000 ;  /* 0x00100000f90e7836 */ /* 0x040fe20000000000 */
[----:B------:R-:W-:Y:S01]  /*73f20*/  IADD3 R13, R249, 0x100000, RZ ;  /* 0x00100000f90d7810 */ /* 0x000fe20007ffe0ff */
[----:B---3--:R-:W-:-:S05]  /*73f30*/  IMAD.WIDE R18, R5, 0x4, R18 ;  /* 0x0000000405127825 */ /* 0x008fca00078e0212 */
[----:B------:R1:W-:Y:S04]  /*73f40*/  STL.64 [R1+0x550], R18 ;  /* 0x0005501201007387 */ /* 0x0003e80000100a00 */
[----:B------:R1:W-:Y:S01]  /*73f50*/  LDGSTS.E [R12+0x40200], desc[UR60][R18.64], P0 ;  /* 0x40200000120c7fae */ /* 0x0003e2000812187c */
[----:B------:R-:W-:-:S03]  /*73f60*/  IMAD.WIDE R22, R5, 0x4, R10 ;  /* 0x0000000405167825 */ /* 0x000fc600078e020a */
[----:B------:R-:W3:Y:S01]  /*73f70*/  LDL.LU.64 R10, [R1+0x178] ;  /* 0x00017800010a7983 */ /* 0x000ee20000300a00 */
[----:B--2---:R-:W-:-:S04]  /*73f80*/  IMAD.WIDE R20, R5, 0x4, R6 ;  /* 0x0000000405147825 */ /* 0x004fc800078e0206 */
[C---:B----4-:R-:W-:Y:S01]  /*73f90*/  IMAD.WIDE R2, R5.reuse, 0x4, R2 ;  /* 0x0000000405027825 */ /* 0x050fe200078e0202 */
[----:B------:R-:W-:Y:S03]  /*73fa0*/  STL.64 [R1+0x540], R22 ;  /* 0x0005401601007387 */ /* 0x000fe60000100a00 */
[C---:B-1----:R-:W-:Y:S01]  /*73fb0*/  IMAD.WIDE R18, R5.reuse, 0x4, R8 ;  /* 0x0000000405127825 */ /* 0x042fe200078e0208 */
[----:B------:R-:W-:Y:S04]  /*73fc0*/  STL.64 [R1+0x538], R20 ;  /* 0x0005381401007387 */ /* 0x000fe80000100a00 */
[----:B------:R-:W2:Y:S04]  /*73fd0*/  LDL.LU.64 R8, [R1+0x160] ;  /* 0x0001600001087983 */ /* 0x000ea80000300a00 */
[----:B------:R1:W-:Y:S04]  /*73fe0*/  STL.64 [R1+0x528], R2 ;  /* 0x0005280201007387 */ /* 0x0003e80000100a00 */
[----:B------:R-:W-:Y:S04]  /*73ff0*/  LDGSTS.E [R15+0x40600], desc[UR60][R22.64], P0 ;  /* 0x40600000160f7fae */ /* 0x000fe8000812187c */
[----:B------:R-:W4:Y:S04]  /*74000*/  LDL.LU.64 R6, [R1+0x148] ;  /* 0x0001480001067983 */ /* 0x000f280000300a00 */
[----:B------:R-:W-:Y:S04]  /*74010*/  LDGSTS.E [R14+0x40a00], desc[UR60][R20.64], P0 ;  /* 0x40a00000140e7fae */ /* 0x000fe8000812187c */
[----:B------:R1:W-:Y:S04]  /*74020*/  STL.64 [R1+0x520], R18 ;  /* 0x0005201201007387 */ /* 0x0003e80000100a00 */
[----:B------:R-:W-:Y:S04]  /*74030*/  LDGSTS.E [R13+0x40e00], desc[UR60][R2.64], P0 ;  /* 0x40e00000020d7fae */ /* 0x000fe8000812187c */
[----:B------:R1:W-:Y:S04]  /*74040*/  LDGSTS.E [R12+0x41200], desc[UR60][R18.64], P0 ;  /* 0x41200000120c7fae */ /* 0x0003e8000812187c */
[----:B-1----:R-:W4:Y:S01]  /*74050*/  LDL.LU.64 R2, [R1+0x130] ;  /* 0x0001300001027983 */ /* 0x002f220000300a00 */
[----:B------:R-:W-:-:S04]  /*74060*/  IMAD.WIDE R26, R5, 0x4, R16 ;  /* 0x00000004051a7825 */ /* 0x000fc800078e0210 */
[----:B------:R-:W-:-:S04]  /*74070*/  IMAD.WIDE R18, R5, 0x4, R222 ;  /* 0x0000000405127825 */ /* 0x000fc800078e02de */
[----:B------:R-:W-:-:S04]  /*74080*/  IMAD.WIDE R24, R5, 0x4, R234 ;  /* 0x0000000405187825 */ /* 0x000fc800078e02ea */
[C---:B------:R-:W-:Y:S01]  /*74090*/  IMAD.WIDE R16, R5.reuse, 0x4, R240 ;  /* 0x0000000405107825 */ /* 0x040fe200078e02f0 */
[----:B------:R-:W-:Y:S04]  /*740a0*/  STL.64 [R1+0x510], R26 ;  /* 0x0005101a01007387 */ /* 0x000fe80000100a00 */
[----:B------:R1:W-:Y:S04]  /*740b0*/  STL.64 [R1+0x508], R18 ;  /* 0x0005081201007387 */ /* 0x0003e80000100a00 */
[----:B------:R-:W4:Y:S04]  /*740c0*/  LDL.LU.64 R22, [R1+0x118] ;  /* 0x0001180001167983 */ /* 0x000f280000300a00 */
[----:B------:R-:W-:Y:S04]  /*740d0*/  STL.64 [R1+0x4f8], R24 ;  /* 0x0004f81801007387 */ /* 0x000fe80000100a00 */
[----:B------:R-:W4:Y:S04]  /*740e0*/  LDL.LU.64 R20, [R1+0x100] ;  /* 0x0001000001147983 */ /* 0x000f280000300a00 */
[----:B------:R-:W-:Y:S04]  /*740f0*/  LDGSTS.E [R15+0x41600], desc[UR60][R26.64], P0 ;  /* 0x416000001a0f7fae */ /* 0x000fe8000812187c */
[----:B------:R-:W4:Y:S04]  /*74100*/  LDL.LU.64 R228, [R1+0xe8] ;  /* 0x0000e80001e47983 */ /* 0x000f280000300a00 */
[----:B------:R-:W-:Y:S04]  /*74110*/  LDGSTS.E [R14+0x41a00], desc[UR60][R18.64], P0 ;  /* 0x41a00000120e7fae */ /* 0x000fe8000812187c */
[----:B------:R1:W-:Y:S04]  /*74120*/  STL.64 [R1+0x4f0], R16 ;  /* 0x0004f01001007387 */ /* 0x0003e80000100a00 */
[----:B------:R4:W-:Y:S04]  /*74130*/  LDGSTS.E [R13+0x41e00], desc[UR60][R24.64], P0 ;  /* 0x41e00000180d7fae */ /* 0x0009e8000812187c */
[----:B------:R-:W-:Y:S04]  /*74140*/  LDGSTS.E [R12+0x42200], desc[UR60][R16.64], P0 ;  /* 0x42200000100c7fae */ /* 0x000fe8000812187c */
[----:B-1----:R-:W4:Y:S04]  /*74150*/  LDL.LU.64 R18, [R1+0xd0] ;  /* 0x0000d00001127983 */ /* 0x002f280000300a00 */
[----:B------:R-:W4:Y:S04]  /*74160*/  LDL.LU.64 R16, [R1+0xb8] ;  /* 0x0000b80001107983 */ /* 0x000f280000300a00 */
[----:B------:R-:W4:Y:S04]  /*74170*/  LDL.LU.64 R222, [R1+0xa0] ;  /* 0x0000a00001de7983 */ /* 0x000f280000300a00 */
[----:B------:R-:W4:Y:S01]  /*74180*/  LDL.LU.64 R234, [R1+0x88] ;  /* 0x0000880001ea7983 */ /* 0x000f220000300a00 */
[----:B---3--:R-:W-:-:S04]  /*74190*/  IMAD.WIDE R10, R5, 0x4, R10 ;  /* 0x00000004050a7825 */ /* 0x008fc800078e020a */
[----:B--2---:R-:W-:-:S04]  /*741a0*/  IMAD.WIDE R8, R5, 0x4, R8 ;  /* 0x0000000405087825 */ /* 0x004fc800078e0208 */
[C---:B----4-:R-:W-:Y:S01]  /*741b0*/  IMAD.WIDE R6, R5.reuse, 0x4, R6 ;  /* 0x0000000405067825 */ /* 0x050fe200078e0206 */
[----:B------:R1:W-:Y:S04]  /*741c0*/  STL.64 [R1+0x4e0], R10 ;  /* 0x0004e00a01007387 */ /* 0x0003e80000100a00 */
[----:B------:R-:W2:Y:S04]  /*741d0*/  LDL.LU.64 R240, [R1+0x70] ;  /* 0x0000700001f07983 */ /* 0x000ea80000300a00 */
[----:B------:R3:W-:Y:S04]  /*741e0*/  STL.64 [R1+0x4d8], R8 ;  /* 0x0004d80801007387 */ /* 0x0007e80000100a00 */
[----:B------:R-:W-:Y:S04]  /*741f0*/  LDGSTS.E [R15+0x42600], desc[UR60][R10.64], P0 ;  /* 0x426000000a0f7fae */ /* 0x000fe8000812187c */
[----:B------:R4:W-:Y:S04]  /*74200*/  STL.64 [R1+0x4c8], R6 ;  /* 0x0004c80601007387 */ /* 0x0009e80000100a00 */
[----:B------:R-:W-:Y:S04]  /*74210*/  LDGSTS.E [R14+0x42a00], desc[UR60][R8.64], P0 ;  /* 0x42a00000080e7fae */ /* 0x000fe8000812187c */
[----:B------:R-:W-:Y:S01]  /*74220*/  LDGSTS.E [R13+0x42e00], desc[UR60][R6.64], P0 ;  /* 0x42e00000060d7fae */ /* 0x000fe2000812187c */
[----:B------:R-:W-:-:S05]  /*74230*/  IMAD.WIDE R2, R5, 0x4, R2 ;  /* 0x0000000405027825 */ /* 0x000fca00078e0202 */
[----:B------:R4:W-:Y:S04]  /*74240*/  STL.64 [R1+0x4c0], R2 ;  /* 0x0004c00201007387 */ /* 0x0009e80000100a00 */
[----:B-1----:R-:W2:Y:S04]  /*74250*/  LDL.LU.64 R10, [R1+0x58] ;  /* 0x00005800010a7983 */ /* 0x002ea80000300a00 */
[----:B---3--:R-:W3:Y:S04]  /*74260*/  LDL.LU.64 R8, [R1+0x40] ;  /* 0x0000400001087983 */ /* 0x008ee80000300a00 */
[----:B----4-:R-:W4:Y:S04]  /*74270*/  LDL.LU.64 R6, [R1+0x28] ;  /* 0x0000280001067983 */ /* 0x010f280000300a00 */
[----:B------:R-:W-:Y:S04]  /*74280*/  LDGSTS.E [R12+0x43200], desc[UR60][R2.64], P0 ;  /* 0x43200000020c7fae */ /* 0x000fe8000812187c */
[----:B------:R-:W4:Y:S01]  /*74290*/  LDL.LU.64 R2, [R1+0x10] ;  /* 0x0000100001027983 */ /* 0x000f220000300a00 */
[----:B------:R-:W-:-:S04]  /*742a0*/  IMAD.WIDE R24, R5, 0x4, R22 ;  /* 0x0000000405187825 */ /* 0x000fc800078e0216 */
[----:B------:R-:W-:-:S04]  /*742b0*/  IMAD.WIDE R22, R5, 0x4, R20 ;  /* 0x0000000405167825 */ /* 0x000fc800078e0214 */
[----:B------:R-:W-:-:S04]  /*742c0*/  IMAD.WIDE R20, R5, 0x4, R228 ;  /* 0x0000000405147825 */ /* 0x000fc800078e02e4 */
[C---:B------:R-:W-:Y:S01]  /*742d0*/  IMAD.WIDE R18, R5.reuse, 0x4, R18 ;  /* 0x0000000405127825 */ /* 0x040fe200078e0212 */
[----:B------:R-:W-:Y:S04]  /*742e0*/  STL.64 [R1+0x4b0], R24 ;  /* 0x0004b01801007387 */ /* 0x000fe80000100a00 */
[----:B------:R-:W-:Y:S04]  /*742f0*/  LDGSTS.E [R15+0x43600], desc[UR60][R24.64], P0 ;  /* 0x43600000180f7fae */ /* 0x000fe8000812187c */
        /* <DEDUP_REMOVED lines=8> */
[C---:B------:R-:W-:Y:S01]  /*74380*/  IMAD.WIDE R18, R5.reuse, 0x4, R234 ;  /* 0x0000000405127825 */ /* 0x040fe200078e02ea */
[----:B------:R-:W-:Y:S04]  /*74390*/  STL.64 [R1+0x480], R22 ;  /* 0x0004801601007387 */ /* 0x000fe80000100a00 */
[----:B------:R-:W-:Y:S04]  /*743a0*/  LDGSTS.E [R15+0x44600], desc[UR60][R22.64], P0 ;  /* 0x44600000160f7fae */ /* 0x000fe8000812187c */
[----:B------:R-:W-:Y:S04]  /*743b0*/  STL.64 [R1+0x478], R20 ;  /* 0x0004781401007387 */ /* 0x000fe80000100a00 */
[----:B------:R-:W-:Y:S04]  /*743c0*/  LDGSTS.E [R14+0x44a00], desc[UR60][R20.64], P0 ;  /* 0x44a00000140e7fae */ /* 0x000fe8000812187c */
[----:B------:R1:W-:Y:S04]  /*743d0*/  STL.64 [R1+0x468], R18 ;  /* 0x0004681201007387 */ /* 0x0003e80000100a00 */
[----:B------:R1:W-:Y:S02]  /*743e0*/  LDGSTS.E [R13+0x44e00], desc[UR60][R18.64], P0 ;  /* 0x44e00000120d7fae */ /* 0x0003e4000812187c */
[----:B-1----:R-:W-:-:S04]  /*743f0*/  IMAD.WIDE R18, R5, 0x4, R208 ;  /* 0x0000000405127825 */ /* 0x002fc800078e02d0 */
[----:B--2---:R-:W-:-:S05]  /*74400*/  IMAD.WIDE R16, R5, 0x4, R240 ;  /* 0x0000000405107825 */ /* 0x004fca00078e02f0 */
[----:B------:R-:W-:Y:S04]  /*74410*/  STL.64 [R1+0x460], R16 ;  /* 0x0004601001007387 */ /* 0x000fe80000100a00 */
[----:B------:R-:W-:Y:S01]  /*74420*/  LDGSTS.E [R12+0x45200], desc[UR60][R16.64], P0 ;  /* 0x45200000100c7fae */ /* 0x000fe2000812187c */
[----:B------:R-:W-:-:S04]  /*74430*/  IMAD.WIDE R10, R5, 0x4, R10 ;  /* 0x00000004050a7825 */ /* 0x000fc800078e020a */
[----:B---3--:R-:W-:-:S04]  /*74440*/  IMAD.WIDE R8, R5, 0x4, R8 ;  /* 0x0000000405087825 */ /* 0x008fc800078e0208 */
[C---:B----4-:R-:W-:Y:S01]  /*74450*/  IMAD.WIDE R6, R5.reuse, 0x4, R6 ;  /* 0x0000000405067825 */ /* 0x050fe200078e0206 */
[----:B------:R1:W-:Y:S04]  /*74460*/  STL.64 [R1+0x450], R10 ;  /* 0x0004500a01007387 */ /* 0x0003e80000100a00 */
[----:B------:R1:W-:Y:S04]  /*74470*/  LDGSTS.E [R15+0x45600], desc[UR60][R10.64], P0 ;  /* 0x456000000a0f7fae */ /* 0x0003e8000812187c */
[----:B------:R2:W-:Y:S04]  /*74480*/  STL.64 [R1+0x448], R8 ;  /* 0x0004480801007387 */ /* 0x0005e80000100a00 */
[----:B------:R2:W-:Y:S04]  /*74490*/  LDGSTS.E [R14+0x45a00], desc[UR60][R8.64], P0 ;  /* 0x45a00000080e7fae */ /* 0x0005e8000812187c */
[----:B------:R3:W-:Y:S04]  /*744a0*/  STL.64 [R1+0x438], R6 ;  /* 0x0004380601007387 */ /* 0x0007e80000100a00 */
[----:B------:R3:W-:Y:S01]  /*744b0*/  LDGSTS.E [R13+0x45e00], desc[UR60][R6.64], P0 ;  /* 0x45e00000060d7fae */ /* 0x0007e2000812187c */
[----:B------:R-:W-:-:S04]  /*744c0*/  IMAD.WIDE R2, R5, 0x4, R2 ;  /* 0x0000000405027825 */ /* 0x000fc800078e0202 */
[----:B-1----:R-:W-:-:S04]  /*744d0*/  IMAD.WIDE R10, R5, 0x4, R242 ;  /* 0x00000004050a7825 */ /* 0x002fc800078e02f2 */
[----:B--2---:R-:W-:-:S04]  /*744e0*/  IMAD.WIDE R8, R5, 0x4, R236 ;  /* 0x0000000405087825 */ /* 0x004fc800078e02ec */
        /* <DEDUP_REMOVED lines=86> */
[----:B------:R-:W-:Y:S04]  /*74a50*/  STL.64 [R1+0x2d0], R10 ;  /* 0x0002d00a01007387 */ /* 0x000fe80000100a00 */
[----:B------:R-:W-:Y:S04]  /*74a60*/  STL.64 [R1+0x2c8], R8 ;  /* 0x0002c80801007387 */ /* 0x000fe80000100a00 */
[----:B------:R1:W-:Y:S04]  /*74a70*/  LDGSTS.E [R12+0x65200], desc[UR60][R2.64], P0 ;  /* 0x65200000020c7fae */ /* 0x0003e8000812187c */
[----:B------:R2:W-:Y:S04]  /*74a80*/  STL.64 [R1+0x2b8], R6 ;  /* 0x0002b80601007387 */ /* 0x0005e80000100a00 */
[----:B------:R-:W3:Y:S04]  /*74a90*/  LDL.LU.64 R240, [R1+0x278] ;  /* 0x0002780001f07983 */ /* 0x000ee80000300a00 */
[----:B------:R-:W-:Y:S04]  /*74aa0*/  LDGSTS.E [R15+0x65600], desc[UR60][R10.64], P0 ;  /* 0x656000000a0f7fae */ /* 0x000fe8000812187c */
[----:B------:R4:W-:Y:S04]  /*74ab0*/  LDGSTS.E [R14+0x65a00], desc[UR60][R8.64], P0 ;  /* 0x65a00000080e7fae */ /* 0x0009e8000812187c */
[----:B------:R-:W-:Y:S01]  /*74ac0*/  LDGSTS.E [R13+0x65e00], desc[UR60][R6.64], P0 ;  /* 0x65e00000060d7fae */ /* 0x000fe2000812187c */
[----:B-1----:R-:W-:-:S05]  /*74ad0*/  IMAD.WIDE R2, R5, 0x4, R206 ;  /* 0x0000000405027825 */ /* 0x002fca00078e02ce */
[----:B------:R1:W-:Y:S04]  /*74ae0*/  STL.64 [R1+0x2b0], R2 ;  /* 0x0002b00201007387 */ /* 0x0003e80000100a00 */
[----:B--2---:R-:W2:Y:S04]  /*74af0*/  LDL.LU.64 R6, [R1+0x290] ;  /* 0x0002900001067983 */ /* 0x004ea80000300a00 */
[----:B------:R-:W2:Y:S01]  /*74b00*/  LDL.LU.64 R10, [R1+0x2a8] ;  /* 0x0002a800010a7983 */ /* 0x000ea20000300a00 */
[----:B------:R-:W-:-:S04]  /*74b10*/  IMAD.WIDE R16, R5, 0x4, R210 ;  /* 0x0000000405107825 */ /* 0x000fc800078e02d2 */
[C---:B----4-:R-:W-:Y:S01]  /*74b20*/  IMAD.WIDE R8, R5.reuse, 0x4, R212 ;  /* 0x0000000405087825 */ /* 0x050fe200078e02d4 */
[----:B------:R-:W4:Y:S04]  /*74b30*/  LDL.LU.64 R234, [R1+0x2c0] ;  /* 0x0002c00001ea7983 */ /* 0x000f280000300a00 */
[----:B------:R-:W-:Y:S04]  /*74b40*/  STL.64 [R1+0x2a0], R18 ;  /* 0x0002a01201007387 */ /* 0x000fe80000100a00 */
[----:B------:R1:W-:Y:S04]  /*74b50*/  LDGSTS.E [R12+0x66200], desc[UR60][R2.64], P0 ;  /* 0x66200000020c7fae */ /* 0x0003e8000812187c */
[----:B------:R-:W-:Y:S04]  /*74b60*/  STL.64 [R1+0x298], R16 ;  /* 0x0002981001007387 */ /* 0x000fe80000100a00 */
[----:B------:R1:W-:Y:S04]  /*74b70*/  STL.64 [R1+0x288], R8 ;  /* 0x0002880801007387 */ /* 0x0003e80000100a00 */
[----:B------:R-:W4:Y:S04]  /*74b80*/  LDL.LU.64 R222, [R1+0x2d8] ;  /* 0x0002d80001de7983 */ /* 0x000f280000300a00 */
[----:B------:R-:W-:Y:S04]  /*74b90*/  LDGSTS.E [R15+0x66600], desc[UR60][R18.64], P0 ;  /* 0x66600000120f7fae */ /* 0x000fe8000812187c */
[----:B------:R1:W-:Y:S04]  /*74ba0*/  LDGSTS.E [R14+0x66a00], desc[UR60][R16.64], P0 ;  /* 0x66a00000100e7fae */ /* 0x0003e8000812187c */
[----:B------:R-:W-:Y:S01]  /*74bb0*/  LDGSTS.E [R13+0x66e00], desc[UR60][R8.64], P0 ;  /* 0x66e00000080d7fae */ /* 0x000fe2000812187c */
[----:B-1----:R-:W-:-:S05]  /*74bc0*/  IMAD.WIDE R2, R5, 0x4, R214 ;  /* 0x0000000405027825 */ /* 0x002fca00078e02d6 */
[----:B------:R1:W-:Y:S04]  /*74bd0*/  STL.64 [R1+0x280], R2 ;  /* 0x0002800201007387 */ /* 0x0003e80000100a00 */
[----:B------:R-:W4:Y:S04]  /*74be0*/  LDL.LU.64 R8, [R1+0x2f0] ;  /* 0x0002f00001087983 */ /* 0x000f280000300a00 */
[----:B------:R1:W-:Y:S04]  /*74bf0*/  LDGSTS.E [R12+0x67200], desc[UR60][R2.64], P0 ;  /* 0x67200000020c7fae */ /* 0x0003e8000812187c */
[----:B-1----:R-:W4:Y:S01]  /*74c00*/  LDL.LU.64 R2, [R1+0x308] ;  /* 0x0003080001027983 */ /* 0x002f220000300a00 */
[----:B------:R-:W-:-:S04]  /*74c10*/  IMAD.WIDE R24, R5, 0x4, R216 ;  /* 0x0000000405187825 */ /* 0x000fc800078e02d8 */
[----:B------:R-:W-:Y:S01]  /*74c20*/  IMAD.WIDE R22, R5, 0x4, R218 ;  /* 0x0000000405167825 */ /* 0x000fe200078e02da */
[----:B------:R-:W4:Y:S04]  /*74c30*/  LDL.LU.64 R18, [R1+0x320] ;  /* 0x0003200001127983 */ /* 0x000f280000300a00 */
[----:B------:R1:W-:Y:S04]  /*74c40*/  STL.64 [R1+0x270], R24 ;  /* 0x0002701801007387 */ /* 0x0003e80000100a00 */
[----:B------:R4:W-:Y:S01]  /*74c50*/  STL.64 [R1+0x268], R22 ;  /* 0x0002681601007387 */ /* 0x0009e20000100a00 */
[----:B------:R-:W-:-:S02]  /*74c60*/  VIADD R17, R249, 0x100000 ;  /* 0x00100000f9117836 */ /* 0x000fc40000000000 */
[----:B------:R-:W-:Y:S02]  /*74c70*/  VIADD R16, R249, 0x100000 ;  /* 0x00100000f9107836 */ /* 0x000fe40000000000 */
[----:B------:R-:W-:Y:S01]  /*74c80*/  IMAD.WIDE R12, R5, 0x4, R220 ;  /* 0x00000004050c7825 */ /* 0x000fe200078e02dc */
[----:B------:R1:W-:Y:S01]  /*74c90*/  LDGSTS.E [R17+0x67600], desc[UR60][R24.64], P0 ;  /* 0x6760000018117fae */ /* 0x0003e2000812187c */
[----:B------:R-:W-:-:S03]  /*74ca0*/  IADD3 R14, R250, 0x100000, RZ ;  /* 0x00100000fa0e7810 */ /* 0x000fc60007ffe0ff */
[----:B------:R1:W-:Y:S04]  /*74cb0*/  LDGSTS.E [R16+0x67a00], desc[UR60][R22.64], P0 ;  /* 0x67a0000016107fae */ /* 0x0003e8000812187c */
[----:B------:R-:W-:Y:S01]  /*74cc0*/  LDGSTS.E [R15+0x67e00], desc[UR60][R12.64], P0 ;  /* 0x67e000000c0f7fae */ /* 0x000fe2000812187c */
[C---:B-1----:R-:W-:Y:S02]  /*74cd0*/  VIADD R17, R250.reuse, 0x100000 ;  /* 0x00100000fa117836 */ /* 0x042fe40000000000 */
[----:B------:R-:W-:Y:S02]  /*74ce0*/  VIADD R16, R250, 0x100000 ;  /* 0x00100000fa107836 */ /* 0x000fe40000000000 */
[C---:B---3--:R-:W-:Y:S02]  /*74cf0*/  IMAD.WIDE R20, R5.reuse, 0x4, R240 ;  /* 0x0000000405147825 */ /* 0x048fe400078e02f0 */
[----:B------:R-:W3:Y:S04]  /*74d00*/  LDL.LU.64 R240, [R1+0x338] ;  /* 0x0003380001f07983 */ /* 0x000ee80000300a00 */
[----:B------:R1:W-:Y:S04]  /*74d10*/  STL.64 [R1+0x260], R20 ;  /* 0x0002601401007387 */ /* 0x0003e80000100a00 */
[----:B------:R1:W-:Y:S01]  /*74d20*/  LDGSTS.E [R14+0x40280], desc[UR60][R20.64], P0 ;  /* 0x40280000140e7fae */ /* 0x0003e2000812187c */
[----:B--2---:R-:W-:-:S04]  /*74d30*/  IMAD.WIDE R26, R5, 0x4, R6 ;  /* 0x00000004051a7825 */ /* 0x004fc800078e0206 */
[C---:B------:R-:W-:Y:S01]  /*74d40*/  IMAD.WIDE R24, R5.reuse, 0x4, R10 ;  /* 0x0000000405187825 */ /* 0x040fe200078e020a */
[----:B------:R-:W2:Y:S04]  /*74d50*/  LDL.LU.64 R6, [R1+0x350] ;  /* 0x0003500001067983 */ /* 0x000ea80000300a00 */
[----:B------:R-:W2:Y:S04]  /*74d60*/  LDL.LU.64 R10, [R1+0x368] ;  /* 0x00036800010a7983 */ /* 0x000ea80000300a00 */
[----:B------:R1:W-:Y:S01]  /*74d70*/  STL.64 [R1+0x248], R26 ;  /* 0x0002481a01007387 */ /* 0x0003e20000100a00 */
[----:B----4-:R-:W-:-:S03]  /*74d80*/  IMAD.WIDE R22, R5, 0x4, R234 ;  /* 0x0000000405167825 */ /* 0x010fc600078e02ea */
[----:B------:R4:W-:Y:S04]  /*74d90*/  LDGSTS.E [R17+0x40680], desc[UR60][R26.64], P0 ;  /* 0x406800001a117fae */ /* 0x0009e8000812187c */
[----:B------:R-:W2:Y:S04]  /*74da0*/  LDL.LU.64 R234, [R1+0x380] ;  /* 0x0003800001ea7983 */ /* 0x000ea80000300a00 */
[----:B------:R4:W-:Y:S01]  /*74db0*/  STL.64 [R1+0x230], R24 ;  /* 0x0002301801007387 */ /* 0x0009e20000100a00 */
[----:B-1----:R-:W-:-:S03]  /*74dc0*/  IMAD.WIDE R20, R5, 0x4, R222 ;  /* 0x0000000405147825 */ /* 0x002fc600078e02de */
[----:B------:R1:W-:Y:S04]  /*74dd0*/  STL.64 [R1+0x218], R22 ;  /* 0x0002181601007387 */ /* 0x0003e80000100a00 */
[----:B------:R-:W2:Y:S04]  /*74de0*/  LDL.LU.64 R222, [R1+0x398] ;  /* 0x0003980001de7983 */ /* 0x000ea80000300a00 */
[----:B------:R3:W-:Y:S04]  /*74df0*/  STL.64 [R1+0x200], R20 ;  /* 0x0002001401007387 */ /* 0x0007e80000100a00 */
[----:B------:R1:W-:Y:S01]  /*74e00*/  LDGSTS.E [R16+0x40a80], desc[UR60][R24.64], P0 ;  /* 0x40a8000018107fae */ /* 0x0003e2000812187c */
[----:B----4-:R-:W-:-:S03]  /*74e10*/  IMAD.WIDE R26, R5, 0x4, R8 ;  /* 0x00000004051a7825 */ /* 0x010fc600078e0208 */
[----:B------:R-:W4:Y:S01]  /*74e20*/  LDL.LU.64 R8, [R1+0x3b0] ;  /* 0x0003b00001087983 */ /* 0x000f220000300a00 */
[----:B-1----:R-:W-:-:S03]  /*74e30*/  IMAD.WIDE R24, R5, 0x4, R2 ;  /* 0x0000000405187825 */ /* 0x002fc600078e0202 */
[----:B------:R-:W4:Y:S01]  /*74e40*/  LDL.LU.64 R2, [R1+0x3c8] ;  /* 0x0003c80001027983 */ /* 0x000f220000300a00 */
[----:B------:R-:W-:-:S03]  /*74e50*/  IADD3 R15, R250, 0x100000, RZ ;  /* 0x00100000fa0f7810 */ /* 0x000fc60007ffe0ff */
[----:B------:R2:W-:Y:S04]  /*74e60*/  STL.64 [R1+0x1e8], R26 ;  /* 0x0001e81a01007387 */ /* 0x0005e80000100a00 */
[----:B------:R1:W-:Y:S04]  /*74e70*/  LDGSTS.E [R15+0x40e80], desc[UR60][R22.64], P0 ;  /* 0x40e80000160f7fae */ /* 0x0003e8000812187c */
[----:B------:R3:W-:Y:S04]  /*74e80*/  LDGSTS.E [R14+0x41280], desc[UR60][R20.64], P0 ;  /* 0x41280000140e7fae */ /* 0x0007e8000812187c */
[----:B------:R2:W-:Y:S04]  /*74e90*/  LDGSTS.E [R17+0x41680], desc[UR60][R26.64], P0 ;  /* 0x416800001a117fae */ /* 0x0005e8000812187c */
[----:B------:R2:W-:Y:S01]  /*74ea0*/  LDGSTS.E [R16+0x41a80], desc[UR60][R24.64], P0 ;  /* 0x41a8000018107fae */ /* 0x0005e2000812187c */
[----:B-1----:R-:W-:-:S03]  /*74eb0*/  IMAD.WIDE R22, R5, 0x4, R18 ;  /* 0x0000000405167825 */ /* 0x002fc600078e0212 */
[----:B------:R-:W4:Y:S04]  /*74ec0*/  LDL.LU.64 R18, [R1+0x3e0] ;  /* 0x0003e00001127983 */ /* 0x000f280000300a00 */
[----:B------:R1:W-:Y:S04]  /*74ed0*/  STL.64 [R1+0x1d0], R24 ;  /* 0x0001d01801007387 */ /* 0x0003e80000100a00 */
[----:B------:R1:W-:Y:S04]  /*74ee0*/  STL.64 [R1+0x1b8], R22 ;  /* 0x0001b81601007387 */ /* 0x0003e80000100a00 */
[----:B------:R1:W-:Y:S01]  /*74ef0*/  LDGSTS.E [R15+0x41e80], desc[UR60][R22.64], P0 ;  /* 0x41e80000160f7fae */ /* 0x0003e2000812187c */
[----:B---3--:R-:W-:-:S03]  /*74f00*/  IMAD.WIDE R20, R5, 0x4, R240 ;  /* 0x0000000405147825 */ /* 0x008fc600078e02f0 */
[----:B------:R-:W3:Y:S04]  /*74f10*/  LDL.LU.64 R240, [R1+0x3f8] ;  /* 0x0003f80001f07983 */ /* 0x000ee80000300a00 */
[----:B------:R1:W-:Y:S04]  /*74f20*/  STL.64 [R1+0x1a0], R20 ;  /* 0x0001a01401007387 */ /* 0x0003e80000100a00 */
[----:B------:R1:W-:Y:S01]  /*74f30*/  LDGSTS.E [R14+0x42280], desc[UR60][R20.64], P0 ;  /* 0x42280000140e7fae */ /* 0x0003e2000812187c */
[----:B--2---:R-:W-:-:S04]  /*74f40*/  IMAD.WIDE R26, R5, 0x4, R6 ;  /* 0x00000004051a7825 */ /* 0x004fc800078e0206 */
[C---:B-1----:R-:W-:Y:S01]  /*74f50*/  IMAD.WIDE R24, R5.reuse, 0x4, R10 ;  /* 0x0000000405187825 */ /* 0x042fe200078e020a */
[----:B------:R-:W2:Y:S04]  /*74f60*/  LDL.LU.64 R6, [R1+0x410] ;  /* 0x0004100001067983 */ /* 0x000ea80000300a00 */
[----:B------:R-:W2:Y:S01]  /*74f70*/  LDL.LU.64 R10, [R1+0x428] ;  /* 0x00042800010a7983 */ /* 0x000ea20000300a00 */
[----:B------:R-:W-:-:S03]  /*74f80*/  IMAD.WIDE R22, R5, 0x4, R234 ;  /* 0x0000000405167825 */ /* 0x000fc600078e02ea */
[----:B------:R4:W-:Y:S04]  /*74f90*/  STL.64 [R1+0x188], R26 ;  /* 0x0001881a01007387 */ /* 0x0009e80000100a00 */
[----:B------:R-:W2:Y:S04]  /*74fa0*/  LDL.LU.64 R234, [R1+0x440] ;  /* 0x0004400001ea7983 */ /* 0x000ea80000300a00 */
[----:B------:R1:W-:Y:S01]  /*74fb0*/  STL.64 [R1+0x170], R24 ;  /* 0x0001701801007387 */ /* 0x0003e20000100a00 */
[----:B------:R-:W-:-:S03]  /*74fc0*/  IMAD.WIDE R20, R5, 0x4, R222 ;  /* 0x0000000405147825 */ /* 0x000fc600078e02de */
[----:B------:R1:W-:Y:S04]  /*74fd0*/  STL.64 [R1+0x158], R22 ;  /* 0x0001581601007387 */ /* 0x0003e80000100a00 */
[----:B------:R-:W2:Y:S04]  /*74fe0*/  LDL.LU.64 R222, [R1+0x458] ;  /* 0x0004580001de7983 */ /* 0x000ea80000300a00 */
[----:B------:R4:W-:Y:S04]  /*74ff0*/  LDGSTS.E [R17+0x42680], desc[UR60][R26.64], P0 ;  /* 0x426800001a117fae */ /* 0x0009e8000812187c */
[----:B------:R3:W-:Y:S04]  /*75000*/  STL.64 [R1+0x140], R20 ;  /* 0x0001401401007387 */ /* 0x0007e80000100a00 */
[----:B------:R1:W-:Y:S04]  /*75010*/  LDGSTS.E [R16+0x42a80], desc[UR60][R24.64], P0 ;  /* 0x42a8000018107fae */ /* 0x0003e8000812187c */
[----:B------:R1:W-:Y:S04]  /*75020*/  LDGSTS.E [R15+0x42e80], desc[UR60][R22.64], P0 ;  /* 0x42e80000160f7fae */ /* 0x0003e8000812187c */
[----:B------:R3:W-:Y:S01]  /*75030*/  LDGSTS.E [R14+0x43280], desc[UR60][R20.64], P0 ;  /* 0x43280000140e7fae */ /* 0x0007e2000812187c */
[----:B----4-:R-:W-:-:S03]  /*75040*/  IMAD.WIDE R26, R5, 0x4, R8 ;  /* 0x00000004051a7825 */ /* 0x010fc600078e0208 */
[----:B------:R-:W4:Y:S04]  /*75050*/  LDL.LU.64 R8, [R1+0x470] ;  /* 0x0004700001087983 */ /* 0x000f280000300a00 */
[----:B------:R2:W-:Y:S01]  /*75060*/  LDGSTS.E [R17+0x43680], desc[UR60][R26.64], P0 ;  /* 0x436800001a117fae */ /* 0x0005e2000812187c */
[----:B-1----:R-:W-:-:S03]  /*75070*/  IMAD.WIDE R24, R5, 0x4, R2 ;  /* 0x0000000405187825 */ /* 0x002fc600078e0202 */
[----:B------:R-:W4:Y:S04]  /*75080*/  LDL.LU.64 R2, [R1+0x488] ;  /* 0x0004880001027983 */ /* 0x000f280000300a00 */
[----:B------:R2:W-:Y:S04]  /*75090*/  STL.64 [R1+0x128], R26 ;  /* 0x0001281a01007387 */ /* 0x0005e80000100a00 */
[----:B------:R1:W-:Y:S01]  /*750a0*/  LDGSTS.E [R16+0x43a80], desc[UR60][R24.64], P0 ;  /* 0x43a8000018107fae */ /* 0x0003e2000812187c */
[----:B------:R-:W-:-:S03]  /*750b0*/  IMAD.WIDE R22, R5, 0x4, R18 ;  /* 0x0000000405167825 */ /* 0x000fc600078e0212 */
        /* <DEDUP_REMOVED lines=13> */
[----:B------:R4:W-:Y:S01]  /*75190*/  STL.64 [R1+0xc8], R26 ;  /* 0x0000c81a01007387 */ /* 0x0009e20000100a00 */
[----:B------:R-:W-:-:S03]  /*751a0*/  IMAD.WIDE R20, R5, 0x4, R222 ;  /* 0x0000000405147825 */ /* 0x000fc600078e02de */
[----:B------:R-:W2:Y:S04]  /*751b0*/  LDL.LU.64 R234, [R1+0x500] ;  /* 0x0005000001ea7983 */ /* 0x000ea80000300a00 */
[----:B------:R1:W-:Y:S04]  /*751c0*/  STL.64 [R1+0xb0], R24 ;  /* 0x0000b01801007387 */ /* 0x0003e80000100a00 */
[----:B------:R1:W-:Y:S04]  /*751d0*/  STL.64 [R1+0x98], R22 ;  /* 0x0000981601007387 */ /* 0x0003e80000100a00 */
[----:B------:R4:W-:Y:S04]  /*751e0*/  LDGSTS.E [R17+0x44680], desc[UR60][R26.64], P0 ;  /* 0x446800001a117fae */ /* 0x0009e8000812187c */
[----:B------:R-:W2:Y:S04]  /*751f0*/  LDL.LU.64 R222, [R1+0x518] ;  /* 0x0005180001de7983 */ /* 0x000ea80000300a00 */
[----:B------:R3:W-:Y:S04]  /*75200*/  STL.64 [R1+0x80], R20 ;  /* 0x0000801401007387 */ /* 0x0007e80000100a00 */
[----:B------:R1:W-:Y:S04]  /*75210*/  LDGSTS.E [R16+0x44a80], desc[UR60][R24.64], P0 ;  /* 0x44a8000018107fae */ /* 0x0003e8000812187c */
[----:B------:R1:W-:Y:S04]  /*75220*/  LDGSTS.E [R15+0x44e80], desc[UR60][R22.64], P0 ;  /* 0x44e80000160f7fae */ /* 0x0003e8000812187c */
[----:B------:R3:W-:Y:S01]  /*75230*/  LDGSTS.E [R14+0x45280], desc[UR60][R20.64], P0 ;  /* 0x45280000140e7fae */ /* 0x0007e2000812187c */
[----:B----4-:R-:W-:-:S03]  /*75240*/  IMAD.WIDE R26, R5, 0x4, R8 ;  /* 0x00000004051a7825 */ /* 0x010fc600078e0208 */
[----:B------:R-:W4:Y:S04]  /*75250*/  LDL.LU.64 R8, [R1+0x530] ;  /* 0x0005300001087983 */ /* 0x000f280000300a00 */
[----:B------:R-:W-:Y:S01]  /*75260*/  LDGSTS.E [R17+0x45680], desc[UR60][R26.64], P0 ;  /* 0x456800001a117fae */ /* 0x000fe2000812187c */
[----:B-1----:R-:W-:-:S03]  /*75270*/  IMAD.WIDE R24, R5, 0x4, R2 ;  /* 0x0000000405187825 */ /* 0x002fc600078e0202 */
[----:B------:R-:W4:Y:S04]  /*75280*/  LDL.LU.64 R2, [R1+0x548] ;  /* 0x0005480001027983 */ /* 0x000f280000300a00 */
[----:B------:R-:W-:Y:S04]  /*75290*/  STL.64 [R1+0x68], R26 ;  /* 0x0000681a01007387 */ /* 0x000fe80000100a00 */
[----:B------:R-:W4:Y:S04]  /*752a0*/  LDL.LU.64 R28, [R1+0x558] ;  /* 0x00055800011c7983 */ /* 0x000f280000300a00 */
[----:B------:R-:W-:Y:S04]  /*752b0*/  STL.64 [R1+0x50], R24 ;  /* 0x0000501801007387 */ /* 0x000fe80000100a00 */
[----:B------:R-:W-:Y:S01]  /*752c0*/  LDGSTS.E [R16+0x45a80], desc[UR60][R24.64], P0 ;  /* 0x45a8000018107fae */ /* 0x000fe2000812187c */
[----:B------:R-:W-:-:S05]  /*752d0*/  IMAD.WIDE R22, R5, 0x4, R18 ;  /* 0x0000000405167825 */ /* 0x000fca00078e0212 */
[----:B------:R-:W-:Y:S04]  /*752e0*/  STL.64 [R1+0x38], R22 ;  /* 0x0000381601007387 */ /* 0x000fe80000100a00 */
[----:B------:R-:W4:Y:S04]  /*752f0*/  LDL.LU.64 R18, [R1+0x570] ;  /* 0x0005700001127983 */ /* 0x000f280000300a00 */
[----:B------:R-:W-:Y:S01]  /*75300*/  LDGSTS.E [R15+0x45e80], desc[UR60][R22.64], P0 ;  /* 0x45e80000160f7fae */ /* 0x000fe2000812187c */
[----:B---3--:R-:W-:-:S05]  /*75310*/  IMAD.WIDE R20, R5, 0x4, R240 ;  /* 0x0000000405147825 */ /* 0x008fca00078e02f0 */
[----:B------:R2:W-:Y:S04]  /*75320*/  STL.64 [R1+0x20], R20 ;  /* 0x0000201401007387 */ /* 0x0005e80000100a00 */
[----:B------:R2:W-:Y:S02]  /*75330*/  LDGSTS.E [R14+0x46280], desc[UR60][R20.64], P0 ;  /* 0x46280000140e7fae */ /* 0x0005e4000812187c */
[----:B--2---:R-:W-:-:S04]  /*75340*/  IMAD.WIDE R20, R5, 0x4, R6 ;  /* 0x0000000405147825 */ /* 0x004fc800078e0206 */
[C---:B------:R-:W-:Y:S01]  /*75350*/  IMAD.WIDE R240, R5.reuse, 0x4, R10 ;  /* 0x0000000405f07825 */ /* 0x040fe200078e020a */
[----:B------:R-:W2:Y:S04]  /*75360*/  LDL.LU.64 R6, [R1+0x588] ;  /* 0x0005880001067983 */ /* 0x000ea80000300a00 */
[----:B------:R-:W3:Y:S04]  /*75370*/  LDL.LU.64 R10, [R1+0x5a0] ;  /* 0x0005a000010a7983 */ /* 0x000ee80000300a00 */
[----:B------:R1:W-:Y:S04]  /*75380*/  STL.64 [R1+0x8], R20 ;  /* 0x0000081401007387 */ /* 0x0003e80000100a00 */
[----:B------:R-:W3:Y:S04]  /*75390*/  LDL.LU.64 R24, [R1+0x5b8] ;  /* 0x0005b80001187983 */ /* 0x000ee80000300a00 */
[----:B------:R-:W3:Y:S01]  /*753a0*/  LDL.LU.64 R26, [R1+0x5d0] ;  /* 0x0005d000011a7983 */ /* 0x000ee20000300a00 */
[----:B------:R-:W-:-:S04]  /*753b0*/  IMAD.WIDE R234, R5, 0x4, R234 ;  /* 0x0000000405ea7825 */ /* 0x000fc800078e02ea */
[C---:B------:R-:W-:Y:S01]  /*753c0*/  IMAD.WIDE R228, R5.reuse, 0x4, R222 ;  /* 0x0000000405e47825 */ /* 0x040fe200078e02de */
[----:B------:R-:W-:Y:S04]  /*753d0*/  LDGSTS.E [R17+0x46680], desc[UR60][R20.64], P0 ;  /* 0x4668000014117fae */ /* 0x000fe8000812187c */
[----:B------:R-:W-:Y:S04]  /*753e0*/  LDGSTS.E [R16+0x46a80], desc[UR60][R240.64], P0 ;  /* 0x46a80000f0107fae */ /* 0x000fe8000812187c */
[----:B------:R-:W-:Y:S04]  /*753f0*/  LDGSTS.E [R15+0x46e80], desc[UR60][R234.64], P0 ;  /* 0x46e80000ea0f7fae */ /* 0x000fe8000812187c */
[----:B------:R1:W-:Y:S01]  /*75400*/  LDGSTS.E [R14+0x47280], desc[UR60][R228.64], P0 ;  /* 0x47280000e40e7fae */ /* 0x0003e2000812187c */
[----:B----4-:R-:W-:-:S03]  /*75410*/  IMAD.WIDE R222, R5, 0x4, R8 ;  /* 0x0000000405de7825 */ /* 0x010fc600078e0208 */
[----:B------:R-:W4:Y:S01]  /*75420*/  LDL.LU.64 R8, [R1+0x5e8] ;  /* 0x0005e80001087983 */ /* 0x000f220000300a00 */
[----:B-1----:R-:W-:-:S03]  /*75430*/  IMAD.WIDE R14, R5, 0x4, R2 ;  /* 0x00000004050e7825 */ /* 0x002fc600078e0202 */
[----:B------:R-:W4:Y:S01]  /*75440*/  LDL.LU.64 R2, [R1+0x600] ;  /* 0x0006000001027983 */ /* 0x000f220000300a00 */
[C---:B------:R-:W-:Y:S02]  /*75450*/  VIADD R23, R250.reuse, 0x100000 ;  /* 0x00100000fa177836 */ /* 0x040fe40000000000 */
[C---:B------:R-:W-:Y:S01]  /*75460*/  VIADD R22, R250.reuse, 0x100000 ;  /* 0x00100000fa167836 */ /* 0x040fe20000000000 */
[C---:B------:R-:W-:Y:S01]  /*75470*/  IADD3 R21, R250.reuse, 0x100000, RZ ;  /* 0x00100000fa157810 */ /* 0x040fe20007ffe0ff */
[C---:B------:R-:W-:Y:S01]  /*75480*/  IMAD.WIDE R16, R5.reuse, 0x4, R28 ;  /* 0x0000000405107825 */ /* 0x040fe200078e021c */
[----:B------:R-:W4:Y:S03]  /*75490*/  LDL.LU.64 R32, [R1+0x618] ;  /* 0x0006180001207983 */ /* 0x000f260000300a00 */
[----:B------:R-:W-:Y:S01]  /*754a0*/  VIADD R20, R250, 0x100000 ;  /* 0x00100000fa147836 */ /* 0x000fe20000000000 */
[----:B------:R-:W4:Y:S04]  /*754b0*/  LDL.LU.64 R34, [R1+0x620] ;  /* 0x0006200001227983 */ /* 0x000f280000300a00 */
[----:B------:R-:W-:Y:S04]  /*754c0*/  LDGSTS.E [R23+0x47680], desc[UR60][R222.64], P0 ;  /* 0x47680000de177fae */ /* 0x000fe8000812187c */
[----:B------:R-:W-:Y:S04]  /*754d0*/  LDGSTS.E [R22+0x47a80], desc[UR60][R14.64], P0 ;  /* 0x47a800000e167fae */ /* 0x000fe8000812187c */
[----:B------:R-:W-:Y:S01]  /*754e0*/  LDGSTS.E [R21+0x47e80], desc[UR60][R16.64], P0 ;  /* 0x47e8000010157fae */ /* 0x000fe2000812187c */
[----:B------:R-:W-:-:S05]  /*754f0*/  IMAD.WIDE R18, R5, 0x4, R18 ;  /* 0x0000000405127825 */ /* 0x000fca00078e0212 */
[----:B------:R2:W-:Y:S01]  /*75500*/  LDGSTS.E [R20+0x60280], desc[UR60][R18.64], P0 ;  /* 0x6028000012147fae */ /* 0x0005e2000812187c */
[C---:B------:R-:W-:Y:S01]  /*75510*/  VIADD R31, R250.reuse, 0x100000 ;  /* 0x00100000fa1f7836 */ /* 0x040fe20000000000 */
[C---:B------:R-:W-:Y:S01]  /*75520*/  IADD3 R30, R250.reuse, 0x100000, RZ ;  /* 0x00100000fa1e7810 */ /* 0x040fe20007ffe0ff */
[C---:B------:R-:W-:Y:S02]  /*75530*/  VIADD R29, R250.reuse, 0x100000 ;  /* 0x00100000fa1d7836 */ /* 0x040fe40000000000 */
[----:B------:R-:W-:Y:S02]  /*75540*/  VIADD R28, R250, 0x100000 ;  /* 0x00100000fa1c7836 */ /* 0x000fe40000000000 */
[----:B--2---:R-:W-:-:S04]  /*75550*/  IMAD.WIDE R20, R5, 0x4, R6 ;  /* 0x0000000405147825 */ /* 0x004fc800078e0206 */
[C---:B---3--:R-:W-:Y:S01]  /*75560*/  IMAD.WIDE R22, R5.reuse, 0x4, R10 ;  /* 0x0000000405167825 */ /* 0x048fe200078e020a */
[----:B------:R-:W2:Y:S04]  /*75570*/  LDL.LU.64 R6, [R1+0x628] ;  /* 0x0006280001067983 */ /* 0x000ea80000300a00 */
[----:B------:R-:W3:Y:S01]  /*75580*/  LDL.LU.64 R10, [R1+0x630] ;  /* 0x00063000010a7983 */ /* 0x000ee20000300a00 */
[----:B------:R-:W-:-:S03]  /*75590*/  IMAD.WIDE R24, R5, 0x4, R24 ;  /* 0x0000000405187825 */ /* 0x000fc600078e0218 */
[----:B------:R-:W3:Y:S01]  /*755a0*/  LDL.LU.64 R40, [R1+0x638] ;  /* 0x0006380001287983 */ /* 0x000ee20000300a00 */
[----:B------:R-:W-:-:S03]  /*755b0*/  IMAD.WIDE R26, R5, 0x4, R26 ;  /* 0x00000004051a7825 */ /* 0x000fc600078e021a */
[----:B------:R-:W3:Y:S04]  /*755c0*/  LDL.LU.64 R42, [R1+0x640] ;  /* 0x00064000012a7983 */ /* 0x000ee80000300a00 */
[----:B------:R-:W-:Y:S04]  /*755d0*/  LDGSTS.E [R31+0x60680], desc[UR60][R20.64], P0 ;  /* 0x60680000141f7fae */ /* 0x000fe8000812187c */
[----:B------:R-:W-:Y:S04]  /*755e0*/  LDGSTS.E [R30+0x60a80], desc[UR60][R22.64], P0 ;  /* 0x60a80000161e7fae */ /* 0x000fe8000812187c */
[----:B------:R-:W-:Y:S04]  /*755f0*/  LDGSTS.E [R29+0x60e80], desc[UR60][R24.64], P0 ;  /* 0x60e80000181d7fae */ /* 0x000fe8000812187c */
[----:B------:R4:W-:Y:S02]  /*75600*/  LDGSTS.E [R28+0x61280], desc[UR60][R26.64], P0 ;  /* 0x612800001a1c7fae */ /* 0x0009e4000812187c */
[----:B----4-:R-:W-:-:S02]  /*75610*/  IMAD.WIDE R28, R5, 0x4, R8 ;  /* 0x00000004051c7825 */ /* 0x010fc400078e0208 */
[----:B------:R-:W4:Y:S02]  /*75620*/  LDL.LU.64 R8, [R1+0x648] ;  /* 0x0006480001087983 */ /* 0x000f240000300a00 */
[C---:B------:R-:W-:Y:S02]  /*75630*/  IMAD.WIDE R30, R5.reuse, 0x4, R2 ;  /* 0x00000004051e7825 */ /* 0x040fe400078e0202 */
[----:B------:R-:W4:Y:S01]  /*75640*/  LDL.LU.64 R2, [R1+0x650] ;  /* 0x0006500001027983 */ /* 0x000f220000300a00 */
[C---:B------:R-:W-:Y:S01]  /*75650*/  IADD3 R39, R250.reuse, 0x100000, RZ ;  /* 0x00100000fa277810 */ /* 0x040fe20007ffe0ff */
[C---:B------:R-:W-:Y:S02]  /*75660*/  VIADD R38, R250.reuse, 0x100000 ;  /* 0x00100000fa267836 */ /* 0x040fe40000000000 */
[C---:B------:R-:W-:Y:S02]  /*75670*/  VIADD R37, R250.reuse, 0x100000 ;  /* 0x00100000fa257836 */ /* 0x040fe40000000000 */
[----:B------:R-:W-:Y:S01]  /*75680*/  IMAD.WIDE R32, R5, 0x4, R32 ;  /* 0x0000000405207825 */ /* 0x000fe200078e0220 */
[----:B------:R-:W4:Y:S01]  /*75690*/  LDL.LU.64 R48, [R1+0x658] ;  /* 0x0006580001307983 */ /* 0x000f220000300a00 */
[----:B------:R-:W-:-:S02]  /*756a0*/  IADD3 R36, R250, 0x100000, RZ ;  /* 0x00100000fa247810 */ /* 0x000fc40007ffe0ff */
[----:B------:R-:W-:Y:S01]  /*756b0*/  IMAD.WIDE R34, R5, 0x4, R34 ;  /* 0x0000000405227825 */ /* 0x000fe200078e0222 */
[----:B------:R-:W4:Y:S04]  /*756c0*/  LDL.LU.64 R50, [R1+0x660] ;  /* 0x0006600001327983 */ /* 0x000f280000300a00 */
[----:B------:R-:W-:Y:S04]  /*756d0*/  LDGSTS.E [R39+0x61680], desc[UR60][R28.64], P0 ;  /* 0x616800001c277fae */ /* 0x000fe8000812187c */
[----:B------:R-:W-:Y:S04]  /*756e0*/  LDGSTS.E [R38+0x61a80], desc[UR60][R30.64], P0 ;  /* 0x61a800001e267fae */ /* 0x000fe8000812187c */
[----:B------:R-:W-:Y:S04]  /*756f0*/  LDGSTS.E [R37+0x61e80], desc[UR60][R32.64], P0 ;  /* 0x61e8000020257fae */ /* 0x000fe8000812187c */
[----:B------:R2:W-:Y:S01]  /*75700*/  LDGSTS.E [R36+0x62280], desc[UR60][R34.64], P0 ;  /* 0x6228000022247fae */ /* 0x0005e2000812187c */
[----:B------:R-:W-:-:S02]  /*75710*/  VIADD R47, R250, 0x100000 ;  /* 0x00100000fa2f7836 */ /* 0x000fc40000000000 */
[C---:B------:R-:W-:Y:S01]  /*75720*/  VIADD R46, R250.reuse, 0x100000 ;  /* 0x00100000fa2e7836 */ /* 0x040fe20000000000 */
[C---:B------:R-:W-:Y:S01]  /*75730*/  IADD3 R45, R250.reuse, 0x100000, RZ ;  /* 0x00100000fa2d7810 */ /* 0x040fe20007ffe0ff */
        /* <DEDUP_REMOVED lines=16> */
[----:B------:R-:W4:Y:S02]  /*75840*/  LDL.LU.64 R2, [R1+0x690] ;  /* 0x0006900001027983 */ /* 0x000f240000300a00 */
[C---:B------:R-:W-:Y:S01]  /*75850*/  VIADD R55, R250.reuse, 0x100000 ;  /* 0x00100000fa377836 */ /* 0x040fe20000000000 */
[C---:B------:R-:W-:Y:S01]  /*75860*/  IADD3 R54, R250.reuse, 0x100000, RZ ;  /* 0x00100000fa367810 */ /* 0x040fe20007ffe0ff */
[C---:B------:R-:W-:Y:S02]  /*75870*/  VIADD R53, R250.reuse, 0x100000 ;  /* 0x00100000fa357836 */ /* 0x040fe40000000000 */
[----:B------:R-:W-:Y:S01]  /*75880*/  IMAD.WIDE R48, R5, 0x4, R48 ;  /* 0x0000000405307825 */ /* 0x000fe200078e0230 */
[----:B------:R-:W4:Y:S03]  /*75890*/  LDL.LU.64 R64, [R1+0x698] ;  /* 0x0006980001407983 */ /* 0x000f260000300a00 */
[----:B------:R-:W-:-:S02]  /*758a0*/  VIADD R52, R250, 0x100000 ;  /* 0x00100000fa347836 */ /* 0x000fc40000000000 */
[----:B------:R-:W-:Y:S01]  /*758b0*/  IMAD.WIDE R50, R5, 0x4, R50 ;  /* 0x0000000405327825 */ /* 0x000fe200078e0232 */
[----:B------:R-:W4:Y:S04]  /*758c0*/  LDL.LU.64 R66, [R1+0x6a0] ;  /* 0x0006a00001427983 */ /* 0x000f280000300a00 */
[----:B------:R-:W-:Y:S04]  /*758d0*/  LDGSTS.E [R55+0x63680], desc[UR60][R44.64], P0 ;  /* 0x636800002c377fae */ /* 0x000fe8000812187c */
[----:B------:R-:W-:Y:S04]  /*758e0*/  LDGSTS.E [R54+0x63a80], desc[UR60][R46.64], P0 ;  /* 0x63a800002e367fae */ /* 0x000fe8000812187c */
[----:B------:R-:W-:Y:S04]  /*758f0*/  LDGSTS.E [R53+0x63e80], desc[UR60][R48.64], P0 ;  /* 0x63e8000030357fae */ /* 0x000fe8000812187c */
[----:B------:R2:W-:Y:S01]  /*75900*/  LDGSTS.E [R52+0x64280], desc[UR60][R50.64], P0 ;  /* 0x6428000032347fae */ /* 0x0005e2000812187c */
[C---:B------:R-:W-:Y:S01]  /*75910*/  IADD3 R63, R250.reuse, 0x100000, RZ ;  /* 0x00100000fa3f7810 */ /* 0x040fe20007ffe0ff */
[----:B------:R-:W-:-:S02]  /*75920*/  VIADD R62, R250, 0x100000 ;  /* 0x00100000fa3e7836 */ /* 0x000fc40000000000 */
[C---:B------:R-:W-:Y:S01]  /*75930*/  VIADD R61, R250.reuse, 0x100000 ;  /* 0x00100000fa3d7836 */ /* 0x040fe20000000000 */
[----:B------:R-:W-:Y:S01]  /*75940*/  IADD3 R60, R250, 0x100000, RZ ;  /* 0x00100000fa3c7810 */ /* 0x000fe20007ffe0ff */
        /* <DEDUP_REMOVED lines=16> */
[C---:B------:R-:W-:Y:S02]  /*75a50*/  VIADD R71, R250.reuse, 0x100000 ;  /* 0x00100000fa477836 */ /* 0x040fe40000000000 */
[C---:B------:R-:W-:Y:S01]  /*75a60*/  VIADD R70, R250.reuse, 0x100000 ;  /* 0x00100000fa467836 */ /* 0x040fe20000000000 */
[C---:B------:R-:W-:Y:S01]  /*75a70*/  IADD3 R69, R250.reuse, 0x100000, RZ ;  /* 0x00100000fa457810 */ /* 0x040fe20007ffe0ff */
        /* <DEDUP_REMOVED lines=13> */
[----:B--2---:R-:W-:-:S04]  /*75b50*/  IMAD.WIDE R68, R5, 0x4, R6 ;  /* 0x0000000405447825 */ /* 0x004fc800078e0206 */
[C---:B---3--:R-:W-:Y:S01]  /*75b60*/  IMAD.WIDE R70, R5.reuse, 0x4, R10 ;  /* 0x0000000405467825 */ /* 0x048fe200078e020a */
[----:B------:R-:W2:Y:S04]  /*75b70*/  LDL.LU.64 R6, [R1+0x6f0] ;  /* 0x0006f00001067983 */ /* 0x000ea80000300a00 */
[----:B------:R-:W3:Y:S04]  /*75b80*/  LDL.LU.64 R10, [R1+0x6f8] ;  /* 0x0006f800010a7983 */ /* 0x000ee80000300a00 */
[----:B------:R-:W3:Y:S01]  /*75b90*/  LDL.LU.64 R232, [R1+0x700] ;  /* 0x0007000001e87983 */ /* 0x000ee20000300a00 */
[----:B------:R-:W-:-:S04]  /*75ba0*/  IMAD.WIDE R72, R5, 0x4, R72 ;  /* 0x0000000405487825 */ /* 0x000fc800078e0248 */
[C---:B------:R-:W-:Y:S01]  /*75bb0*/  IMAD.WIDE R74, R5.reuse, 0x4, R74 ;  /* 0x00000004054a7825 */ /* 0x040fe200078e024a */
        /* <DEDUP_REMOVED lines=8> */
[----:B------:R-:W4:Y:S04]  /*75c40*/  LDL.LU.64 R2, [R1+0x718] ;  /* 0x0007180001027983 */ /* 0x000f280000300a00 */
[----:B------:R-:W4:Y:S01]  /*75c50*/  LDL.LU.64 R86, [R1+0x720] ;  /* 0x0007200001567983 */ /* 0x000f220000300a00 */
[----:B------:R-:W-:-:S03]  /*75c60*/  IMAD.WIDE R88, R5, 0x4, R238 ;  /* 0x0000000405587825 */ /* 0x000fc600078e02ee */
[----:B------:R-:W4:Y:S04]  /*75c70*/  LDL.LU.64 R238, [R1+0x738] ;  /* 0x0007380001ee7983 */ /* 0x000f280000300a00 */
[----:B------:R1:W-:Y:S01]  /*75c80*/  STL.64 [R1+0x258], R88 ;  /* 0x0002585801007387 */ /* 0x0003e20000100a00 */
[C---:B------:R-:W-:Y:S01]  /*75c90*/  IADD3 R85, R250.reuse, 0x100000, RZ ;  /* 0x00100000fa557810 */ /* 0x040fe20007ffe0ff */
[C---:B------:R-:W-:Y:S02]  /*75ca0*/  VIADD R84, R250.reuse, 0x100000 ;  /* 0x00100000fa547836 */ /* 0x040fe40000000000 */
[----:B------:R-:W-:Y:S02]  /*75cb0*/  VIADD R83, R250, 0x100000 ;  /* 0x00100000fa537836 */ /* 0x000fe40000000000 */
[----:B------:R-:W-:Y:S01]  /*75cc0*/  IMAD.WIDE R80, R5, 0x4, R80 ;  /* 0x0000000405507825 */ /* 0x000fe200078e0250 */
[C---:B------:R-:W-:Y:S01]  /*75cd0*/  IADD3 R82, R251.reuse, 0x100000, RZ ;  /* 0x00100000fb527810 */ /* 0x040fe20007ffe0ff */
[----:B------:R1:W-:Y:S04]  /*75ce0*/  LDGSTS.E [R85+0x67680], desc[UR60][R76.64], P0 ;  /* 0x676800004c557fae */ /* 0x0003e8000812187c */
[----:B------:R1:W-:Y:S04]  /*75cf0*/  LDGSTS.E [R84+0x67a80], desc[UR60][R78.64], P0 ;  /* 0x67a800004e547fae */ /* 0x0003e8000812187c */
[----:B------:R-:W-:Y:S04]  /*75d00*/  LDGSTS.E [R83+0x67e80], desc[UR60][R80.64], P0 ;  /* 0x67e8000050537fae */ /* 0x000fe8000812187c */
[----:B------:R3:W-:Y:S01]  /*75d10*/  LDGSTS.E [R82+0x40300], desc[UR60][R88.64], P0 ;  /* 0x4030000058527fae */ /* 0x0007e2000812187c */
[----:B-1----:R-:W-:-:S02]  /*75d20*/  VIADD R85, R251, 0x100000 ;  /* 0x00100000fb557836 */ /* 0x002fc40000000000 */
[----:B------:R-:W-:Y:S02]  /*75d30*/  VIADD R84, R251, 0x100000 ;  /* 0x00100000fb547836 */ /* 0x000fe40000000000 */
[----:B--2---:R-:W-:-:S04]  /*75d40*/  IMAD.WIDE R94, R5, 0x4, R6 ;  /* 0x00000004055e7825 */ /* 0x004fc800078e0206 */
[C---:B---3--:R-:W-:Y:S01]  /*75d50*/  IMAD.WIDE R92, R5.reuse, 0x4, R10 ;  /* 0x00000004055c7825 */ /* 0x048fe200078e020a */
[----:B------:R-:W2:Y:S04]  /*75d60*/  LDL.LU.64 R6, [R1+0x750] ;  /* 0x0007500001067983 */ /* 0x000ea80000300a00 */
[----:B------:R-:W3:Y:S04]  /*75d70*/  LDL.LU.64 R10, [R1+0x758] ;  /* 0x00075800010a7983 */ /* 0x000ee80000300a00 */
[----:B------:R4:W-:Y:S01]  /*75d80*/  STL.64 [R1+0x240], R94 ;  /* 0x0002405e01007387 */ /* 0x0009e20000100a00 */
[----:B------:R-:W-:-:S04]  /*75d90*/  IMAD.WIDE R90, R5, 0x4, R232 ;  /* 0x00000004055a7825 */ /* 0x000fc800078e02e8 */
[C---:B------:R-:W-:Y:S01]  /*75da0*/  IMAD.WIDE R88, R5.reuse, 0x4, R226 ;  /* 0x0000000405587825 */ /* 0x040fe200078e02e2 */
[----:B------:R-:W3:Y:S04]  /*75db0*/  LDL.LU.64 R232, [R1+0x760] ;  /* 0x0007600001e87983 */ /* 0x000ee80000300a00 */
[----:B------:R1:W-:Y:S04]  /*75dc0*/  STL.64 [R1+0x228], R92 ;  /* 0x0002285c01007387 */ /* 0x0003e80000100a00 */
[----:B------:R1:W-:Y:S04]  /*75dd0*/  STL.64 [R1+0x210], R90 ;  /* 0x0002105a01007387 */ /* 0x0003e80000100a00 */
[----:B------:R-:W3:Y:S04]  /*75de0*/  LDL.LU.64 R226, [R1+0x768] ;  /* 0x0007680001e27983 */ /* 0x000ee80000300a00 */
[----:B------:R4:W-:Y:S04]  /*75df0*/  LDGSTS.E [R85+0x40700], desc[UR60][R94.64], P0 ;  /* 0x407000005e557fae */ /* 0x0009e8000812187c */
        /* <DEDUP_REMOVED lines=14> */
[----:B------:R3:W-:Y:S01]  /*75ee0*/  STL.64 [R1+0x1c8], R92 ;  /* 0x0001c85c01007387 */ /* 0x0007e20000100a00 */
[----:B------:R-:W-:-:S03]  /*75ef0*/  IMAD.WIDE R88, R5, 0x4, R238 ;  /* 0x0000000405587825 */ /* 0x000fc600078e02ee */
[----:B------:R1:W-:Y:S04]  /*75f00*/  STL.64 [R1+0x1b0], R90 ;  /* 0x0001b05a01007387 */ /* 0x0003e80000100a00 */
[----:B------:R-:W4:Y:S04]  /*75f10*/  LDL.LU.64 R238, [R1+0x790] ;  /* 0x0007900001ee7983 */ /* 0x000f280000300a00 */
[----:B------:R1:W-:Y:S04]  /*75f20*/  STL.64 [R1+0x198], R88 ;  /* 0x0001985801007387 */ /* 0x0003e80000100a00 */
[----:B------:R1:W-:Y:S04]  /*75f30*/  LDGSTS.E [R83+0x41f00], desc[UR60][R90.64], P0 ;  /* 0x41f000005a537fae */ /* 0x0003e8000812187c */
[----:B------:R1:W-:Y:S01]  /*75f40*/  LDGSTS.E [R82+0x42300], desc[UR60][R88.64], P0 ;  /* 0x4230000058527fae */ /* 0x0003e2000812187c */
[----:B--2---:R-:W-:-:S04]  /*75f50*/  IMAD.WIDE R94, R5, 0x4, R6 ;  /* 0x00000004055e7825 */ /* 0x004fc800078e0206 */
[C---:B---3--:R-:W-:Y:S01]  /*75f60*/  IMAD.WIDE R92, R5.reuse, 0x4, R10 ;  /* 0x00000004055c7825 */ /* 0x048fe200078e020a */
[----:B------:R-:W2:Y:S04]  /*75f70*/  LDL.LU.64 R6, [R1+0x798] ;  /* 0x0007980001067983 */ /* 0x000ea80000300a00 */
[----:B------:R-:W3:Y:S04]  /*75f80*/  LDL.LU.64 R10, [R1+0x7a0] ;  /* 0x0007a000010a7983 */ /* 0x000ee80000300a00 */
[----:B------:R4:W-:Y:S01]  /*75f90*/  STL.64 [R1+0x180], R94 ;  /* 0x0001805e01007387 */ /* 0x0009e20000100a00 */
[----:B-1----:R-:W-:-:S04]  /*75fa0*/  IMAD.WIDE R90, R5, 0x4, R232 ;  /* 0x00000004055a7825 */ /* 0x002fc800078e02e8 */
[C---:B------:R-:W-:Y:S01]  /*75fb0*/  IMAD.WIDE R88, R5.reuse, 0x4, R226 ;  /* 0x0000000405587825 */ /* 0x040fe200078e02e2 */
[----:B------:R-:W3:Y:S04]  /*75fc0*/  LDL.LU.64 R232, [R1+0x7a8] ;  /* 0x0007a80001e87983 */ /* 0x000ee80000300a00 */
[----:B------:R1:W-:Y:S04]  /*75fd0*/  STL.64 [R1+0x168], R92 ;  /* 0x0001685c01007387 */ /* 0x0003e80000100a00 */
[----:B------:R1:W-:Y:S04]  /*75fe0*/  STL.64 [R1+0x150], R90 ;  /* 0x0001505a01007387 */ /* 0x0003e80000100a00 */
[----:B------:R-:W3:Y:S04]  /*75ff0*/  LDL.LU.64 R226, [R1+0x7b0] ;  /* 0x0007b00001e27983 */ /* 0x000ee80000300a00 */
        /* <DEDUP_REMOVED lines=24> */
[----:B------:R-:W3:Y:S01]  /*76180*/  LDL.LU.64 R10, [R1+0x7e0] ;  /* 0x0007e000010a7983 */ /* 0x000ee20000300a00 */
[----:B-1----:R-:W-:-:S03]  /*76190*/  IMAD.WIDE R90, R5, 0x4, R232 ;  /* 0x00000004055a7825 */ /* 0x002fc600078e02e8 */
[----:B------:R1:W-:Y:S04]  /*761a0*/  STL.64 [R1+0xc0], R94 ;  /* 0x0000c05e01007387 */ /* 0x0003e80000100a00 */
[----:B------:R-:W3:Y:S04]  /*761b0*/  LDL.LU.64 R232, [R1+0x7e8] ;  /* 0x0007e80001e87983 */ /* 0x000ee80000300a00 */
[----:B------:R1:W-:Y:S01]  /*761c0*/  STL.64 [R1+0xa8], R92 ;  /* 0x0000a85c01007387 */ /* 0x0003e20000100a00 */
[----:B------:R-:W-:-:S03]  /*761d0*/  IMAD.WIDE R88, R5, 0x4, R226 ;  /* 0x0000000405587825 */ /* 0x000fc600078e02e2 */
[----:B------:R1:W-:Y:S04]  /*761e0*/  STL.64 [R1+0x90], R90 ;  /* 0x0000905a01007387 */ /* 0x0003e80000100a00 */
[----:B------:R-:W3:Y:S04]  /*761f0*/  LDL.LU.64 R226, [R1+0x7f0] ;  /* 0x0007f00001e27983 */ /* 0x000ee80000300a00 */
[----:B------:R1:W-:Y:S04]  /*76200*/  STL.64 [R1+0x78], R88 ;  /* 0x0000785801007387 */ /* 0x0003e80000100a00 */
[----:B------:R1:W-:Y:S04]  /*76210*/  LDGSTS.E [R85+0x44700], desc[UR60][R94.64], P0 ;  /* 0x447000005e557fae */ /* 0x0003e8000812187c */
[----:B------:R1:W-:Y:S04]  /*76220*/  LDGSTS.E [R84+0x44b00], desc[UR60][R92.64], P0 ;  /* 0x44b000005c547fae */ /* 0x0003e8000812187c */
[----:B------:R1:W-:Y:S04]  /*76230*/  LDGSTS.E [R83+0x44f00], desc[UR60][R90.64], P0 ;  /* 0x44f000005a537fae */ /* 0x0003e8000812187c */
[----:B------:R-:W-:Y:S01]  /*76240*/  LDGSTS.E [R82+0x45300], desc[UR60][R88.64], P0 ;  /* 0x4530000058527fae */ /* 0x000fe2000812187c */
[----:B----4-:R-:W-:-:S03]  /*76250*/  IMAD.WIDE R96, R5, 0x4, R8 ;  /* 0x0000000405607825 */ /* 0x010fc600078e0208 */
[----:B------:R-:W4:Y:S04]  /*76260*/  LDL.LU.64 R8, [R1+0x800] ;  /* 0x0008000001087983 */ /* 0x000f280000300a00 */
[----:B------:R-:W-:Y:S01]  /*76270*/  LDGSTS.E [R85+0x45700], desc[UR60][R96.64], P0 ;  /* 0x4570000060557fae */ /* 0x000fe2000812187c */
[----:B-1----:R-:W-:-:S03]  /*76280*/  IMAD.WIDE R94, R5, 0x4, R2 ;  /* 0x00000004055e7825 */ /* 0x002fc600078e0202 */
[----:B------:R-:W4:Y:S04]  /*76290*/  LDL.LU.64 R2, [R1+0x808] ;  /* 0x0008080001027983 */ /* 0x000f280000300a00 */
[----:B------:R-:W-:Y:S04]  /*762a0*/  STL.64 [R1+0x60], R96 ;  /* 0x0000606001007387 */ /* 0x000fe80000100a00 */
[----:B------:R-:W-:Y:S01]  /*762b0*/  LDGSTS.E [R84+0x45b00], desc[UR60][R94.64], P0 ;  /* 0x45b000005e547fae */ /* 0x000fe2000812187c */
[----:B------:R-:W-:-:S03]  /*762c0*/  IMAD.WIDE R92, R5, 0x4, R86 ;  /* 0x00000004055c7825 */ /* 0x000fc600078e0256 */
[----:B------:R-:W4:Y:S04]  /*762d0*/  LDL.LU.64 R86, [R1+0x810] ;  /* 0x0008100001567983 */ /* 0x000f280000300a00 */
[----:B------:R-:W-:Y:S01]  /*762e0*/  STL.64 [R1+0x48], R94 ;  /* 0x0000485e01007387 */ /* 0x000fe20000100a00 */
[----:B------:R-:W-:-:S03]  /*762f0*/  IMAD.WIDE R90, R5, 0x4, R238 ;  /* 0x00000004055a7825 */ /* 0x000fc600078e02ee */
[----:B------:R-:W-:Y:S04]  /*76300*/  STL.64 [R1+0x30], R92 ;  /* 0x0000305c01007387 */ /* 0x000fe80000100a00 */
[----:B------:R-:W4:Y:S04]  /*76310*/  LDL.LU.64 R88, [R1+0x820] ;  /* 0x0008200001587983 */ /* 0x000f280000300a00 */
[----:B------:R-:W-:Y:S04]  /*76320*/  LDGSTS.E [R83+0x45f00], desc[UR60][R92.64], P0 ;  /* 0x45f000005c537fae */ /* 0x000fe8000812187c */
[----:B------:R2:W-:Y:S04]  /*76330*/  STL.64 [R1+0x18], R90 ;  /* 0x0000185a01007387 */ /* 0x0005e80000100a00 */
[----:B------:R2:W-:Y:S02]  /*76340*/  LDGSTS.E [R82+0x46300], desc[UR60][R90.64], P0 ;  /* 0x463000005a527fae */ /* 0x0005e4000812187c */
[----:B--2---:R-:W-:-:S04]  /*76350*/  IMAD.WIDE R90, R5, 0x4, R6 ;  /* 0x00000004055a7825 */ /* 0x004fc800078e0206 */
[C---:B---3--:R-:W-:Y:S01]  /*76360*/  IMAD.WIDE R238, R5.reuse, 0x4, R10 ;  /* 0x0000000405ee7825 */ /* 0x048fe200078e020a */
[----:B------:R-:W2:Y:S04]  /*76370*/  LDL.LU.64 R6, [R1+0x828] ;  /* 0x0008280001067983 */ /* 0x000ea80000300a00 */
[----:B------:R-:W3:Y:S04]  /*76380*/  LDL.LU.64 R10, [R1+0x830] ;  /* 0x00083000010a7983 */ /* 0x000ee80000300a00 */
[----:B------:R1:W-:Y:S01]  /*76390*/  STL.64 [R1], R90 ;  /* 0x0000005a01007387 */ /* 0x0003e20000100a00 */
        /* <DEDUP_REMOVED lines=10> */
[----:B------:R-:W-:Y:S02]  /*76440*/  IMAD.WIDE R84, R5, 0x4, R2 ;  /* 0x0000000405547825 */ /* 0x000fe400078e0202 */
[----:B------:R-:W4:Y:S02]  /*76450*/  LDL.LU.64 R2, [R1+0x850] ;  /* 0x0008500001027983 */ /* 0x000f240000300a00 */
[C---:B------:R-:W-:Y:S02]  /*76460*/  VIADD R93, R251.reuse, 0x100000 ;  /* 0x00100000fb5d7836 */ /* 0x040fe40000000000 */
[C---:B------:R-:W-:Y:S01]  /*76470*/  VIADD R92, R251.reuse, 0x100000 ;  /* 0x00100000fb5c7836 */ /* 0x040fe20000000000 */
[C---:B-1----:R-:W-:Y:S01]  /*76480*/  IADD3 R91, R251.reuse, 0x100000, RZ ;  /* 0x00100000fb5b7810 */ /* 0x042fe20007ffe0ff */
[----:B------:R-:W4:Y:S01]  /*76490*/  LDL.LU.64 R102, [R1+0x858] ;  /* 0x0008580001667983 */ /* 0x000f220000300a00 */
[----:B------:R-:W-:-:S03]  /*764a0*/  VIADD R90, R251, 0x100000 ;  /* 0x00100000fb5a7836 */ /* 0x000fc60000000000 */
[----:B------:R-:W4:Y:S04]  /*764b0*/  LDL.LU.64 R104, [R1+0x860] ;  /* 0x0008600001687983 */ /* 0x000f280000300a00 */
[----:B------:R-:W-:Y:S04]  /*764c0*/  LDGSTS.E [R93+0x47700], desc[UR60][R82.64], P0 ;  /* 0x47700000525d7fae */ /* 0x000fe8000812187c */
[----:B------:R-:W-:Y:S01]  /*764d0*/  LDGSTS.E [R92+0x47b00], desc[UR60][R84.64], P0 ;  /* 0x47b00000545c7fae */ /* 0x000fe2000812187c */
[----:B------:R-:W-:-:S04]  /*764e0*/  IMAD.WIDE R86, R5, 0x4, R86 ;  /* 0x0000000405567825 */ /* 0x000fc800078e0256 */
[----:B------:R-:W-:Y:S01]  /*764f0*/  IMAD.WIDE R88, R5, 0x4, R88 ;  /* 0x0000000405587825 */ /* 0x000fe200078e0258 */
[----:B------:R-:W-:Y:S04]  /*76500*/  LDGSTS.E [R91+0x47f00], desc[UR60][R86.64], P0 ;  /* 0x47f00000565b7fae */ /* 0x000fe8000812187c */
[----:B------:R2:W-:Y:S01]  /*76510*/  LDGSTS.E [R90+0x60300], desc[UR60][R88.64], P0 ;  /* 0x60300000585a7fae */ /* 0x0005e2000812187c */
[C---:B------:R-:W-:Y:S01]  /*76520*/  VIADD R101, R251.reuse, 0x100000 ;  /* 0x00100000fb657836 */ /* 0x040fe20000000000 */
[C---:B------:R-:W-:Y:S01]  /*76530*/  IADD3 R100, R251.reuse, 0x100000, RZ ;  /* 0x00100000fb647810 */ /* 0x040fe20007ffe0ff */
[C---:B------:R-:W-:Y:S02]  /*76540*/  VIADD R99, R251.reuse, 0x100000 ;  /* 0x00100000fb637836 */ /* 0x040fe40000000000 */
[----:B------:R-:W-:-:S02]  /*76550*/  VIADD R98, R251, 0x100000 ;  /* 0x00100000fb627836 */ /* 0x000fc40000000000 */
        /* <DEDUP_REMOVED lines=15> */
[----:B------:R-:W4:Y:S01]  /*76650*/  LDL.LU.64 R2, [R1+0x8b8] ;  /* 0x0008b80001027983 */ /* 0x000f220000300a00 */
[C---:B------:R-:W-:Y:S01]  /*76660*/  IADD3 R109, R251.reuse, 0x100000, RZ ;  /* 0x00100000fb6d7810 */ /* 0x040fe20007ffe0ff */
[C---:B------:R-:W-:Y:S02]  /*76670*/  VIADD R108, R251.reuse, 0x100000 ;  /* 0x00100000fb6c7836 */ /* 0x040fe40000000000 */
[----:B------:R-:W-:Y:S02]  /*76680*/  VIADD R107, R251, 0x100000 ;  /* 0x00100000fb6b7836 */ /* 0x000fe40000000000 */
        /* <DEDUP_REMOVED lines=29> */
[C---:B------:R-:W-:Y:S01]  /*76860*/  VIADD R125, R251.reuse, 0x100000 ;  /* 0x00100000fb7d7836 */ /* 0x040fe20000000000 */
[C---:B------:R-:W-:Y:S01]  /*76870*/  IADD3 R124, R251.reuse, 0x100000, RZ ;  /* 0x00100000fb7c7810 */ /* 0x040fe20007ffe0ff */
[----:B------:R-:W-:Y:S02]  /*76880*/  VIADD R123, R251, 0x100000 ;  /* 0x00100000fb7b7836 */ /* 0x000fe40000000000 */
        /* <DEDUP_REMOVED lines=28> */
[----:B------:R-:W4:Y:S04]  /*76a50*/  LDL.LU.64 R2, [R1+0x950] ;  /* 0x0009500001027983 */ /* 0x000f280000300a00 */
[----:B------:R-:W4:Y:S04]  /*76a60*/  LDL.LU.64 R150, [R1+0x958] ;  /* 0x0009580001967983 */ /* 0x000f280000300a00 */
[----:B------:R-:W4:Y:S01]  /*76a70*/  LDL.LU.64 R242, [R1+0x960] ;  /* 0x0009600001f27983 */ /* 0x000f220000300a00 */
[----:B------:R-:W-:-:S02]  /*76a80*/  VIADD R141, R251, 0x100000 ;  /* 0x00100000fb8d7836 */ /* 0x000fc40000000000 */
[C---:B------:R-:W-:Y:S01]  /*76a90*/  VIADD R140, R251.reuse, 0x100000 ;  /* 0x00100000fb8c7836 */ /* 0x040fe20000000000 */
[----:B------:R-:W-:Y:S01]  /*76aa0*/  IADD3 R139, R251, 0x100000, RZ ;  /* 0x00100000fb8b7810 */ /* 0x000fe20007ffe0ff */
[----:B------:R-:W-:-:S04]  /*76ab0*/  IMAD.WIDE R134, R5, 0x4, R134 ;  /* 0x0000000405867825 */ /* 0x000fc800078e0286 */
[----:B------:R-:W-:Y:S02]  /*76ac0*/  VIADD R138, R251, 0x100000 ;  /* 0x00100000fb8a7836 */ /* 0x000fe40000000000 */
[----:B------:R-:W-:Y:S01]  /*76ad0*/  IMAD.WIDE R136, R5, 0x4, R136 ;  /* 0x0000000405887825 */ /* 0x000fe200078e0288 */
        /* <DEDUP_REMOVED lines=26> */
[----:B------:R-:W4:Y:S01]  /*76c80*/  LDL.LU.64 R242, [R1+0x9b0] ;  /* 0x0009b00001f27983 */ /* 0x000f220000300a00 */
[C---:B------:R-:W-:Y:S01]  /*76c90*/  IADD3 R155, R251.reuse, 0x100000, RZ ;  /* 0x00100000fb9b7810 */ /* 0x040fe20007ffe0ff */
[C---:B------:R-:W-:Y:S02]  /*76ca0*/  VIADD R154, R251.reuse, 0x100000 ;  /* 0x00100000fb9a7836 */ /* 0x040fe40000000000 */
[----:B------:R-:W-:Y:S02]  /*76cb0*/  VIADD R153, R251, 0x100000 ;  /* 0x00100000fb997836 */ /* 0x000fe40000000000 */
[----:B------:R-:W-:Y:S01]  /*76cc0*/  IMAD.WIDE R150, R5, 0x4, R150 ;  /* 0x0000000405967825 */ /* 0x000fe200078e0296 */
[C---:B------:R-:W-:Y:S01]  /*76cd0*/  IADD3 R152, R252.reuse, 0x100000, RZ ;  /* 0x00100000fc987810 */ /* 0x040fe20007ffe0ff */
[----:B------:R1:W-:Y:S04]  /*76ce0*/  LDGSTS.E [R155+0x67700], desc[UR60][R146.64], P0 ;  /* 0x67700000929b7fae */ /* 0x0003e8000812187c */
[----:B------:R3:W-:Y:S04]  /*76cf0*/  STL.64 [R1+0x250], R156 ;  /* 0x0002509c01007387 */ /* 0x0007e80000100a00 */
[----:B------:R1:W-:Y:S04]  /*76d00*/  LDGSTS.E [R154+0x67b00], desc[UR60][R148.64], P0 ;  /* 0x67b00000949a7fae */ /* 0x0003e8000812187c */
[----:B------:R-:W-:Y:S04]  /*76d10*/  LDGSTS.E [R153+0x67f00], desc[UR60][R150.64], P0 ;  /* 0x67f0000096997fae */ /* 0x000fe8000812187c */
[----:B------:R-:W-:Y:S01]  /*76d20*/  LDGSTS.E [R152+0x40380], desc[UR60][R156.64], P0 ;  /* 0x403800009c987fae */ /* 0x000fe2000812187c */
[----:B-1----:R-:W-:-:S02]  /*76d30*/  VIADD R155, R252, 0x100000 ;  /* 0x00100000fc9b7836 */ /* 0x002fc40000000000 */
[----:B------:R-:W-:Y:S02]  /*76d40*/  VIADD R154, R252, 0x100000 ;  /* 0x00100000fc9a7836 */ /* 0x000fe40000000000 */
[----:B--2---:R-:W-:-:S04]  /*76d50*/  IMAD.WIDE R164, R5, 0x4, R6 ;  /* 0x0000000405a47825 */ /* 0x004fc800078e0206 */
[C---:B---3--:R-:W-:Y:S01]  /*76d60*/  IMAD.WIDE R162, R5.reuse, 0x4, R10 ;  /* 0x0000000405a27825 */ /* 0x048fe200078e020a */
[----:B------:R-:W2:Y:S03]  /*76d70*/  LDL.LU.64 R6, [R1+0x9b8] ;  /* 0x0009b80001067983 */ /* 0x000ea60000300a00 */
[C---:B------:R-:W-:Y:S01]  /*76d80*/  IMAD.WIDE R160, R5.reuse, 0x4, R224 ;  /* 0x0000000405a07825 */ /* 0x040fe200078e02e0 */
[----:B------:R-:W3:Y:S04]  /*76d90*/  LDL.LU.64 R10, [R1+0x9c0] ;  /* 0x0009c000010a7983 */ /* 0x000ee80000300a00 */
[----:B------:R4:W-:Y:S04]  /*76da0*/  STL.64 [R1+0x238], R164 ;  /* 0x000238a401007387 */ /* 0x0009e80000100a00 */
[----:B------:R-:W3:Y:S04]  /*76db0*/  LDL.LU.64 R156, [R1+0x9c8] ;  /* 0x0009c800019c7983 */ /* 0x000ee80000300a00 */
[----:B------:R1:W-:Y:S04]  /*76dc0*/  STL.64 [R1+0x220], R162 ;  /* 0x000220a201007387 */ /* 0x0003e80000100a00 */
[----:B------:R1:W-:Y:S04]  /*76dd0*/  STL.64 [R1+0x208], R160 ;  /* 0x000208a001007387 */ /* 0x0003e80000100a00 */
[----:B------:R-:W3:Y:S01]  /*76de0*/  LDL.LU.64 R224, [R1+0x9d0] ;  /* 0x0009d00001e07983 */ /* 0x000ee20000300a00 */
[----:B------:R-:W-:-:S03]  /*76df0*/  IMAD.WIDE R158, R5, 0x4, R230 ;  /* 0x00000004059e7825 */ /* 0x000fc600078e02e6 */
[----:B------:R4:W-:Y:S04]  /*76e00*/  LDGSTS.E [R155+0x40780], desc[UR60][R164.64], P0 ;  /* 0x40780000a49b7fae */ /* 0x0009e8000812187c */
[----:B------:R1:W-:Y:S04]  /*76e10*/  LDGSTS.E [R154+0x40b80], desc[UR60][R162.64], P0 ;  /* 0x40b80000a29a7fae */ /* 0x0003e8000812187c */
[----:B------:R1:W-:Y:S01]  /*76e20*/  STL.64 [R1+0x1f0], R158 ;  /* 0x0001f09e01007387 */ /* 0x0003e20000100a00 */
[----:B----4-:R-:W-:-:S03]  /*76e30*/  IMAD.WIDE R164, R5, 0x4, R8 ;  /* 0x0000000405a47825 */ /* 0x010fc600078e0208 */
[----:B------:R-:W4:Y:S01]  /*76e40*/  LDL.LU.64 R8, [R1+0x9e0] ;  /* 0x0009e00001087983 */ /* 0x000f220000300a00 */
[----:B-1----:R-:W-:-:S03]  /*76e50*/  IMAD.WIDE R162, R5, 0x4, R2 ;  /* 0x0000000405a27825 */ /* 0x002fc600078e0202 */
[----:B------:R-:W4:Y:S01]  /*76e60*/  LDL.LU.64 R2, [R1+0x9e8] ;  /* 0x0009e80001027983 */ /* 0x000f220000300a00 */
[----:B------:R-:W-:-:S03]  /*76e70*/  IADD3 R153, R252, 0x100000, RZ ;  /* 0x00100000fc997810 */ /* 0x000fc60007ffe0ff */
[----:B------:R-:W-:Y:S04]  /*76e80*/  STL.64 [R1+0x1d8], R164 ;  /* 0x0001d8a401007387 */ /* 0x000fe80000100a00 */
[----:B------:R1:W-:Y:S04]  /*76e90*/  LDGSTS.E [R153+0x40f80], desc[UR60][R160.64], P0 ;  /* 0x40f80000a0997fae */ /* 0x0003e8000812187c */
[----:B------:R1:W-:Y:S04]  /*76ea0*/  LDGSTS.E [R152+0x41380], desc[UR60][R158.64], P0 ;  /* 0x413800009e987fae */ /* 0x0003e8000812187c */
[----:B------:R2:W-:Y:S04]  /*76eb0*/  STL.64 [R1+0x1c0], R162 ;  /* 0x0001c0a201007387 */ /* 0x0005e80000100a00 */
[----:B------:R-:W4:Y:S04]  /*76ec0*/  LDL.LU.64 R230, [R1+0x9f0] ;  /* 0x0009f00001e67983 */ /* 0x000f280000300a00 */
[----:B------:R-:W-:Y:S04]  /*76ed0*/  LDGSTS.E [R155+0x41780], desc[UR60][R164.64], P0 ;  /* 0x41780000a49b7fae */ /* 0x000fe8000812187c */
[----:B------:R2:W-:Y:S01]  /*76ee0*/  LDGSTS.E [R154+0x41b80], desc[UR60][R162.64], P0 ;  /* 0x41b80000a29a7fae */ /* 0x0005e2000812187c */
[----:B-1----:R-:W-:-:S04]  /*76ef0*/  IMAD.WIDE R160, R5, 0x4, R236 ;  /* 0x0000000405a07825 */ /* 0x002fc800078e02ec */
[C---:B------:R-:W-:Y:S01]  /*76f00*/  IMAD.WIDE R158, R5.reuse, 0x4, R242 ;  /* 0x00000004059e7825 */ /* 0x040fe200078e02f2 */
[----:B------:R1:W-:Y:S04]  /*76f10*/  STL.64 [R1+0x1a8], R160 ;  /* 0x0001a8a001007387 */ /* 0x0003e80000100a00 */
[----:B------:R1:W-:Y:S04]  /*76f20*/  STL.64 [R1+0x190], R158 ;  /* 0x0001909e01007387 */ /* 0x0003e80000100a00 */
[----:B------:R-:W4:Y:S04]  /*76f30*/  LDL.LU.64 R236, [R1+0xa00] ;  /* 0x000a000001ec7983 */ /* 0x000f280000300a00 */
[----:B------:R1:W-:Y:S04]  /*76f40*/  LDGSTS.E [R153+0x41f80], desc[UR60][R160.64], P0 ;  /* 0x41f80000a0997fae */ /* 0x0003e8000812187c */
[----:B------:R1:W-:Y:S04]  /*76f50*/  LDGSTS.E [R152+0x42380], desc[UR60][R158.64], P0 ;  /* 0x423800009e987fae */ /* 0x0003e8000812187c */
[----:B------:R-:W4:Y:S01]  /*76f60*/  LDL.LU.64 R242, [R1+0xa10] ;  /* 0x000a100001f27983 */ /* 0x000f220000300a00 */
[----:B--2---:R-:W-:-:S04]  /*76f70*/  IMAD.WIDE R162, R5, 0x4, R6 ;  /* 0x0000000405a27825 */ /* 0x004fc800078e0206 */
[----:B---3--:R-:W-:-:S04]  /*76f80*/  IMAD.WIDE R10, R5, 0x4, R10 ;  /* 0x00000004050a7825 */ /* 0x008fc800078e020a */
[C---:B-1----:R-:W-:Y:S01]  /*76f90*/  IMAD.WIDE R160, R5.reuse, 0x4, R156 ;  /* 0x0000000405a07825 */ /* 0x042fe200078e029c */
[----:B------:R-:W2:Y:S04]  /*76fa0*/  LDL.LU.64 R6, [R1+0xa28] ;  /* 0x000a280001067983 */ /* 0x000ea80000300a00 */
[----:B------:R-:W-:Y:S01]  /*76fb0*/  STL.64 [R1+0x178], R162 ;  /* 0x000178a201007387 */ /* 0x000fe20000100a00 */
[----:B------:R-:W-:-:S03]  /*76fc0*/  IMAD.WIDE R158, R5, 0x4, R224 ;  /* 0x00000004059e7825 */ /* 0x000fc600078e02e0 */
[----:B------:R1:W-:Y:S04]  /*76fd0*/  STL.64 [R1+0x160], R10 ;  /* 0x0001600a01007387 */ /* 0x0003e80000100a00 */
[----:B------:R-:W3:Y:S04]  /*76fe0*/  LDL.LU.64 R156, [R1+0xa38] ;  /* 0x000a3800019c7983 */ /* 0x000ee80000300a00 */
[----:B------:R4:W-:Y:S04]  /*76ff0*/  STL.64 [R1+0x148], R160 ;  /* 0x000148a001007387 */ /* 0x0009e80000100a00 */
[----:B------:R4:W-:Y:S04]  /*77000*/  LDGSTS.E [R155+0x42780], desc[UR60][R162.64], P0 ;  /* 0x42780000a29b7fae */ /* 0x0009e8000812187c */
[----:B------:R-:W-:Y:S04]  /*77010*/  LDGSTS.E [R154+0x42b80], desc[UR60][R10.64], P0 ;  /* 0x42b800000a9a7fae */ /* 0x000fe8000812187c */
[----:B------:R4:W-:Y:S04]  /*77020*/  STL.64 [R1+0x130], R158 ;  /* 0x0001309e01007387 */ /* 0x0009e80000100a00 */
[----:B------:R4:W-:Y:S04]  /*77030*/  LDGSTS.E [R153+0x42f80], desc[UR60][R160.64], P0 ;  /* 0x42f80000a0997fae */ /* 0x0009e8000812187c */
[----:B------:R4:W-:Y:S04]  /*77040*/  LDGSTS.E [R152+0x43380], desc[UR60][R158.64], P0 ;  /* 0x433800009e987fae */ /* 0x0009e8000812187c */
[----:B-1----:R-:W3:Y:S01]  /*77050*/  LDL.LU.64 R10, [R1+0xa48] ;  /* 0x000a4800010a7983 */ /* 0x002ee20000300a00 */
[----:B----4-:R-:W-:-:S03]  /*77060*/  IMAD.WIDE R164, R5, 0x4, R8 ;  /* 0x0000000405a47825 */ /* 0x010fc600078e0208 */
[----:B------:R-:W4:Y:S04]  /*77070*/  LDL.LU.64 R8, [R1+0xa50] ;  /* 0x000a500001087983 */ /* 0x000f280000300a00 */
[----:B------:R-:W4:Y:S04]  /*77080*/  LDL.LU.64 R224, [R1+0xa58] ;  /* 0x000a580001e07983 */ /* 0x000f280000300a00 */
[----:B------:R-:W-:Y:S04]  /*77090*/  STL.64 [R1+0x118], R164 ;  /* 0x000118a401007387 */ /* 0x000fe80000100a00 */
[----:B------:R-:W-:Y:S01]  /*770a0*/  LDGSTS.E [R155+0x43780], desc[UR60][R164.64], P0 ;  /* 0x43780000a49b7fae */ /* 0x000fe2000812187c */
[----:B------:R-:W-:-:S03]  /*770b0*/  IMAD.WIDE R162, R5, 0x4, R2 ;  /* 0x0000000405a27825 */ /* 0x000fc600078e0202 */
[----:B------:R-:W4:Y:S04]  /*770c0*/  LDL.LU.64 R2, [R1+0xa60] ;  /* 0x000a600001027983 */ /* 0x000f280000300a00 */
[----:B------:R1:W-:Y:S04]  /*770d0*/  STL.64 [R1+0x100], R162 ;  /* 0x000100a201007387 */ /* 0x0003e80000100a00 */
[----:B------:R1:W-:Y:S01]  /*770e0*/  LDGSTS.E [R154+0x43b80], desc[UR60][R162.64], P0 ;  /* 0x43b80000a29a7fae */ /* 0x0003e2000812187c */
[----:B------:R-:W-:-:S05]  /*770f0*/  IMAD.WIDE R160, R5, 0x4, R230 ;  /* 0x0000000405a07825 */ /* 0x000fca00078e02e6 */
[----:B------:R2:W-:Y:S04]  /*77100*/  STL.64 [R1+0xe8], R160 ;  /* 0x0000e8a001007387 */ /* 0x0005e80000100a00 */
[----:B------:R2:W-:Y:S01]  /*77110*/  LDGSTS.E [R153+0x43f80], desc[UR60][R160.64], P0 ;  /* 0x43f80000a0997fae */ /* 0x0005e2000812187c */
[----:B------:R-:W-:-:S05]  /*77120*/  IMAD.WIDE R158, R5, 0x4, R236 ;  /* 0x00000004059e7825 */ /* 0x000fca00078e02ec */
[----:B------:R3:W-:Y:S04]  /*77130*/  STL.64 [R1+0xd0], R158 ;  /* 0x0000d09e01007387 */ /* 0x0007e80000100a00 */
[----:B------:R-:W4:Y:S01]  /*77140*/  LDL.LU.64 R230, [R1+0xa68] ;  /* 0x000a680001e67983 */ /* 0x000f220000300a00 */
[----:B-1----:R-:W-:-:S03]  /*77150*/  IMAD.WIDE R162, R5, 0x4, R242 ;  /* 0x0000000405a27825 */ /* 0x002fc600078e02f2 */
[----:B------:R3:W-:Y:S04]  /*77160*/  LDGSTS.E [R152+0x44380], desc[UR60][R158.64], P0 ;  /* 0x443800009e987fae */ /* 0x0007e8000812187c */
[----:B------:R-:W4:Y:S04]  /*77170*/  LDL.LU.64 R242, [R1+0xa70] ;  /* 0x000a700001f27983 */ /* 0x000f280000300a00 */
[----:B------:R-:W4:Y:S04]  /*77180*/  LDL.LU.64 R236, [R1+0xa78] ;  /* 0x000a780001ec7983 */ /* 0x000f280000300a00 */
[----:B------:R-:W-:Y:S04]  /*77190*/  STL.64 [R1+0xb8], R162 ;  /* 0x0000b8a201007387 */ /* 0x000fe80000100a00 */
[----:B------:R-:W-:Y:S01]  /*771a0*/  LDGSTS.E [R155+0x44780], desc[UR60][R162.64], P0 ;  /* 0x44780000a29b7fae */ /* 0x000fe2000812187c */
[----:B--2---:R-:W-:-:S03]  /*771b0*/  IMAD.WIDE R160, R5, 0x4, R6 ;  /* 0x0000000405a07825 */ /* 0x004fc600078e0206 */
[----:B------:R-:W2:Y:S01]  /*771c0*/  LDL.LU.64 R6, [R1+0xa80] ;  /* 0x000a800001067983 */ /* 0x000ea20000300a00 */
[----:B---3--:R-:W-:-:S03]  /*771d0*/  IMAD.WIDE R158, R5, 0x4, R156 ;  /* 0x00000004059e7825 */ /* 0x008fc600078e029c */
[----:B------:R-:W-:Y:S04]  /*771e0*/  STL.64 [R1+0xa0], R160 ;  /* 0x0000a0a001007387 */ /* 0x000fe80000100a00 */
[----:B------:R-:W-:Y:S04]  /*771f0*/  LDGSTS.E [R154+0x44b80], desc[UR60][R160.64], P0 ;  /* 0x44b80000a09a7fae */ /* 0x000fe8000812187c */
[----:B------:R4:W-:Y:S01]  /*77200*/  LDGSTS.E [R153+0x44f80], desc[UR60][R158.64], P0 ;  /* 0x44f800009e997fae */ /* 0x0009e2000812187c */
[----:B------:R-:W-:-:S03]  /*77210*/  IMAD.WIDE R156, R5, 0x4, R10 ;  /* 0x00000004059c7825 */ /* 0x000fc600078e020a */
[----:B------:R-:W3:Y:S04]  /*77220*/  LDL.LU.64 R10, [R1+0xa88] ;  /* 0x000a8800010a7983 */ /* 0x000ee80000300a00 */
[----:B------:R4:W-:Y:S04]  /*77230*/  STL.64 [R1+0x88], R158 ;  /* 0x0000889e01007387 */ /* 0x0009e80000100a00 */
[----:B------:R1:W-:Y:S04]  /*77240*/  STL.64 [R1+0x70], R156 ;  /* 0x0000709c01007387 */ /* 0x0003e80000100a00 */
[----:B------:R-:W-:Y:S01]  /*77250*/  LDGSTS.E [R152+0x45380], desc[UR60][R156.64], P0 ;  /* 0x453800009c987fae */ /* 0x000fe2000812187c */
[----:B----4-:R-:W-:-:S03]  /*77260*/  IMAD.WIDE R158, R5, 0x4, R8 ;  /* 0x00000004059e7825 */ /* 0x010fc600078e0208 */
[----:B------:R-:W4:Y:S04]  /*77270*/  LDL.LU.64 R8, [R1+0xa98] ;  /* 0x000a980001087983 */ /* 0x000f280000300a00 */
[----:B------:R1:W-:Y:S01]  /*77280*/  STL.64 [R1+0x58], R158 ;  /* 0x0000589e01007387 */ /* 0x0003e20000100a00 */
[----:B------:R-:W-:-:S03]  /*77290*/  IMAD.WIDE R162, R5, 0x4, R2 ;  /* 0x0000000405a27825 */ /* 0x000fc600078e0202 */
[----:B-1----:R-:W4:Y:S04]  /*772a0*/  LDL.LU.64 R156, [R1+0xaa8] ;  /* 0x000aa800019c7983 */ /* 0x002f280000300a00 */
[----:B------:R-:W4:Y:S01]  /*772b0*/  LDL.LU.64 R2, [R1+0xab0] ;  /* 0x000ab00001027983 */ /* 0x000f220000300a00 */
[----:B------:R-:W-:-:S03]  /*772c0*/  IMAD.WIDE R164, R5, 0x4, R224 ;  /* 0x0000000405a47825 */ /* 0x000fc600078e02e0 */
[----:B------:R-:W-:Y:S04]  /*772d0*/  LDGSTS.E [R155+0x45780], desc[UR60][R158.64], P0 ;  /* 0x457800009e9b7fae */ /* 0x000fe8000812187c */
[----:B------:R1:W-:Y:S04]  /*772e0*/  STL.64 [R1+0x40], R164 ;  /* 0x000040a401007387 */ /* 0x0003e80000100a00 */
[----:B------:R4:W-:Y:S04]  /*772f0*/  STL.64 [R1+0x28], R162 ;  /* 0x000028a201007387 */ /* 0x0009e80000100a00 */
[----:B------:R-:W-:Y:S04]  /*77300*/  LDGSTS.E [R154+0x45b80], desc[UR60][R164.64], P0 ;  /* 0x45b80000a49a7fae */ /* 0x000fe8000812187c */
[----:B------:R-:W-:Y:S04]  /*77310*/  LDGSTS.E [R153+0x45f80], desc[UR60][R162.64], P0 ;  /* 0x45f80000a2997fae */ /* 0x000fe8000812187c */
[----:B------:R-:W4:Y:S01]  /*77320*/  LDL.LU.64 R158, [R1+0xab8] ;  /* 0x000ab800019e7983 */ /* 0x000f220000300a00 */
[----:B------:R-:W-:-:S05]  /*77330*/  IMAD.WIDE R160, R5, 0x4, R230 ;  /* 0x0000000405a07825 */ /* 0x000fca00078e02e6 */
[----:B------:R4:W-:Y:S04]  /*77340*/  STL.64 [R1+0x10], R160 ;  /* 0x000010a001007387 */ /* 0x0009e80000100a00 */
[----:B------:R-:W4:Y:S04]  /*77350*/  LDL.LU.64 R174, [R1+0xac0] ;  /* 0x000ac00001ae7983 */ /* 0x000f280000300a00 */
[----:B------:R-:W4:Y:S04]  /*77360*/  LDL.LU.64 R172, [R1+0xac8] ;  /* 0x000ac80001ac7983 */ /* 0x000f280000300a00 */
[----:B-1----:R-:W4:Y:S04]  /*77370*/  LDL.LU.64 R164, [R1+0xad8] ;  /* 0x000ad80001a47983 */ /* 0x002f280000300a00 */
[----:B------:R-:W4:Y:S01]  /*77380*/  LDL.LU.64 R166, [R1+0xae0] ;  /* 0x000ae00001a67983 */ /* 0x000f220000300a00 */
[----:B------:R-:W-:-:S04]  /*77390*/  IMAD.WIDE R242, R5, 0x4, R242 ;  /* 0x0000000405f27825 */ /* 0x000fc800078e02f2 */
[C---:B------:R-:W-:Y:S01]  /*773a0*/  IMAD.WIDE R236, R5.reuse, 0x4, R236 ;  /* 0x0000000405ec7825 */ /* 0x040fe200078e02ec */
[----:B------:R-:W-:Y:S04]  /*773b0*/  LDGSTS.E [R152+0x46380], desc[UR60][R160.64], P0 ;  /* 0x46380000a0987fae */ /* 0x000fe8000812187c */
[----:B------:R-:W-:Y:S04]  /*773c0*/  LDGSTS.E [R155+0x46780], desc[UR60][R242.64], P0 ;  /* 0x46780000f29b7fae */ /* 0x000fe8000812187c */
[----:B------:R-:W-:Y:S01]  /*773d0*/  LDGSTS.E [R154+0x46b80], desc[UR60][R236.64], P0 ;  /* 0x46b80000ec9a7fae */ /* 0x000fe2000812187c */
[----:B--2---:R-:W-:-:S03]  /*773e0*/  IMAD.WIDE R230, R5, 0x4, R6 ;  /* 0x0000000405e67825 */ /* 0x004fc600078e0206 */
[----:B------:R-:W2:Y:S04]  /*773f0*/  LDL.LU.64 R6, [R1+0xae8] ;  /* 0x000ae80001067983 */ /* 0x000ea80000300a00 */
[----:B------:R-:W-:Y:S01]  /*77400*/  LDGSTS.E [R153+0x46f80], desc[UR60][R230.64], P0 ;  /* 0x46f80000e6997fae */ /* 0x000fe2000812187c */
[----:B---3--:R-:W-:-:S03]  /*77410*/  IMAD.WIDE R224, R5, 0x4, R10 ;  /* 0x0000000405e07825 */ /* 0x008fc600078e020a */
[----:B------:R-:W3:Y:S04]  /*77420*/  LDL.LU.64 R10, [R1+0xaf8] ;  /* 0x000af800010a7983 */ /* 0x000ee80000300a00 */
[----:B------:R4:W-:Y:S02]  /*77430*/  LDGSTS.E [R152+0x47380], desc[UR60][R224.64], P0 ;  /* 0x47380000e0987fae */ /* 0x0009e4000812187c */
[----:B----4-:R-:W-:-:S04]  /*77440*/  IMAD.WIDE R152, R5, 0x4, R8 ;  /* 0x0000000405987825 */ /* 0x010fc800078e0208 */
[C---:B------:R-:W-:Y:S01]  /*77450*/  IMAD.WIDE R154, R5.reuse, 0x4, R156 ;  /* 0x00000004059a7825 */ /* 0x040fe200078e029c */
[----:B------:R-:W4:Y:S03]  /*77460*/  LDL.LU.64 R8, [R1+0xb00] ;  /* 0x000b000001087983 */ /* 0x000f260000300a00 */
[----:B------:R-:W-:Y:S02]  /*77470*/  IMAD.WIDE R156, R5, 0x4, R2 ;  /* 0x00000004059c7825 */ /* 0x000fe400078e0202 */
[----:B------:R-:W4:Y:S02]  /*77480*/  LDL.LU.64 R2, [R1+0xb08] ;  /* 0x000b080001027983 */ /* 0x000f240000300a00 */
[C---:B------:R-:W-:Y:S02]  /*77490*/  VIADD R163, R252.reuse, 0x100000 ;  /* 0x00100000fca37836 */ /* 0x040fe40000000000 */
[C---:B------:R-:W-:Y:S01]  /*774a0*/  VIADD R162, R252.reuse, 0x100000 ;  /* 0x00100000fca27836 */ /* 0x040fe20000000000 */
[C---:B------:R-:W-:Y:S01]  /*774b0*/  IADD3 R161, R252.reuse, 0x100000, RZ ;  /* 0x00100000fca17810 */ /* 0x040fe20007ffe0ff */
[----:B------:R-:W-:-:S02]  /*774c0*/  VIADD R160, R252, 0x100000 ;  /* 0x00100000fca07836 */ /* 0x000fc40000000000 */
[C---:B------:R-:W-:Y:S01]  /*774d0*/  VIADD R171, R252.reuse, 0x100000 ;  /* 0x00100000fcab7836 */ /* 0x040fe20000000000 */
[----:B------:R-:W-:Y:S04]  /*774e0*/  LDGSTS.E [R163+0x47780], desc[UR60][R152.64], P0 ;  /* 0x4778000098a37fae */ /* 0x000fe8000812187c */
[----:B------:R-:W-:Y:S04]  /*774f0*/  LDGSTS.E [R162+0x47b80], desc[UR60][R154.64], P0 ;  /* 0x47b800009aa27fae */ /* 0x000fe8000812187c */
[----:B------:R-:W-:Y:S01]  /*77500*/  LDGSTS.E [R161+0x47f80], desc[UR60][R156.64], P0 ;  /* 0x47f800009ca17fae */ /* 0x000fe2000812187c */
[C---:B------:R-:W-:Y:S01]  /*77510*/  IADD3 R170, R252.reuse, 0x100000, RZ ;  /* 0x00100000fcaa7810 */ /* 0x040fe20007ffe0ff */
[----:B------:R-:W-:-:S02]  /*77520*/  VIADD R169, R252, 0x100000 ;  /* 0x00100000fca97836 */ /* 0x000fc40000000000 */
[----:B------:R-:W-:Y:S01]  /*77530*/  VIADD R168, R252, 0x100000 ;  /* 0x00100000fca87836 */ /* 0x000fe20000000000 */
[----:B------:R-:W4:Y:S04]  /*77540*/  LDL.LU.64 R190, [R1+0xb10] ;  /* 0x000b100001be7983 */ /* 0x000f280000300a00 */
[----:B------:R-:W4:Y:S01]  /*77550*/  LDL.LU.64 R188, [R1+0xb18] ;  /* 0x000b180001bc7983 */ /* 0x000f220000300a00 */
[----:B------:R-:W-:-:S03]  /*77560*/  IMAD.WIDE R158, R5, 0x4, R158 ;  /* 0x00000004059e7825 */ /* 0x000fc600078e029e */
[----:B------:R-:W4:Y:S04]  /*77570*/  LDL.LU.64 R180, [R1+0xb20] ;  /* 0x000b200001b47983 */ /* 0x000f280000300a00 */
[----:B------:R-:W4:Y:S04]  /*77580*/  LDL.LU.64 R182, [R1+0xb28] ;  /* 0x000b280001b67983 */ /* 0x000f280000300a00 */
[----:B------:R1:W-:Y:S02]  /*77590*/  LDGSTS.E [R160+0x60380], desc[UR60][R158.64], P0 ;  /* 0x603800009ea07fae */ /* 0x0003e4000812187c */
[----:B-1----:R-:W-:-:S04]  /*775a0*/  IMAD.WIDE R160, R5, 0x4, R174 ;  /* 0x0000000405a07825 */ /* 0x002fc800078e02ae */
[----:B------:R-:W-:-:S04]  /*775b0*/  IMAD.WIDE R162, R5, 0x4, R172 ;  /* 0x0000000405a27825 */ /* 0x000fc800078e02ac */
[----:B------:R-:W-:-:S04]  /*775c0*/  IMAD.WIDE R164, R5, 0x4, R164 ;  /* 0x0000000405a47825 */ /* 0x000fc800078e02a4 */
[C---:B------:R-:W-:Y:S01]  /*775d0*/  IMAD.WIDE R166, R5.reuse, 0x4, R166 ;  /* 0x0000000405a67825 */ /* 0x040fe200078e02a6 */
[----:B------:R-:W-:Y:S04]  /*775e0*/  LDGSTS.E [R171+0x60780], desc[UR60][R160.64], P0 ;  /* 0x60780000a0ab7fae */ /* 0x000fe8000812187c */
[----:B------:R-:W-:Y:S04]  /*775f0*/  LDGSTS.E [R170+0x60b80], desc[UR60][R162.64], P0 ;  /* 0x60b80000a2aa7fae */ /* 0x000fe8000812187c */
[----:B------:R-:W-:Y:S04]  /*77600*/  LDGSTS.E [R169+0x60f80], desc[UR60][R164.64], P0 ;  /* 0x60f80000a4a97fae */ /* 0x000fe8000812187c */
[----:B------:R2:W-:Y:S02]  /*77610*/  LDGSTS.E [R168+0x61380], desc[UR60][R166.64], P0 ;  /* 0x61380000a6a87fae */ /* 0x0005e4000812187c */
[----:B--2---:R-:W-:-:S02]  /*77620*/  IMAD.WIDE R168, R5, 0x4, R6 ;  /* 0x0000000405a87825 */ /* 0x004fc400078e0206 */
[----:B------:R-:W2:Y:S02]  /*77630*/  LDL.LU.64 R6, [R1+0xb38] ;  /* 0x000b380001067983 */ /* 0x000ea40000300a00 */
[C---:B---3--:R-:W-:Y:S02]  /*77640*/  IMAD.WIDE R170, R5.reuse, 0x4, R10 ;  /* 0x0000000405aa7825 */ /* 0x048fe400078e020a */
[----:B------:R-:W3:Y:S02]  /*77650*/  LDL.LU.64 R10, [R1+0xb40] ;  /* 0x000b4000010a7983 */ /* 0x000ee40000300a00 */
[----:B----4-:R-:W-:-:S04]  /*77660*/  IMAD.WIDE R172, R5, 0x4, R8 ;  /* 0x0000000405ac7825 */ /* 0x010fc800078e0208 */
[----:B------:R-:W-:Y:S01]  /*77670*/  IMAD.WIDE R174, R5, 0x4, R2 ;  /* 0x0000000405ae7825 */ /* 0x000fe200078e0202 */
[----:B------:R-:W4:Y:S04]  /*77680*/  LDL.LU.64 R8, [R1+0xb50] ;  /* 0x000b500001087983 */ /* 0x000f280000300a00 */
[----:B------:R-:W4:Y:S01]  /*77690*/  LDL.LU.64 R2, [R1+0xb58] ;  /* 0x000b580001027983 */ /* 0x000f220000300a00 */
[C---:B------:R-:W-:Y:S01]  /*776a0*/  IADD3 R179, R252.reuse, 0x100000, RZ ;  /* 0x00100000fcb37810 */ /* 0x040fe20007ffe0ff */
[C---:B------:R-:W-:Y:S02]  /*776b0*/  VIADD R178, R252.reuse, 0x100000 ;  /* 0x00100000fcb27836 */ /* 0x040fe40000000000 */
[C---:B------:R-:W-:Y:S01]  /*776c0*/  VIADD R177, R252.reuse, 0x100000 ;  /* 0x00100000fcb17836 */ /* 0x040fe20000000000 */
[C---:B------:R-:W-:Y:S01]  /*776d0*/  IADD3 R176, R252.reuse, 0x100000, RZ ;  /* 0x00100000fcb07810 */ /* 0x040fe20007ffe0ff */
[----:B------:R-:W4:Y:S04]  /*776e0*/  LDL.LU.64 R210, [R1+0xb60] ;  /* 0x000b600001d27983 */ /* 0x000f280000300a00 */
[----:B------:R-:W-:Y:S04]  /*776f0*/  LDGSTS.E [R179+0x61780], desc[UR60][R168.64], P0 ;  /* 0x61780000a8b37fae */ /* 0x000fe8000812187c */
[----:B------:R1:W-:Y:S04]  /*77700*/  LDGSTS.E [R178+0x61b80], desc[UR60][R170.64], P0 ;  /* 0x61b80000aab27fae */ /* 0x0003e8000812187c */
[----:B------:R-:W4:Y:S04]  /*77710*/  LDL.LU.64 R208, [R1+0xb68] ;  /* 0x000b680001d07983 */ /* 0x000f280000300a00 */
[----:B------:R-:W-:Y:S04]  /*77720*/  LDGSTS.E [R177+0x61f80], desc[UR60][R172.64], P0 ;  /* 0x61f80000acb17fae */ /* 0x000fe8000812187c */
[----:B------:R-:W4:Y:S04]  /*77730*/  LDL.LU.64 R196, [R1+0xb70] ;  /* 0x000b700001c47983 */ /* 0x000f280000300a00 */
[----:B------:R1:W-:Y:S04]  /*77740*/  LDGSTS.E [R176+0x62380], desc[UR60][R174.64], P0 ;  /* 0x62380000aeb07fae */ /* 0x0003e8000812187c */
[----:B------:R-:W4:Y:S01]  /*77750*/  LDL.LU.64 R198, [R1+0xb80] ;  /* 0x000b800001c67983 */ /* 0x000f220000300a00 */
[----:B------:R-:W-:-:S02]  /*77760*/  VIADD R187, R252, 0x100000 ;  /* 0x00100000fcbb7836 */ /* 0x000fc40000000000 */
[C---:B------:R-:W-:Y:S01]  /*77770*/  VIADD R186, R252.reuse, 0x100000 ;  /* 0x00100000fcba7836 */ /* 0x040fe20000000000 */
[----:B------:R-:W4:Y:S01]  /*77780*/  LDL.LU.64 R212, [R1+0xb88] ;  /* 0x000b880001d47983 */ /* 0x000f220000300a00 */
[----:B------:R-:W-:Y:S01]  /*77790*/  IADD3 R185, R252, 0x100000, RZ ;  /* 0x00100000fcb97810 */ /* 0x000fe20007ffe0ff */
[----:B------:R-:W-:-:S04]  /*777a0*/  IMAD.WIDE R180, R5, 0x4, R180 ;  /* 0x0000000405b47825 */ /* 0x000fc800078e02b4 */
[C---:B-1----:R-:W-:Y:S01]  /*777b0*/  IMAD.WIDE R178, R5.reuse, 0x4, R188 ;  /* 0x0000000405b27825 */ /* 0x042fe200078e02bc */
[----:B------:R-:W4:Y:S03]  /*777c0*/  LDL.LU.64 R206, [R1+0xb90] ;  /* 0x000b900001ce7983 */ /* 0x000f260000300a00 */
[----:B------:R-:W-:Y:S02]  /*777d0*/  VIADD R184, R252, 0x100000 ;  /* 0x00100000fcb87836 */ /* 0x000fe40000000000 */
[----:B------:R-:W-:-:S04]  /*777e0*/  IMAD.WIDE R182, R5, 0x4, R182 ;  /* 0x0000000405b67825 */ /* 0x000fc800078e02b6 */
[C---:B------:R-:W-:Y:S01]  /*777f0*/  IMAD.WIDE R176, R5.reuse, 0x4, R190 ;  /* 0x0000000405b07825 */ /* 0x040fe200078e02be */
[----:B------:R-:W4:Y:S04]  /*77800*/  LDL.LU.64 R204, [R1+0xb98] ;  /* 0x000b980001cc7983 */ /* 0x000f280000300a00 */
[----:B------:R-:W-:Y:S04]  /*77810*/  LDGSTS.E [R187+0x62780], desc[UR60][R176.64], P0 ;  /* 0x62780000b0bb7fae */ /* 0x000fe8000812187c */
[----:B------:R-:W-:Y:S04]  /*77820*/  LDGSTS.E [R186+0x62b80], desc[UR60][R178.64], P0 ;  /* 0x62b80000b2ba7fae */ /* 0x000fe8000812187c */
[----:B------:R-:W-:Y:S04]  /*77830*/  LDGSTS.E [R185+0x62f80], desc[UR60][R180.64], P0 ;  /* 0x62f80000b4b97fae */ /* 0x000fe8000812187c */
[----:B------:R2:W-:Y:S02]  /*77840*/  LDGSTS.E [R184+0x63380], desc[UR60][R182.64], P0 ;  /* 0x63380000b6b87fae */ /* 0x0005e4000812187c */
[----:B--2---:R-:W-:-:S04]  /*77850*/  IMAD.WIDE R184, R5, 0x4, R6 ;  /* 0x0000000405b87825 */ /* 0x004fc800078e0206 */
[C---:B---3--:R-:W-:Y:S02]  /*77860*/  IMAD.WIDE R186, R5.reuse, 0x4, R10 ;  /* 0x0000000405ba7825 */ /* 0x048fe400078e020a */
[----:B------:R-:W2:Y:S04]  /*77870*/  LDL.LU.64 R10, [R1+0xba0] ;  /* 0x000ba000010a7983 */ /* 0x000ea80000300a00 */
[----:B------:R-:W3:Y:S01]  /*77880*/  LDL.LU.64 R6, [R1+0xba8] ;  /* 0x000ba80001067983 */ /* 0x000ee20000300a00 */
[----:B----4-:R-:W-:-:S04]  /*77890*/  IMAD.WIDE R188, R5, 0x4, R8 ;  /* 0x0000000405bc7825 */ /* 0x010fc800078e0208 */
[----:B------:R-:W-:Y:S01]  /*778a0*/  IMAD.WIDE R190, R5, 0x4, R2 ;  /* 0x0000000405be7825 */ /* 0x000fe200078e0202 */
[----:B------:R-:W4:Y:S04]  /*778b0*/  LDL.LU.64 R8, [R1+0xbb0] ;  /* 0x000bb00001087983 */ /* 0x000f280000300a00 */
[----:B------:R-:W3:Y:S01]  /*778c0*/  LDL.LU.64 R2, [R1+0xbc0] ;  /* 0x000bc00001027983 */ /* 0x000ee20000300a00 */
[C---:B------:R-:W-:Y:S01]  /*778d0*/  VIADD R195, R252.reuse, 0x100000 ;  /* 0x00100000fcc37836 */ /* 0x040fe20000000000 */
[C---:B------:R-:W-:Y:S01]  /*778e0*/  IADD3 R194, R252.reuse, 0x100000, RZ ;  /* 0x00100000fcc27810 */ /* 0x040fe20007ffe0ff */
[C---:B------:R-:W-:Y:S02]  /*778f0*/  VIADD R193, R252.reuse, 0x100000 ;  /* 0x00100000fcc17836 */ /* 0x040fe40000000000 */
[C---:B------:R-:W-:Y:S01]  /*77900*/  VIADD R192, R252.reuse, 0x100000 ;  /* 0x00100000fcc07836 */ /* 0x040fe20000000000 */
[C---:B------:R-:W-:Y:S01]  /*77910*/  IADD3 R203, R252.reuse, 0x100000, RZ ;  /* 0x00100000fccb7810 */ /* 0x040fe20007ffe0ff */
[----:B------:R-:W-:Y:S04]  /*77920*/  LDGSTS.E [R195+0x63780], desc[UR60][R184.64], P0 ;  /* 0x63780000b8c37fae */ /* 0x000fe8000812187c */
[----:B------:R1:W-:Y:S04]  /*77930*/  LDGSTS.E [R194+0x63b80], desc[UR60][R186.64], P0 ;  /* 0x63b80000bac27fae */ /* 0x0003e8000812187c */
[----:B------:R-:W-:Y:S04]  /*77940*/  LDGSTS.E [R193+0x63f80], desc[UR60][R188.64], P0 ;  /* 0x63f80000bcc17fae */ /* 0x000fe8000812187c */
[----:B------:R1:W-:Y:S01]  /*77950*/  LDGSTS.E [R192+0x64380], desc[UR60][R190.64], P0 ;  /* 0x64380000bec07fae */ /* 0x0003e2000812187c */
[----:B------:R-:W-:-:S02]  /*77960*/  VIADD R202, R252, 0x100000 ;  /* 0x00100000fcca7836 */ /* 0x000fc40000000000 */
[C---:B------:R-:W-:Y:S02]  /*77970*/  VIADD R201, R252.reuse, 0x100000 ;  /* 0x00100000fcc97836 */ /* 0x040fe40000000000 */
[----:B------:R-:W-:Y:S01]  /*77980*/  IMAD.WIDE R196, R5, 0x4, R196 ;  /* 0x0000000405c47825 */ /* 0x000fe200078e02c4 */
[----:B------:R-:W-:-:S03]  /*77990*/  IADD3 R200, R252, 0x100000, RZ ;  /* 0x00100000fcc87810 */ /* 0x000fc60007ffe0ff */
[----:B------:R-:W-:-:S04]  /*779a0*/  IMAD.WIDE R198, R5, 0x4, R198 ;  /* 0x0000000405c67825 */ /* 0x000fc800078e02c6 */
[C---:B------:R-:W-:Y:S01]  /*779b0*/  VIADD R216, R252.reuse, 0x100000 ;  /* 0x00100000fcd87836 */ /* 0x040fe20000000000 */
[C---:B------:R-:W-:Y:S01]  /*779c0*/  IADD3 R215, R252.reuse, 0x100000, RZ ;  /* 0x00100000fcd77810 */ /* 0x040fe20007ffe0ff */
[----:B------:R-:W-:Y:S01]  /*779d0*/  VIADD R214, R252, 0x100000 ;  /* 0x00100000fcd67836 */ /* 0x000fe20000000000 */
[----:B------:R-:W3:Y:S01]  /*779e0*/  LDL.LU.64 R218, [R1+0xc00] ;  /* 0x000c000001da7983 */ /* 0x000ee20000300a00 */
[----:B-1----:R-:W-:-:S04]  /*779f0*/  IMAD.WIDE R194, R5, 0x4, R208 ;  /* 0x0000000405c27825 */ /* 0x002fc800078e02d0 */
[----:B------:R-:W-:-:S04]  /*77a00*/  IMAD.WIDE R192, R5, 0x4, R210 ;  /* 0x0000000405c07825 */ /* 0x000fc800078e02d2 */
[C---:B------:R-:W-:Y:S01]  /*77a10*/  VIADD R211, R252.reuse, 0x100000 ;  /* 0x00100000fcd37836 */ /* 0x040fe20000000000 */
[----:B------:R-:W-:Y:S04]  /*77a20*/  LDGSTS.E [R203+0x64780], desc[UR60][R192.64], P0 ;  /* 0x64780000c0cb7fae */ /* 0x000fe8000812187c */
[----:B------:R1:W-:Y:S04]  /*77a30*/  LDGSTS.E [R202+0x64b80], desc[UR60][R194.64], P0 ;  /* 0x64b80000c2ca7fae */ /* 0x0003e8000812187c */
[----:B------:R-:W-:Y:S04]  /*77a40*/  LDGSTS.E [R201+0x64f80], desc[UR60][R196.64], P0 ;  /* 0x64f80000c4c97fae */ /* 0x000fe8000812187c */
[----:B------:R1:W-:Y:S01]  /*77a50*/  LDGSTS.E [R200+0x65380], desc[UR60][R198.64], P0 ;  /* 0x65380000c6c87fae */ /* 0x0003e2000812187c */
[C---:B------:R-:W-:Y:S01]  /*77a60*/  VIADD R210, R252.reuse, 0x100000 ;  /* 0x00100000fcd27836 */ /* 0x040fe20000000000 */
[----:B------:R-:W-:Y:S01]  /*77a70*/  IADD3 R209, R252, 0x100000, RZ ;  /* 0x00100000fcd17810 */ /* 0x000fe20007ffe0ff */
[----:B------:R-:W-:-:S04]  /*77a80*/  IMAD.WIDE R204, R5, 0x4, R204 ;  /* 0x0000000405cc7825 */ /* 0x000fc800078e02cc */
[----:B------:R-:W-:Y:S02]  /*77a90*/  VIADD R208, R252, 0x100000 ;  /* 0x00100000fcd07836 */ /* 0x000fe40000000000 */
[----:B-1----:R-:W-:-:S04]  /*77aa0*/  IMAD.WIDE R202, R5, 0x4, R206 ;  /* 0x0000000405ca7825 */ /* 0x002fc800078e02ce */
[----:B------:R-:W-:-:S05]  /*77ab0*/  IMAD.WIDE R200, R5, 0x4, R212 ;  /* 0x0000000405c87825 */ /* 0x000fca00078e02d4 */
[----:B------:R-:W-:Y:S04]  /*77ac0*/  LDGSTS.E [R211+0x65780], desc[UR60][R200.64], P0 ;  /* 0x65780000c8d37fae */ /* 0x000fe8000812187c */
[----:B------:R4:W-:Y:S04]  /*77ad0*/  LDGSTS.E [R210+0x65b80], desc[UR60][R202.64], P0 ;  /* 0x65b80000cad27fae */ /* 0x0009e8000812187c */
[----:B------:R-:W-:Y:S01]  /*77ae0*/  LDGSTS.E [R209+0x65f80], desc[UR60][R204.64], P0 ;  /* 0x65f80000ccd17fae */ /* 0x000fe2000812187c */
[----:B--2---:R-:W-:-:S04]  /*77af0*/  IMAD.WIDE R206, R5, 0x4, R10 ;  /* 0x0000000405ce7825 */ /* 0x004fc800078e020a */
[C---:B------:R-:W-:Y:S01]  /*77b00*/  VIADD R221, R252.reuse, 0x100000 ;  /* 0x00100000fcdd7836 */ /* 0x040fe20000000000 */
[----:B------:R-:W-:Y:S01]  /*77b10*/  IADD3 R220, R252, 0x100000, RZ ;  /* 0x00100000fcdc7810 */ /* 0x000fe20007ffe0ff */
[----:B------:R-:W1:Y:S01]  /*77b20*/  LDC R10, c[0x0][0x230] ;  /* 0x00008c00ff0a7b82 */ /* 0x000e620000000800 */
[----:B------:R3:W-:Y:S01]  /*77b30*/  LDGSTS.E [R208+0x66380], desc[UR60][R206.64], P0 ;  /* 0x66380000ced07fae */ /* 0x0007e2000812187c */
[----:B----4-:R-:W-:-:S04]  /*77b40*/  IMAD.WIDE R210, R5, 0x4, R8 ;  /* 0x0000000405d27825 */ /* 0x010fc800078e0208 */
[----:B---3--:R-:W-:-:S04]  /*77b50*/  IMAD.WIDE R208, R5, 0x4, R6 ;  /* 0x0000000405d07825 */ /* 0x008fc800078e0206 */
[C---:B------:R-:W-:Y:S01]  /*77b60*/  IMAD.WIDE R212, R5.reuse, 0x4, R2 ;  /* 0x0000000405d47825 */ /* 0x040fe200078e0202 */
[----:B------:R-:W2:Y:S04]  /*77b70*/  LDL.LU.64 R8, [R1+0xc10] ;  /* 0x000c100001087983 */ /* 0x000ea80000300a00 */
[----:B------:R3:W-:Y:S04]  /*77b80*/  LDGSTS.E [R216+0x66780], desc[UR60][R208.64], P0 ;  /* 0x66780000d0d87fae */ /* 0x0007e8000812187c */
[----:B------:R-:W4:Y:S04]  /*77b90*/  LDL.LU.64 R2, [R1+0xc18] ;  /* 0x000c180001027983 */ /* 0x000f280000300a00 */
[----:B------:R-:W-:Y:S04]  /*77ba0*/  LDGSTS.E [R215+0x66b80], desc[UR60][R210.64], P0 ;  /* 0x66b80000d2d77fae */ /* 0x000fe8000812187c */
[----:B------:R1:W-:Y:S01]  /*77bb0*/  LDGSTS.E [R214+0x66f80], desc[UR60][R212.64], P0 ;  /* 0x66f80000d4d67fae */ /* 0x0003e2000812187c */
[----:B------:R-:W-:Y:S01]  /*77bc0*/  VIADD R7, R252, 0x100000 ;  /* 0x00100000fc077836 */ /* 0x000fe20000000000 */
[----:B------:R-:W1:Y:S02]  /*77bd0*/  LDC R6, c[0x0][0x230] ;  /* 0x00008c00ff067b82 */ /* 0x000e640000000800 */
[----:B------:R-:W3:Y:S04]  /*77be0*/  LDL.LU.64 R216, [R1+0xbf0] ;  /* 0x000bf00001d87983 */ /* 0x000ee80000300a00 */
[----:B------:R-:W1:Y:S01]  /*77bf0*/  LDL.LU.64 R214, [R1+0xbd8] ;  /* 0x000bd80001d67983 */ /* 0x000e620000300a00 */
[----:B------:R-:W-:-:S04]  /*77c00*/  IMAD.WIDE R218, R5, 0x4, R218 ;  /* 0x0000000405da7825 */ /* 0x000fc800078e02da */
[----:B---3--:R-:W-:-:S04]  /*77c10*/  IMAD.WIDE R216, R5, 0x4, R216 ;  /* 0x0000000405d87825 */ /* 0x008fc800078e02d8 */
[----:B-1----:R-:W-:-:S05]  /*77c20*/  IMAD.WIDE R214, R5, 0x4, R214 ;  /* 0x0000000405d67825 */ /* 0x002fca00078e02d6 */
[----:B------:R-:W-:Y:S04]  /*77c30*/  LDGSTS.E [R221+0x67380], desc[UR60][R214.64], P0 ;  /* 0x67380000d6dd7fae */ /* 0x000fe8000812187c */
[----:B------:R1:W-:Y:S04]  /*77c40*/  LDGSTS.E [R220+0x67780], desc[UR60][R216.64], P0 ;  /* 0x67780000d8dc7fae */ /* 0x0003e8000812187c */
[----:B------:R4:W-:Y:S04]  /*77c50*/  LDGSTS.E [R7+0x67b80], desc[UR60][R218.64], P0 ;  /* 0x67b80000da077fae */ /* 0x0009e8000812187c */
[----:B------:R-:W1:Y:S04]  /*77c60*/  LDL.LU.64 R220, [R1+0xc08] ;  /* 0x000c080001dc7983 */ /* 0x000e680000300a00 */
[----:B------:R-:W2:Y:S01]  /*77c70*/  LDL.LU R7, [R1+0x25f0] ;  /* 0x0025f00001077983 */ /* 0x000ea20000300800 */
[----:B------:R-:W-:Y:S01]  /*77c80*/  VIADD R11, R252, 0x100000 ;  /* 0x00100000fc0b7836 */ /* 0x000fe20000000000 */
[----:B------:R-:W-:Y:S01]  /*77c90*/  IADD3 R10, R10, -0x301, RZ ;  /* 0xfffffcff0a0a7810 */ /* 0x000fe20007ffe0ff */
[----:B------:R-:W-:-:S02]  /*77ca0*/  VIADD R4, R4, 0xfffffcfd ;  /* 0xfffffcfd04047836 */ /* 0x000fc40000000000 */
[----:B------:R-:W-:Y:S01]  /*77cb0*/  VIADD R6, R6, 0xfffffcde ;  /* 0xfffffcde06067836 */ /* 0x000fe20000000000 */
[----:B------:R-:W-:Y:S02]  /*77cc0*/  IADD3 R0, R0, -0x304, RZ ;  /* 0xfffffcfc00007810 */ /* 0x000fe40007ffe0ff */
[----:B------:R-:W-:Y:S02]  /*77cd0*/  ISETP.GE.U32.AND P5, PT, R10, 0x7ffffc80, PT ;  /* 0x7ffffc800a00780c */ /* 0x000fe40003fa6070 */
[----:B------:R-:W-:Y:S02]  /*77ce0*/  ISETP.GE.U32.AND P3, PT, R4, 0x7ffffc7e, PT ;  /* 0x7ffffc7e0400780c */ /* 0x000fe40003f66070 */
[----:B------:R-:W-:Y:S02]  /*77cf0*/  ISETP.GE.U32.AND P6, PT, R6, 0x7ffffc5f, PT ;  /* 0x7ffffc5f0600780c */ /* 0x000fe40003fc6070 */
[----:B------:R-:W-:Y:S01]  /*77d00*/  ISETP.GE.U32.AND P2, PT, R0, 0x7ffffc7d, PT ;  /* 0x7ffffc7d0000780c */ /* 0x000fe20003f46070 */
[----:B-1----:R-:W-:-:S04]  /*77d10*/  IMAD.WIDE R220, R5, 0x4, R220 ;  /* 0x0000000405dc7825 */ /* 0x002fc800078e02dc */
[----:B--2---:R-:W-:-:S04]  /*77d20*/  IMAD.WIDE R8, R7, 0x4, R8 ;  /* 0x0000000407087825 */ /* 0x004fc800078e0208 */
[----:B----4-:R-:W-:Y:S01]  /*77d30*/  IMAD.WIDE R6, R7, 0x4, R2 ;  /* 0x0000000407067825 */ /* 0x010fe200078e0202 */
[----:B------:R-:W1:Y:S01]  /*77d40*/  LDC R5, c[0x0][0x230] ;  /* 0x00008c00ff057b82 */ /* 0x000e620000000800 */
[----:B------:R-:W-:Y:S04]  /*77d50*/  LDGSTS.E [R11+0x67f80], desc[UR60][R220.64], P0 ;  /* 0x67f80000dc0b7fae */ /* 0x000fe8000812187c */
[----:B------:R-:W0:Y:S03]  /*77d60*/  LDGDEPBAR ;  /* 0x00000000000079af */ /* 0x000e260000000000 */
[----:B------:R-:W-:Y:S06]  /*77d70*/  BAR.SYNC.DEFER_BLOCKING 0x0 ;  /* 0x0000000000007b1d */ /* 0x000fec0000010000 */
[----:B------:R-:W2:Y:S04]  /*77d80*/  LDL.LU R11, [R1+0x25ec] ;  /* 0x0025ec00010b7983 */ /* 0x000ea80000300800 */
[----:B------:R-:W3:Y:S04]  /*77d90*/  LDL.LU R10, [R1+0x25e8] ;  /* 0x0025e800010a7983 */ /* 0x000ee80000300800 */
[----:B------:R-:W4:Y:S04]  /*77da0*/  LDL.LU R4, [R1+0x25e4] ;  /* 0x0025e40001047983 */ /* 0x000f280000300800 */
[----:B------:R-:W2:Y:S04]  /*77db0*/  LDL.LU R0, [R1+0x25e0] ;  /* 0x0025e00001007983 */ /* 0x000ea80000300800 */
[----:B------:R1:W-:Y:S04]  /*77dc0*/  STL.64 [R1+0x600], R8 ;  /* 0x0006000801007387 */ /* 0x0003e80000100a00 */
[----:B-1----:R-:W3:Y:S04]  /*77dd0*/  LDL.LU.64 R8, [R1+0x25d8] ;  /* 0x0025d80001087983 */ /* 0x002ee80000300a00 */
[----:B------:R-:W4:Y:S04]  /*77de0*/  LDL.LU.64 R2, [R1+0x25d0] ;  /* 0x0025d00001027983 */ /* 0x000f280000300a00 */
[----:B------:R1:W-:Y:S04]  /*77df0*/  STL.64 [R1+0x618], R6 ;  /* 0x0006180601007387 */ /* 0x0003e80000100a00 */
[----:B-1----:R-:W2:Y:S04]  /*77e00*/  LDL.LU.64 R6, [R1+0x25c8] ;  /* 0x0025c80001067983 */ /* 0x002ea80000300a00 */
[----:B------:R1:W-:Y:S04]  /*77e10*/  STL.64 [R1+0x2630], R196 ;  /* 0x002630c401007387 */ /* 0x0003e80000100a00 */
[----:B------:R1:W-:Y:S04]  /*77e20*/  STL.64 [R1+0x2628], R198 ;  /* 0x002628c601007387 */ /* 0x0003e80000100a00 */
[----:B------:R1:W-:Y:S01]  /*77e30*/  STL.64 [R1+0x2620], R200 ;  /* 0x002620c801007387 */ /* 0x0003e20000100a00 */
[----:B------:R-:W-:Y:S01]  /*77e40*/  VIADD R5, R5, 0xfffffcfe ;  /* 0xfffffcfe05057836 */ /* 0x000fe20000000000 */
[----:B-1----:R-:W1:Y:S08]  /*77e50*/  LDC R197, c[0x0][0x230] ;  /* 0x00008c00ffc57b82 */ /* 0x002e700000000800 */
[----:B------:R-:W2:Y:S01]  /*77e60*/  LDC R199, c[0x0][0x238] ;  /* 0x00008e00ffc77b82 */ /* 0x000ea20000000800 */
[----:B------:R-:W3:Y:S04]  /*77e70*/  LDL.LU.64 R200, [R1+0xc40] ;  /* 0x000c400001c87983 */ /* 0x000ee80000300a00 */
[----:B------:R1:W-:Y:S03]  /*77e80*/  STL.64 [R1+0x2618], R202 ;  /* 0x002618ca01007387 */ /* 0x0003e60000100a00 */
[----:B------:R-:W2:Y:S01]  /*77e90*/  LDC R198, c[0x0][0x230] ;  /* 0x00008c00ffc67b82 */ /* 0x000ea20000000800 */
[----:B-1----:R-:W4:Y:S04]  /*77ea0*/  LDL.LU.64 R202, [R1+0xc28] ;  /* 0x000c280001ca7983 */ /* 0x002f280000300a00 */
        /* <DEDUP_REMOVED lines=9> */
[----:B-1----:R-:W4:Y:S01]  /*77f40*/  LDL.64 R212, [R1+0x618] ;  /* 0x0006180001d47983 */ /* 0x002f220000100a00 */
[----:B------:R-:W-:-:S03]  /*77f50*/  ISETP.GE.U32.AND P4, PT, R5, 0x7ffffc7f, PT ;  /* 0x7ffffc7f0500780c */ /* 0x000fc60003f86070 */
[----:B------:R-:W-:Y:S04]  /*77f60*/  STL.64 [R1+0x25e8], R214 ;  /* 0x0025e8d601007387 */ /* 0x000fe80000100a00 */
[----:B------:R-:W-:Y:S04]  /*77f70*/  STL.64 [R1+0x25e0], R216 ;  /* 0x0025e0d801007387 */ /* 0x000fe80000100a00 */
[----:B------:R-:W-:Y:S04]  /*77f80*/  STL.64 [R1+0x25d8], R218 ;  /* 0x0025d8da01007387 */ /* 0x000fe80000100a00 */
[----:B------:R-:W-:Y:S01]  /*77f90*/  STL.64 [R1+0x25d0], R220 ;  /* 0x0025d0dc01007387 */ /* 0x000fe20000100a00 */
[----:B------:R-:W-:Y:S01]  /*77fa0*/  VIADD R196, R197, 0xfffffcdd ;  /* 0xfffffcddc5c47836 */ /* 0x000fe20000000000 */
[----:B------:R-:W1:Y:S08]  /*77fb0*/  LDC R5, c[0x0][0x230] ;  /* 0x00008c00ff057b82 */ /* 0x000e700000000800 */
[----:B------:R-:W1:Y:S01]  /*77fc0*/  LDC R197, c[0x0][0x230] ;  /* 0x00008c00ffc57b82 */ /* 0x000e620000000800 */
[----:B--2---:R2:W-:Y:S04]  /*77fd0*/  STL.64 [R1+0x25c8], R6 ;  /* 0x0025c80601007387 */ /* 0x0045e80000100a00 */
[----:B------:R-:W-:Y:S01]  /*77fe0*/  @!PT LDS RZ, [RZ] ;  /* 0x00000000fffff984 */ /* 0x000fe20000000800 */
[----:B------:R-:W-:Y:S01]  /*77ff0*/  @!PT LDS RZ, [RZ] ;  /* 0x00000000fffff984 */ /* 0x000fe20000000800 */
[----:B------:R-:W-:Y:S01]  /*78000*/  @!PT LDS RZ, [RZ] ;  /* 0x00000000fffff984 */ /* 0x000fe20000000800 */
[----:B---3--:R3:W-:Y:S01]  /*78010*/  LDGSTS.E [R0+0x60000], desc[UR60][R204.64], !P5 ;  /* 0x60000000cc007fae */ /* 0x0087e2000e92187c */
[----:B-1----:R-:W-:Y:S01]  /*78020*/  VIADD R5, R5, 0xfffffcdf ;  /* 0xfffffcdf05057836 */ /* 0x002fe20000000000 */
[----:B--2---:R-:W-:Y:S01]  /*78030*/  IADD3 R6, R197, -0x324, RZ ;  /* 0xfffffcdcc5067810 */ /* 0x004fe20007ffe0ff */
[----:B------:R-:W-:Y:S01]  /*78040*/  VIADD R198, R198, 0xfffffc9f ;  /* 0xfffffc9fc6c67836 */ /* 0x000fe20000000000 */
[----:B------:R-:W1:Y:S01]  /*78050*/  LDC R7, c[0x0][0x230] ;  /* 0x00008c00ff077b82 */ /* 0x000e620000000800 */
[----:B---3--:R-:W-:-:S07]  /*78060*/  IMAD.SHL.U32 R205, R199, 0x80, RZ ;  /* 0x00000080c7cd7824 */ /* 0x008fce00078e00ff */
[----:B------:R-:W2:Y:S01]  /*78070*/  LDC R204, c[0x0][0x230] ;  /* 0x00008c00ffcc7b82 */ /* 0x000ea20000000800 */
[----:B----4-:R3:W-:Y:S01]  /*78080*/  LDGSTS.E [R0+0x60004], desc[UR60][R212.64], !P4 ;  /* 0x60004000d4007fae */ /* 0x0107e2000e12187c */
[----:B------:R-:W-:Y:S01]  /*78090*/  IMAD.WIDE R202, R205, 0x4, R202 ;  /* 0x00000004cdca7825 */ /* 0x000fe200078e02ca */
[----:B------:R-:W-:Y:S02]  /*780a0*/  ISETP.GE.U32.AND P5, PT, R196, 0x7ffffc5e, PT ;  /* 0x7ffffc5ec400780c */ /* 0x000fe40003fa6070 */
[----:B------:R-:W-:-:S03]  /*780b0*/  ISETP.GE.U32.AND P0, PT, R5, 0x7ffffc60, PT ;  /* 0x7ffffc600500780c */ /* 0x000fc60003f06070 */
[----:B------:R-:W4:Y:S08]  /*780c0*/  LDC R196, c[0x0][0x230] ;  /* 0x00008c00ffc47b82 */ /* 0x000f300000000800 */
[----:B------:R-:W2:Y:S01]  /*780d0*/  LDC R197, c[0x0][0x230] ;  /* 0x00008c00ffc57b82 */ /* 0x000ea20000000800 */
[----:B------:R1:W-:Y:S04]  /*780e0*/  STL.64 [R1+0x620], R202 ;  /* 0x000620ca01007387 */ /* 0x0003e80000100a00 */
[----:B------:R-:W2:Y:S04]  /*780f0*/  LDL.LU.64 R218, [R1+0xc80] ;  /* 0x000c800001da7983 */ /* 0x000ea80000300a00 */
[----:B------:R-:W-:Y:S01]  /*78100*/  LDGSTS.E [R0+0x60008], desc[UR60][R202.64], !P3 ;  /* 0x60008000ca007fae */ /* 0x000fe2000d92187c */
[----:B---3--:R-:W-:-:S04]  /*78110*/  IMAD.WIDE R212, R205, 0x4, R200 ;  /* 0x00000004cdd47825 */ /* 0x008fc800078e02c8 */
[----:B------:R-:W-:-:S04]  /*78120*/  IMAD.WIDE R206, R205, 0x4, R206 ;  /* 0x00000004cdce7825 */ /* 0x000fc800078e02ce */
[----:B------:R-:W-:-:S04]  /*78130*/  IMAD.WIDE R210, R205, 0x4, R210 ;  /* 0x00000004cdd27825 */ /* 0x000fc800078e02d2 */
[----:B------:R-:W-:Y:S01]  /*78140*/  IMAD.WIDE R208, R205, 0x4, R208 ;  /* 0x00000004cdd07825 */ /* 0x000fe200078e02d0 */
[----:B------:R-:W-:Y:S01]  /*78150*/  ISETP.GE.U32.AND P4, PT, R6, 0x7ffffc5d, PT ;  /* 0x7ffffc5d0600780c */ /* 0x000fe20003f86070 */
[----:B------:R-:W-:Y:S04]  /*78160*/  LDGSTS.E [R0+0x6000c], desc[UR60][R212.64], !P2 ;  /* 0x6000c000d4007fae */ /* 0x000fe8000d12187c */
[----:B-1----:R-:W3:Y:S04]  /*78170*/  LDL.LU.64 R202, [R1+0xca0] ;  /* 0x000ca00001ca7983 */ /* 0x002ee80000300a00 */
[----:B------:R-:W3:Y:S04]  /*78180*/  LDL.LU.64 R200, [R1+0xcb0] ;  /* 0x000cb00001c87983 */ /* 0x000ee80000300a00 */
[----:B------:R1:W-:Y:S01]  /*78190*/  LDGSTS.E [R0+0x64000], desc[UR60][R206.64], !P0 ;  /* 0x64000000ce007fae */ /* 0x0003e2000c12187c */
[----:B------:R-:W-:Y:S01]  /*781a0*/  VIADD R7, R7, 0xfffffc9d ;  /* 0xfffffc9d07077836 */ /* 0x000fe20000000000 */
[----:B------:R-:W3:Y:S01]  /*781b0*/  LDC R5, c[0x0][0x23c] ;  /* 0x00008f00ff057b82 */ /* 0x000ee20000000800 */
[----:B----4-:R-:W-:Y:S01]  /*781c0*/  VIADD R199, R196, 0xfffffcbe ;  /* 0xfffffcbec4c77836 */ /* 0x010fe20000000000 */
[----:B------:R4:W-:Y:S06]  /*781d0*/  STL.64 [R1+0x628], R212 ;  /* 0x000628d401007387 */ /* 0x0009ec0000100a00 */
[----:B------:R-:W1:Y:S01]  /*781e0*/  LDC R196, c[0x0][0x230] ;  /* 0x00008c00ffc47b82 */ /* 0x000e620000000800 */
[----:B--2---:R-:W-:Y:S01]  /*781f0*/  VIADD R6, R197, 0xfffffcbf ;  /* 0xfffffcbfc5067836 */ /* 0x004fe20000000000 */
[----:B------:R-:W-:Y:S04]  /*78200*/  STL.64 [R1+0x710], R206 ;  /* 0x000710ce01007387 */ /* 0x000fe80000100a00 */
[----:B------:R-:W-:Y:S01]  /*78210*/  LDGSTS.E [R0+0x64004], desc[UR60][R210.64], !P6 ;  /* 0x64004000d2007fae */ /* 0x000fe2000f12187c */
[----:B-1----:R-:W-:-:S03]  /*78220*/  IADD3 R196, R196, -0x343, RZ ;  /* 0xfffffcbdc4c47810 */ /* 0x002fc60007ffe0ff */
[----:B------:R1:W-:Y:S01]  /*78230*/  STL.64 [R1+0x718], R210 ;  /* 0x000718d201007387 */ /* 0x0003e20000100a00 */
[----:B------:R-:W-:Y:S02]  /*78240*/  ISETP.GE.U32.AND P2, PT, R199, 0x7ffffc3f, PT ;  /* 0x7ffffc3fc700780c */ /* 0x000fe40003f46070 */
[----:B------:R-:W-:Y:S02]  /*78250*/  ISETP.GE.U32.AND P3, PT, R6, 0x7ffffc40, PT ;  /* 0x7ffffc400600780c */ /* 0x000fe40003f66070 */
[----:B------:R-:W-:Y:S01]  /*78260*/  ISETP.GE.U32.AND P0, PT, R196, 0x7ffffc3e, PT ;  /* 0x7ffffc3ec400780c */ /* 0x000fe20003f06070 */
[----:B------:R2:W-:Y:S01]  /*78270*/  STL.64 [R1+0x720], R208 ;  /* 0x000720d001007387 */ /* 0x0005e20000100a00 */
[----:B------:R-:W2:Y:S03]  /*78280*/  LDC R196, c[0x0][0x230] ;  /* 0x00008c00ffc47b82 */ /* 0x000ea60000000800 */
[----:B------:R-:W3:Y:S04]  /*78290*/  LDL.LU.64 R216, [R1+0xcb8] ;  /* 0x000cb80001d87983 */ /* 0x000ee80000300a00 */
[----:B----4-:R-:W4:Y:S04]  /*782a0*/  LDL.LU.64 R212, [R1+0xcc8] ;  /* 0x000cc80001d47983 */ /* 0x010f280000300a00 */
[----:B------:R-:W4:Y:S04]  /*782b0*/  LDL.LU.64 R214, [R1+0xcd0] ;  /* 0x000cd00001d67983 */ /* 0x000f280000300a00 */
[----:B------:R-:W-:Y:S04]  /*782c0*/  LDGSTS.E [R0+0x64008], desc[UR60][R208.64], !P5 ;  /* 0x64008000d0007fae */ /* 0x000fe8000e92187c */
[----:B-1----:R-:W4:Y:S01]  /*782d0*/  LDL.LU.64 R210, [R1+0xce0] ;  /* 0x000ce00001d27983 */ /* 0x002f220000300a00 */
[----:B------:R-:W-:Y:S01]  /*782e0*/  ISETP.GE.U32.AND P5, PT, R198, 0x7ffffc20, PT ;  /* 0x7ffffc20c600780c */ /* 0x000fe20003fa6070 */
[----:B------:R-:W1:Y:S08]  /*782f0*/  LDC R197, c[0x0][0x230] ;  /* 0x00008c00ffc57b82 */ /* 0x000e700000000800 */
[----:B------:R-:W1:Y:S08]  /*78300*/  LDC R6, c[0x0][0x230] ;  /* 0x00008c00ff067b82 */ /* 0x000e700000000800 */
[----:B------:R-:W1:Y:S08]  /*78310*/  LDC R207, c[0x0][0x230] ;  /* 0x00008c00ffcf7b82 */ /* 0x000e700000000800 */
[----:B------:R-:W1:Y:S01]  /*78320*/  LDC R206, c[0x0][0x230] ;  /* 0x00008c00ffce7b82 */ /* 0x000e620000000800 */
[----:B--2---:R-:W2:Y:S01]  /*78330*/  LDL.LU.64 R208, [R1+0xce8] ;  /* 0x000ce80001d07983 */ /* 0x004ea20000300a00 */
[----:B------:R-:W-:-:S06]  /*78340*/  VIADD R199, R196, 0xfffffcbc ;  /* 0xfffffcbcc4c77836 */ /* 0x000fcc0000000000 */
[----:B------:R-:W4:Y:S01]  /*78350*/  LDC R196, c[0x0][0x230] ;  /* 0x00008c00ffc47b82 */ /* 0x000f220000000800 */
[----:B------:R-:W-:Y:S02]  /*78360*/  ISETP.GE.U32.AND P6, PT, R199, 0x7ffffc3d, PT ;  /* 0x7ffffc3dc700780c */ /* 0x000fe40003fc6070 */
[----:B------:R-:W2:Y:S01]  /*78370*/  LDL.LU.64 R198, [R1+0xcf0] ;  /* 0x000cf00001c67983 */ /* 0x000ea20000300a00 */
[----:B------:R-:W-:-:S05]  /*78380*/  IMAD.WIDE R218, R205, 0x4, R218 ;  /* 0x00000004cdda7825 */ /* 0x000fca00078e02da */
[----:B------:R-:W-:Y:S04]  /*78390*/  STL.64 [R1+0x738], R218 ;  /* 0x000738da01007387 */ /* 0x000fe80000100a00 */
[----:B------:R-:W-:Y:S01]  /*783a0*/  LDGSTS.E [R0+0x6400c], desc[UR60][R218.64], !P4 ;  /* 0x6400c000da007fae */ /* 0x000fe2000e12187c */
[----:B---3--:R-:W-:-:S04]  /*783b0*/  IMAD.WIDE R202, R205, 0x4, R202 ;  /* 0x00000004cdca7825 */ /* 0x008fc800078e02ca */
[----:B------:R-:W-:Y:S01]  /*783c0*/  IMAD.WIDE R200, R205, 0x4, R200 ;  /* 0x00000004cdc87825 */ /* 0x000fe200078e02c8 */
[----:B------:R3:W-:Y:S04]  /*783d0*/  STL.64 [R1+0x848], R202 ;  /* 0x000848ca01007387 */ /* 0x0007e80000100a00 */
[----:B------:R1:W-:Y:S04]  /*783e0*/  STL.64 [R1+0x850], R200 ;  /* 0x000850c801007387 */ /* 0x0003e80000100a00 */
[----:B------:R-:W-:Y:S04]  /*783f0*/  LDGSTS.E [R0+0x68000], desc[UR60][R202.64], !P3 ;  /* 0x68000000ca007fae */ /* 0x000fe8000d92187c */
[----:B------:R1:W-:Y:S04]  /*78400*/  LDGSTS.E [R0+0x68004], desc[UR60][R200.64], !P2 ;  /* 0x68004000c8007fae */ /* 0x0003e8000d12187c */
[----:B---3--:R-:W3:Y:S01]  /*78410*/  LDL.LU.64 R202, [R1+0xcf8] ;  /* 0x000cf80001ca7983 */ /* 0x008ee20000300a00 */
[----:B-1----:R-:W1:Y:S08]  /*78420*/  LDC R201, c[0x0][0x230] ;  /* 0x00008c00ffc97b82 */ /* 0x002e700000000800 */
[----:B------:R-:W1:Y:S01]  /*78430*/  LDC R200, c[0x0][0x230] ;  /* 0x00008c00ffc87b82 */ /* 0x000e620000000800 */
[----:B------:R-:W-:Y:S01]  /*78440*/  IADD3 R197, R197, -0x362, RZ ;  /* 0xfffffc9ec5c57810 */ /* 0x000fe20007ffe0ff */
[----:B------:R-:W-:Y:S01]  /*78450*/  VIADD R6, R6, 0xfffffc9c ;  /* 0xfffffc9c06067836 */ /* 0x000fe20000000000 */
[----:B------:R-:W-:-:S02]  /*78460*/  ISETP.GE.U32.AND P3, PT, R7, 0x7ffffc1e, PT ;  /* 0x7ffffc1e0700780c */ /* 0x000fc40003f66070 */
[----:B------:R-:W-:Y:S02]  /*78470*/  IADD3 R207, R207, -0x305, RZ ;  /* 0xfffffcfbcfcf7810 */ /* 0x000fe40007ffe0ff */
[----:B------:R-:W-:Y:S01]  /*78480*/  ISETP.GE.U32.AND P4, PT, R197, 0x7ffffc1f, PT ;  /* 0x7ffffc1fc500780c */ /* 0x000fe20003f86070 */
[----:B------:R-:W-:Y:S01]  /*78490*/  VIADD R206, R206, 0xfffffcfa ;  /* 0xfffffcfacece7836 */ /* 0x000fe20000000000 */
[----:B------:R-:W-:Y:S01]  /*784a0*/  ISETP.GE.U32.AND P2, PT, R6, 0x7ffffc1d, PT ;  /* 0x7ffffc1d0600780c */ /* 0x000fe20003f46070 */
[----:B------:R-:W3:Y:S01]  /*784b0*/  LDC R197, c[0x0][0x230] ;  /* 0x00008c00ffc57b82 */ /* 0x000ee20000000800 */
[----:B------:R-:W-:-:S04]  /*784c0*/  IMAD.WIDE R220, R205, 0x4, R216 ;  /* 0x00000004cddc7825 */ /* 0x000fc800078e02d8 */
[----:B----4-:R-:W-:-:S04]  /*784d0*/  IMAD.WIDE R218, R205, 0x4, R212 ;  /* 0x00000004cdda7825 */ /* 0x010fc800078e02d4 */
[C---:B------:R-:W-:Y:S01]  /*784e0*/  IMAD.WIDE R216, R205.reuse, 0x4, R214 ;  /* 0x00000004cdd87825 */ /* 0x040fe200078e02d6 */
[----:B------:R-:W4:Y:S04]  /*784f0*/  LDL.LU.64 R212, [R1+0xd00] ;  /* 0x000d000001d47983 */ /* 0x000f280000300a00 */
[----:B------:R-:W-:Y:S01]  /*78500*/  STL.64 [R1+0x858], R220 ;  /* 0x000858dc01007387 */ /* 0x000fe20000100a00 */
[----:B------:R-:W-:-:S03]  /*78510*/  IMAD.WIDE R214, R205, 0x4, R210 ;  /* 0x00000004cdd67825 */ /* 0x000fc600078e02d2 */
[----:B------:R-:W-:Y:S04]  /*78520*/  STL.64 [R1+0x860], R218 ;  /* 0x000860da01007387 */ /* 0x000fe80000100a00 */
[----:B------:R-:W-:Y:S04]  /*78530*/  STL.64 [R1+0xca0], R216 ;  /* 0x000ca0d801007387 */ /* 0x000fe80000100a00 */
[----:B------:R-:W-:Y:S04]  /*78540*/  LDGSTS.E [R0+0x68008], desc[UR60][R220.64], !P0 ;  /* 0x68008000dc007fae */ /* 0x000fe8000c12187c */
[----:B------:R-:W-:Y:S04]  /*78550*/  LDGSTS.E [R0+0x6800c], desc[UR60][R218.64], !P6 ;  /* 0x6800c000da007fae */ /* 0x000fe8000f12187c */
[----:B------:R-:W-:Y:S04]  /*78560*/  LDGSTS.E [R0+0x6c000], desc[UR60][R216.64], !P5 ;  /* 0x6c000000d8007fae */ /* 0x000fe8000e92187c */
[----:B------:R-:W-:Y:S01]  /*78570*/  LDGSTS.E [R0+0x6c004], desc[UR60][R214.64], !P4 ;  /* 0x6c004000d6007fae */ /* 0x000fe2000e12187c */
[----:B-1----:R-:W-:Y:S01]  /*78580*/  IADD3 R201, R201, -0x308, RZ ;  /* 0xfffffcf8c9c97810 */ /* 0x002fe20007ffe0ff */
[----:B------:R-:W-:-:S02]  /*78590*/  VIADD R200, R200, 0xfffffcda ;  /* 0xfffffcdac8c87836 */ /* 0x000fc40000000000 */
[----:B------:R-:W-:Y:S02]  /*785a0*/  VIADD R196, R196, 0xfffffcf9 ;  /* 0xfffffcf9c4c47836 */ /* 0x000fe40000000000 */
[----:B--2---:R-:W-:Y:S01]  /*785b0*/  IMAD.WIDE R210, R205, 0x4, R208 ;  /* 0x00000004cdd27825 */ /* 0x004fe200078e02d0 */
[----:B------:R-:W-:Y:S02]  /*785c0*/  ISETP.GE.U32.AND P5, PT, R207, 0x7ffffc7c, PT ;  /* 0x7ffffc7ccf00780c */ /* 0x000fe40003fa6070 */
[----:B------:R-:W-:Y:S01]  /*785d0*/  ISETP.GE.U32.AND P4, PT, R206, 0x7ffffc7b, PT ;  /* 0x7ffffc7bce00780c */ /* 0x000fe20003f86070 */
[----:B------:R-:W1:Y:S08]  /*785e0*/  LDC R7, c[0x0][0x230] ;  /* 0x00008c00ff077b82 */ /* 0x000e700000000800 */
[----:B------:R-:W2:Y:S01]  /*785f0*/  LDC R6, c[0x0][0x230] ;  /* 0x00008c00ff067b82 */ /* 0x000ea20000000800 */
[----:B------:R-:W-:Y:S01]  /*78600*/  LDGSTS.E [R0+0x6c008], desc[UR60][R210.64], !P3 ;  /* 0x6c008000d2007fae */ /* 0x000fe2000d92187c */
[----:B------:R-:W-:-:S03]  /*78610*/  IMAD.WIDE R208, R205, 0x4, R198 ;  /* 0x00000004cdd07825 */ /* 0x000fc600078e02c6 */
[----:B------:R-:W2:Y:S04]  /*78620*/  LDL.LU.64 R198, [R1+0xd10] ;  /* 0x000d100001c67983 */ /* 0x000ea80000300a00 */
[----:B------:R-:W-:Y:S04]  /*78630*/  STL.64 [R1+0xca8], R214 ;  /* 0x000ca8d601007387 */ /* 0x000fe80000100a00 */
[----:B------:R1:W-:Y:S04]  /*78640*/  STL.64 [R1+0xcb0], R210 ;  /* 0x000cb0d201007387 */ /* 0x0003e80000100a00 */
[----:B------:R1:W-:Y:S04]  /*78650*/  STL.64 [R1+0xcb8], R208 ;  /* 0x000cb8d001007387 */ /* 0x0003e80000100a00 */
[----:B------:R3:W-:Y:S01]  /*78660*/  LDGSTS.E [R0+0x6c00c], desc[UR60][R208.64], !P2 ;  /* 0x6c00c000d0007fae */ /* 0x0007e2000d12187c */
[----:B------:R-:W-:-:S02]  /*78670*/  ISETP.GE.U32.AND P2, PT, R201, 0x7ffffc79, PT ;  /* 0x7ffffc79c900780c */ /* 0x000fc40003f46070 */
[----:B------:R-:W-:Y:S01]  /*78680*/  ISETP.GE.U32.AND P6, PT, R200, 0x7ffffc5b, PT ;  /* 0x7ffffc5bc800780c */ /* 0x000fe20003fc6070 */
[----:B-1----:R-:W2:Y:S04]  /*78690*/  LDL.LU.64 R210, [R1+0xd18] ;  /* 0x000d180001d27983 */ /* 0x002ea80000300a00 */
[----:B------:R-:W2:Y:S04]  /*786a0*/  LDL.LU.64 R208, [R1+0xd28] ;  /* 0x000d280001d07983 */ /* 0x000ea80000300a00 */
[----:B------:R-:W2:Y:S01]  /*786b0*/  LDL.LU.64 R206, [R1+0xd30] ;  /* 0x000d300001ce7983 */ /* 0x000ea20000300a00 */
[----:B---3--:R-:W-:-:S05]  /*786c0*/  IMAD.WIDE R202, R205, 0x4, R202 ;  /* 0x00000004cdca7825 */ /* 0x008fca00078e02ca */
[----:B------:R1:W-:Y:S04]  /*786d0*/  STL.64 [R1+0x630], R202 ;  /* 0x000630ca01007387 */ /* 0x0003e80000100a00 */
[----:B------:R-:W3:Y:S01]  /*786e0*/  LDL.LU.64 R200, [R1+0xd40] ;  /* 0x000d400001c87983 */ /* 0x000ee20000300a00 */
[----:B------:R-:W-:Y:S01]  /*786f0*/  ISETP.GE.U32.AND P3, PT, R196, 0x7ffffc7a, PT ;  /* 0x7ffffc7ac400780c */ /* 0x000fe20003f66070 */
[----:B------:R-:W-:Y:S02]  /*78700*/  VIADD R0, R204, 0xfffffcdb ;  /* 0xfffffcdbcc007836 */ /* 0x000fe40000000000 */
[----:B------:R1:W-:Y:S01]  /*78710*/  LDGSTS.E [R2+0x60000], desc[UR60][R202.64], !P5 ;  /* 0x60000000ca027fae */ /* 0x0003e2000e92187c */
[----:B------:R-:W3:Y:S08]  /*78720*/  LDC R204, c[0x0][0x230] ;  /* 0x00008c00ffcc7b82 */ /* 0x000ef00000000800 */
[----:B------:R-:W3:Y:S01]  /*78730*/  LDC R196, c[0x0][0x230] ;  /* 0x00008c00ffc47b82 */ /* 0x000ee20000000800 */
[----:B------:R-:W-:-:S02]  /*78740*/  ISETP.GE.U32.AND P0, PT, R0, 0x7ffffc5c, PT ;  /* 0x7ffffc5c0000780c */ /* 0x000fc40003f06070 */
[----:B------:R-:W-:-:S05]  /*78750*/  IADD3 R0, R197, -0x327, RZ ;  /* 0xfffffcd9c5007810 */ /* 0x000fca0007ffe0ff */
[----:B------:R-:W3:Y:S01]  /*78760*/  LDC R197, c[0x0][0x230] ;  /* 0x00008c00ffc57b82 */ /* 0x000ee20000000800 */
[----:B----4-:R-:W-:-:S07]  /*78770*/  IMAD.WIDE R212, R205, 0x4, R212 ;  /* 0x00000004cdd47825 */ /* 0x010fce00078e02d4 */
[----:B-1----:R-:W1:Y:S08]  /*78780*/  LDC R203, c[0x0][0x230] ;  /* 0x00008c00ffcb7b82 */ /* 0x002e700000000800 */
[----:B------:R-:W4:Y:S01]  /*78790*/  LDC R202, c[0x0][0x230] ;  /* 0x00008c00ffca7b82 */ /* 0x000f220000000800 */
[----:B------:R-:W-:Y:S04]  /*787a0*/  STL.64 [R1+0x638], R212 ;  /* 0x000638d401007387 */ /* 0x000fe80000100a00 */
[----:B------:R-:W-:Y:S01]  /*787b0*/  LDGSTS.E [R2+0x60004], desc[UR60][R212.64], !P4 ;  /* 0x60004000d4027fae */ /* 0x000fe2000e12187c */
[----:B------:R-:W-:Y:S01]  /*787c0*/  ISETP.GE.U32.AND P5, PT, R0, 0x7ffffc5a, PT ;  /* 0x7ffffc5a0000780c */ /* 0x000fe20003fa6070 */
[----:B--2---:R-:W-:-:S05]  /*787d0*/  IMAD.WIDE R198, R205, 0x4, R198 ;  /* 0x00000004cdc67825 */ /* 0x004fca00078e02c6 */
[----:B------:R2:W-:Y:S04]  /*787e0*/  STL.64 [R1+0x640], R198 ;  /* 0x000640c601007387 */ /* 0x0005e80000100a00 */
[----:B------:R-:W4:Y:S04]  /*787f0*/  LDL.LU.64 R218, [R1+0xd48] ;  /* 0x000d480001da7983 */ /* 0x000f280000300a00 */
[----:B------:R-:W-:Y:S04]  /*78800*/  LDGSTS.E [R2+0x60008], desc[UR60][R198.64], !P3 ;  /* 0x60008000c6027fae */ /* 0x000fe8000d92187c */
[----:B--2---:R-:W2:Y:S04]  /*78810*/  LDL.LU.64 R198, [R1+0xd58] ;  /* 0x000d580001c67983 */ /* 0x004ea80000300a00 */
[----:B------:R-:W2:Y:S01]  /*78820*/  LDL.LU.64 R220, [R1+0xd60] ;  /* 0x000d600001dc7983 */ /* 0x000ea20000300a00 */
[----:B------:R-:W-:-:S04]  /*78830*/  IMAD.WIDE R210, R205, 0x4, R210 ;  /* 0x00000004cdd27825 */ /* 0x000fc800078e02d2 */
[----:B------:R-:W-:-:S04]  /*78840*/  IMAD.WIDE R208, R205, 0x4, R208 ;  /* 0x00000004cdd07825 */ /* 0x000fc800078e02d0 */
[C---:B------:R-:W-:Y:S01]  /*78850*/  IMAD.WIDE R206, R205.reuse, 0x4, R206 ;  /* 0x00000004cdce7825 */ /* 0x040fe200078e02ce */
[----:B------:R-:W-:Y:S04]  /*78860*/  STL.64 [R1+0x648], R210 ;  /* 0x000648d201007387 */ /* 0x000fe80000100a00 */
[----:B------:R1:W-:Y:S04]  /*78870*/  STL.64 [R1+0x750], R208 ;  /* 0x000750d001007387 */ /* 0x0003e80000100a00 */
[----:B------:R-:W-:Y:S04]  /*78880*/  LDGSTS.E [R2+0x6000c], desc[UR60][R210.64], !P2 ;  /* 0x6000c000d2027fae */ /* 0x000fe8000d12187c */
[----:B------:R1:W-:Y:S04]  /*78890*/  STL.64 [R1+0x758], R206 ;  /* 0x000758ce01007387 */ /* 0x0003e80000100a00 */
[----:B------:R1:W-:Y:S04]  /*788a0*/  LDGSTS.E [R2+0x64000], desc[UR60][R208.64], !P0 ;  /* 0x64000000d0027fae */ /* 0x0003e8000c12187c */
[----:B------:R-:W-:Y:S01]  /*788b0*/  LDGSTS.E [R2+0x64004], desc[UR60][R206.64], !P6 ;  /* 0x64004000ce027fae */ /* 0x000fe2000f12187c */
[----:B---3--:R-:W-:-:S04]  /*788c0*/  IMAD.WIDE R200, R205, 0x4, R200 ;  /* 0x00000004cdc87825 */ /* 0x008fc800078e02c8 */
[----:B------:R-:W-:Y:S02]  /*788d0*/  VIADD R0, R7, 0xfffffcd8 ;  /* 0xfffffcd807007836 */ /* 0x000fe40000000000 */
[----:B------:R-:W-:Y:S01]  /*788e0*/  VIADD R197, R197, 0xfffffcb8 ;  /* 0xfffffcb8c5c57836 */ /* 0x000fe20000000000 */
[----:B------:R-:W3:Y:S08]  /*788f0*/  LDC R7, c[0x0][0x230] ;  /* 0x00008c00ff077b82 */ /* 0x000ef00000000800 */
[----:B-1----:R-:W1:Y:S01]  /*78900*/  LDC R209, c[0x0][0x230] ;  /* 0x00008c00ffd17b82 */ /* 0x002e620000000800 */
[----:B------:R3:W-:Y:S04]  /*78910*/  STL.64 [R1+0x760], R200 ;  /* 0x000760c801007387 */ /* 0x0007e80000100a00 */
[----:B------:R-:W2:Y:S04]  /*78920*/  LDL.LU.64 R216, [R1+0xd68] ;  /* 0x000d680001d87983 */ /* 0x000ea80000300a00 */
[----:B------:R-:W2:Y:S04]  /*78930*/  LDL.LU.64 R206, [R1+0xd70] ;  /* 0x000d700001ce7983 */ /* 0x000ea80000300a00 */
[----:B------:R-:W2:Y:S04]  /*78940*/  LDL.LU.64 R214, [R1+0xd78] ;  /* 0x000d780001d67983 */ /* 0x000ea80000300a00 */
[----:B------:R-:W2:Y:S04]  /*78950*/  LDL.LU.64 R212, [R1+0xd88] ;  /* 0x000d880001d47983 */ /* 0x000ea80000300a00 */
[----:B------:R-:W-:Y:S04]  /*78960*/  LDGSTS.E [R2+0x64008], desc[UR60][R200.64], !P5 ;  /* 0x64008000c8027fae */ /* 0x000fe8000e92187c */
[----:B------:R-:W2:Y:S01]  /*78970*/  LDL.LU.64 R210, [R1+0xd90] ;  /* 0x000d900001d27983 */ /* 0x000ea20000300a00 */
[----:B------:R-:W-:Y:S01]  /*78980*/  IADD3 R196, R196, -0x346, RZ ;  /* 0xfffffcbac4c47810 */ /* 0x000fe20007ffe0ff */
[----:B------:R-:W1:Y:S02]  /*78990*/  LDC R208, c[0x0][0x230] ;  /* 0x00008c00ffd07b82 */ /* 0x000e640000000800 */
[----:B---3--:R-:W3:Y:S01]  /*789a0*/  LDL.LU.64 R200, [R1+0xda0] ;  /* 0x000da00001c87983 */ /* 0x008ee20000300a00 */
[----:B------:R-:W-:Y:S01]  /*789b0*/  ISETP.GE.U32.AND P4, PT, R0, 0x7ffffc59, PT ;  /* 0x7ffffc590000780c */ /* 0x000fe20003f86070 */
[----:B------:R-:W-:-:S04]  /*789c0*/  VIADD R0, R6, 0xfffffcbb ;  /* 0xfffffcbb06007836 */ /* 0x000fc80000000000 */
[----:B------:R-:W1:Y:S01]  /*789d0*/  LDC R6, c[0x0][0x230] ;  /* 0x00008c00ff067b82 */ /* 0x000e620000000800 */
[----:B------:R-:W-:Y:S01]  /*789e0*/  ISETP.GE.U32.AND P3, PT, R0, 0x7ffffc3c, PT ;  /* 0x7ffffc3c0000780c */ /* 0x000fe20003f66070 */
[----:B------:R-:W-:Y:S01]  /*789f0*/  VIADD R0, R204, 0xfffffcb9 ;  /* 0xfffffcb9cc007836 */ /* 0x000fe20000000000 */
[----:B------:R-:W-:Y:S01]  /*78a00*/  ISETP.GE.U32.AND P6, PT, R197, 0x7ffffc39, PT ;  /* 0x7ffffc39c500780c */ /* 0x000fe20003fc6070 */
[----:B----4-:R-:W-:-:S03]  /*78a10*/  IMAD.WIDE R218, R205, 0x4, R218 ;  /* 0x00000004cdda7825 */ /* 0x010fc600078e02da */
[----:B------:R-:W-:Y:S02]  /*78a20*/  ISETP.GE.U32.AND P0, PT, R0, 0x7ffffc3a, PT ;  /* 0x7ffffc3a0000780c */ /* 0x000fe40003f06070 */
[----:B------:R-:W-:Y:S01]  /*78a30*/  IADD3 R0, R203, -0x365, RZ ;  /* 0xfffffc9bcb007810 */ /* 0x000fe20007ffe0ff */
[----:B-1----:R-:W-:Y:S02]  /*78a40*/  VIADD R197, R6, 0xfffffc99 ;  /* 0xfffffc9906c57836 */ /* 0x002fe40000000000 */
[----:B--2---:R-:W-:Y:S01]  /*78a50*/  IMAD.WIDE R198, R205, 0x4, R198 ;  /* 0x00000004cdc67825 */ /* 0x004fe200078e02c6 */
[----:B------:R-:W-:-:S03]  /*78a60*/  ISETP.GE.U32.AND P5, PT, R0, 0x7ffffc1c, PT ;  /* 0x7ffffc1c0000780c */ /* 0x000fc60003fa6070 */
[----:B------:R-:W-:Y:S02]  /*78a70*/  VIADD R0, R7, 0xfffffc9a ;  /* 0xfffffc9a07007836 */ /* 0x000fe40000000000 */
[----:B------:R-:W-:Y:S01]  /*78a80*/  IMAD.WIDE R6, R205, 0x4, R220 ;  /* 0x00000004cd067825 */ /* 0x000fe200078e02dc */
[----:B------:R1:W-:Y:S04]  /*78a90*/  STL.64 [R1+0x768], R218 ;  /* 0x000768da01007387 */ /* 0x0003e80000100a00 */
[----:B------:R1:W-:Y:S04]  /*78aa0*/  LDGSTS.E [R2+0x6400c], desc[UR60][R218.64], !P4 ;  /* 0x6400c000da027fae */ /* 0x0003e8000e12187c */
[----:B------:R2:W-:Y:S01]  /*78ab0*/  STL.64 [R1+0x868], R198 ;  /* 0x000868c601007387 */ /* 0x0005e20000100a00 */
[----:B------:R-:W-:-:S02]  /*78ac0*/  ISETP.GE.U32.AND P4, PT, R0, 0x7ffffc1b, PT ;  /* 0x7ffffc1b0000780c */ /* 0x000fc40003f86070 */
[----:B------:R-:W-:Y:S01]  /*78ad0*/  IADD3 R0, R202, -0x368, RZ ;  /* 0xfffffc98ca007810 */ /* 0x000fe20007ffe0ff */
[----:B------:R4:W-:Y:S04]  /*78ae0*/  STL.64 [R1+0x870], R6 ;  /* 0x0008700601007387 */ /* 0x0009e80000100a00 */
[----:B------:R-:W4:Y:S04]  /*78af0*/  LDL.LU.64 R202, [R1+0xda8] ;  /* 0x000da80001ca7983 */ /* 0x000f280000300a00 */
[----:B------:R2:W-:Y:S01]  /*78b00*/  LDGSTS.E [R2+0x68000], desc[UR60][R198.64], !P3 ;  /* 0x68000000c6027fae */ /* 0x0005e2000d92187c */
[----:B------:R-:W-:Y:S01]  /*78b10*/  ISETP.GE.U32.AND P2, PT, R196, 0x7ffffc3b, PT ;  /* 0x7ffffc3bc400780c */ /* 0x000fe20003f46070 */
[----:B------:R-:W-:Y:S01]  /*78b20*/  VIADD R208, R208, 0xfffffcf7 ;  /* 0xfffffcf7d0d07836 */ /* 0x000fe20000000000 */
[----:B------:R-:W4:Y:S01]  /*78b30*/  LDC R204, c[0x0][0x230] ;  /* 0x00008c00ffcc7b82 */ /* 0x000f220000000800 */
[----:B------:R-:W-:-:S04]  /*78b40*/  IMAD.WIDE R220, R205, 0x4, R216 ;  /* 0x00000004cddc7825 */ /* 0x000fc800078e02d8 */
[----:B-1----:R-:W-:-:S04]  /*78b50*/  IMAD.WIDE R218, R205, 0x4, R206 ;  /* 0x00000004cdda7825 */ /* 0x002fc800078e02ce */
[C---:B------:R-:W-:Y:S01]  /*78b60*/  IMAD.WIDE R216, R205.reuse, 0x4, R214 ;  /* 0x00000004cdd87825 */ /* 0x040fe200078e02d6 */
[----:B------:R-:W4:Y:S04]  /*78b70*/  LDL.LU.64 R206, [R1+0xde0] ;  /* 0x000de00001ce7983 */ /* 0x000f280000300a00 */
[----:B------:R-:W-:Y:S01]  /*78b80*/  STL.64 [R1+0x880], R220 ;  /* 0x000880dc01007387 */ /* 0x000fe20000100a00 */
[----:B------:R-:W-:-:S03]  /*78b90*/  IMAD.WIDE R214, R205, 0x4, R212 ;  /* 0x00000004cdd67825 */ /* 0x000fc600078e02d4 */
[----:B------:R-:W-:Y:S01]  /*78ba0*/  STL.64 [R1+0x890], R218 ;  /* 0x000890da01007387 */ /* 0x000fe20000100a00 */
[----:B------:R-:W-:-:S03]  /*78bb0*/  IMAD.WIDE R212, R205, 0x4, R210 ;  /* 0x00000004cdd47825 */ /* 0x000fc600078e02d2 */
[----:B------:R1:W-:Y:S01]  /*78bc0*/  STL.64 [R1+0xcc0], R216 ;  /* 0x000cc0d801007387 */ /* 0x0003e20000100a00 */
[----:B------:R-:W-:Y:S01]  /*78bd0*/  ISETP.GE.U32.AND P3, PT, R197, 0x7ffffc1a, PT ;  /* 0x7ffffc1ac500780c */ /* 0x000fe20003f66070 */
[----:B--2---:R-:W2:Y:S08]  /*78be0*/  LDC R199, c[0x0][0x230] ;  /* 0x00008c00ffc77b82 */ /* 0x004eb00000000800 */
[----:B------:R-:W2:Y:S08]  /*78bf0*/  LDC R197, c[0x0][0x230] ;  /* 0x00008c00ffc57b82 */ /* 0x000eb00000000800 */
[----:B------:R-:W2:Y:S08]  /*78c00*/  LDC R196, c[0x0][0x230] ;  /* 0x00008c00ffc47b82 */ /* 0x000eb00000000800 */
[----:B------:R-:W2:Y:S01]  /*78c10*/  LDC R198, c[0x0][0x230] ;  /* 0x00008c00ffc67b82 */ /* 0x000ea20000000800 */
[----:B------:R4:W-:Y:S01]  /*78c20*/  LDGSTS.E [R2+0x68004], desc[UR60][R6.64], !P2 ;  /* 0x6800400006027fae */ /* 0x0009e2000d12187c */
[----:B---3--:R-:W-:Y:S01]  /*78c30*/  IMAD.WIDE R210, R205, 0x4, R200 ;  /* 0x00000004cdd27825 */ /* 0x008fe200078e02c8 */
[----:B------:R-:W-:-:S02]  /*78c40*/  ISETP.GE.U32.AND P2, PT, R0, 0x7ffffc19, PT ;  /* 0x7ffffc190000780c */ /* 0x000fc40003f46070 */
[----:B------:R-:W3:Y:S04]  /*78c50*/  LDL.LU.64 R200, [R1+0xde8] ;  /* 0x000de80001c87983 */ /* 0x000ee80000300a00 */
[----:B------:R-:W-:Y:S01]  /*78c60*/  LDGSTS.E [R2+0x68008], desc[UR60][R220.64], !P0 ;  /* 0x68008000dc027fae */ /* 0x000fe2000c12187c */
[----:B------:R-:W-:-:S03]  /*78c70*/  IADD3 R0, R209, -0x30b, RZ ;  /* 0xfffffcf5d1007810 */ /* 0x000fc60007ffe0ff */
[----:B------:R-:W-:Y:S04]  /*78c80*/  LDGSTS.E [R2+0x6800c], desc[UR60][R218.64], !P6 ;  /* 0x6800c000da027fae */ /* 0x000fe8000f12187c */
[----:B------:R1:W-:Y:S04]  /*78c90*/  LDGSTS.E [R2+0x6c000], desc[UR60][R216.64], !P5 ;  /* 0x6c000000d8027fae */ /* 0x0003e8000e92187c */
[----:B------:R2:W-:Y:S04]  /*78ca0*/  LDGSTS.E [R2+0x6c004], desc[UR60][R214.64], !P4 ;  /* 0x6c004000d6027fae */ /* 0x0005e8000e12187c */
[----:B------:R-:W-:Y:S01]  /*78cb0*/  LDGSTS.E [R2+0x6c008], desc[UR60][R212.64], !P3 ;  /* 0x6c008000d4027fae */ /* 0x000fe2000d92187c */
[----:B------:R-:W-:-:S03]  /*78cc0*/  ISETP.GE.U32.AND P3, PT, R0, 0x7ffffc76, PT ;  /* 0x7ffffc760000780c */ /* 0x000fc60003f66070 */
[----:B------:R-:W-:Y:S04]  /*78cd0*/  STL.64 [R1+0xcc8], R214 ;  /* 0x000cc8d601007387 */ /* 0x000fe80000100a00 */
[----:B------:R2:W-:Y:S04]  /*78ce0*/  STL.64 [R1+0xcd0], R212 ;  /* 0x000cd0d401007387 */ /* 0x0005e80000100a00 */
[----:B------:R2:W-:Y:S01]  /*78cf0*/  STL.64 [R1+0xcd8], R210 ;  /* 0x000cd8d201007387 */ /* 0x0005e20000100a00 */
[----:B----4-:R-:W4:Y:S03]  /*78d00*/  LDC R7, c[0x0][0x230] ;  /* 0x00008c00ff077b82 */ /* 0x010f260000000800 */
[----:B------:R3:W-:Y:S05]  /*78d10*/  LDGSTS.E [R2+0x6c00c], desc[UR60][R210.64], !P2 ;  /* 0x6c00c000d2027fae */ /* 0x0007ea000d12187c */
[----:B------:R-:W4:Y:S08]  /*78d20*/  LDC R6, c[0x0][0x230] ;  /* 0x00008c00ff067b82 */ /* 0x000f300000000800 */
[----:B-1----:R-:W1:Y:S08]  /*78d30*/  LDC R217, c[0x0][0x230] ;  /* 0x00008c00ffd97b82 */ /* 0x002e700000000800 */
[----:B------:R-:W1:Y:S01]  /*78d40*/  LDC R216, c[0x0][0x230] ;  /* 0x00008c00ffd87b82 */ /* 0x000e620000000800 */
[----:B--2---:R-:W-:Y:S01]  /*78d50*/  IADD3 R199, R199, -0x32a, RZ ;  /* 0xfffffcd6c7c77810 */ /* 0x004fe20007ffe0ff */
[----:B------:R-:W-:-:S02]  /*78d60*/  VIADD R0, R197, 0xfffffcd7 ;  /* 0xfffffcd7c5007836 */ /* 0x000fc40000000000 */
[----:B------:R-:W-:Y:S01]  /*78d70*/  VIADD R196, R196, 0xfffffcf6 ;  /* 0xfffffcf6c4c47836 */ /* 0x000fe20000000000 */
[----:B------:R-:W-:Y:S01]  /*78d80*/  ISETP.GE.U32.AND P5, PT, R208, 0x7ffffc78, PT ;  /* 0x7ffffc78d000780c */ /* 0x000fe20003fa6070 */
[----:B------:R-:W2:Y:S04]  /*78d90*/  LDL.LU.64 R212, [R1+0xdf0] ;  /* 0x000df00001d47983 */ /* 0x000ea80000300a00 */
[----:B------:R-:W2:Y:S01]  /*78da0*/  LDL.LU.64 R210, [R1+0xe20] ;  /* 0x000e200001d27983 */ /* 0x000ea20000300a00 */
[----:B------:R-:W-:Y:S02]  /*78db0*/  ISETP.GE.U32.AND P0, PT, R0, 0x7ffffc58, PT ;  /* 0x7ffffc580000780c */ /* 0x000fe40003f06070 */
[----:B------:R-:W-:Y:S01]  /*78dc0*/  ISETP.GE.U32.AND P6, PT, R199, 0x7ffffc57, PT ;  /* 0x7ffffc57c700780c */ /* 0x000fe20003fc6070 */
[----:B------:R-:W-:Y:S01]  /*78dd0*/  VIADD R0, R198, 0xfffffcd5 ;  /* 0xfffffcd5c6007836 */ /* 0x000fe20000000000 */
[----:B------:R-:W-:Y:S01]  /*78de0*/  ISETP.GE.U32.AND P4, PT, R196, 0x7ffffc77, PT ;  /* 0x7ffffc77c400780c */ /* 0x000fe20003f86070 */
[----:B------:R-:W1:Y:S08]  /*78df0*/  LDC R197, c[0x0][0x230] ;  /* 0x00008c00ffc57b82 */ /* 0x000e700000000800 */
[----:B------:R-:W1:Y:S08]  /*78e00*/  LDC R196, c[0x0][0x230] ;  /* 0x00008c00ffc47b82 */ /* 0x000e700000000800 */
[----:B------:R-:W1:Y:S01]  /*78e10*/  LDC R208, c[0x0][0x230] ;  /* 0x00008c00ffd07b82 */ /* 0x000e620000000800 */
[----:B------:R-:W-:-:S02]  /*78e20*/  IMAD.WIDE R214, R205, 0x4, R202 ;  /* 0x00000004cdd67825 */ /* 0x000fc400078e02ca */
[----:B------:R-:W2:Y:S04]  /*78e30*/  LDL.LU.64 R202, [R1+0xe30] ;  /* 0x000e300001ca7983 */ /* 0x000ea80000300a00 */
[----:B------:R-:W-:Y:S04]  /*78e40*/  STL.64 [R1+0x650], R214 ;  /* 0x000650d601007387 */ /* 0x000fe80000100a00 */
[----:B------:R-:W2:Y:S04]  /*78e50*/  LDL.LU.64 R198, [R1+0xe60] ;  /* 0x000e600001c67983 */ /* 0x000ea80000300a00 */
[----:B------:R-:W-:Y:S01]  /*78e60*/  LDGSTS.E [R3+0x60000], desc[UR60][R214.64], !P5 ;  /* 0x60000000d6037fae */ /* 0x000fe2000e92187c */
[----:B------:R-:W-:-:S05]  /*78e70*/  IMAD.WIDE R206, R205, 0x4, R206 ;  /* 0x00000004cdce7825 */ /* 0x000fca00078e02ce */
[----:B------:R1:W-:Y:S04]  /*78e80*/  STL.64 [R1+0x658], R206 ;  /* 0x000658ce01007387 */ /* 0x0003e80000100a00 */
[----:B------:R2:W-:Y:S01]  /*78e90*/  LDGSTS.E [R3+0x60004], desc[UR60][R206.64], !P4 ;  /* 0x60004000ce037fae */ /* 0x0005e2000e12187c */
[----:B---3--:R-:W-:-:S05]  /*78ea0*/  IMAD.WIDE R200, R205, 0x4, R200 ;  /* 0x00000004cdc87825 */ /* 0x008fca00078e02c8 */
[----:B------:R3:W-:Y:S04]  /*78eb0*/  STL.64 [R1+0x660], R200 ;  /* 0x000660c801007387 */ /* 0x0007e80000100a00 */
[----:B-1----:R-:W2:Y:S04]  /*78ec0*/  LDL.LU.64 R206, [R1+0xe68] ;  /* 0x000e680001ce7983 */ /* 0x002ea80000300a00 */
[----:B------:R1:W-:Y:S04]  /*78ed0*/  LDGSTS.E [R3+0x60008], desc[UR60][R200.64], !P3 ;  /* 0x60008000c8037fae */ /* 0x0003e8000d92187c */
[----:B---3--:R-:W1:Y:S04]  /*78ee0*/  LDL.LU.64 R200, [R1+0xe70] ;  /* 0x000e700001c87983 */ /* 0x008e680000300a00 */
[----:B------:R-:W3:Y:S01]  /*78ef0*/  LDL.LU.64 R218, [R1+0xea0] ;  /* 0x000ea00001da7983 */ /* 0x000ee20000300a00 */
[----:B------:R-:W-:Y:S01]  /*78f00*/  VIADD R2, R204, 0xfffffcf4 ;  /* 0xfffffcf4cc027836 */ /* 0x000fe20000000000 */
[----:B------:R-:W-:Y:S01]  /*78f10*/  ISETP.GE.U32.AND P5, PT, R0, 0x7ffffc56, PT ;  /* 0x7ffffc560000780c */ /* 0x000fe20003fa6070 */
[----:B----4-:R-:W-:Y:S01]  /*78f20*/  VIADD R0, R7, 0xfffffcd4 ;  /* 0xfffffcd407007836 */ /* 0x010fe20000000000 */
[----:B------:R-:W4:Y:S08]  /*78f30*/  LDC R204, c[0x0][0x230] ;  /* 0x00008c00ffcc7b82 */ /* 0x000f300000000800 */
[----:B------:R-:W4:Y:S01]  /*78f40*/  LDC R7, c[0x0][0x230] ;  /* 0x00008c00ff077b82 */ /* 0x000f220000000800 */
[----:B------:R-:W-:-:S02]  /*78f50*/  ISETP.GE.U32.AND P2, PT, R2, 0x7ffffc75, PT ;  /* 0x7ffffc750200780c */ /* 0x000fc40003f46070 */
[----:B------:R-:W-:Y:S02]  /*78f60*/  ISETP.GE.U32.AND P4, PT, R0, 0x7ffffc55, PT ;  /* 0x7ffffc550000780c */ /* 0x000fe40003f86070 */
[----:B------:R-:W-:-:S03]  /*78f70*/  IADD3 R0, R6, -0x349, RZ ;  /* 0xfffffcb706007810 */ /* 0x000fc60007ffe0ff */
[----:B------:R-:W4:Y:S01]  /*78f80*/  LDC R6, c[0x0][0x230] ;  /* 0x00008c00ff067b82 */ /* 0x000f220000000800 */
[----:B--2---:R-:W-:-:S04]  /*78f90*/  IMAD.WIDE R212, R205, 0x4, R212 ;  /* 0x00000004cdd47825 */ /* 0x004fc800078e02d4 */
[----:B------:R-:W-:-:S04]  /*78fa0*/  IMAD.WIDE R210, R205, 0x4, R210 ;  /* 0x00000004cdd27825 */ /* 0x000fc800078e02d2 */
[----:B------:R-:W-:Y:S01]  /*78fb0*/  VIADD R2, R196, 0xfffffcb6 ;  /* 0xfffffcb6c4027836 */ /* 0x000fe20000000000 */
[----:B------:R-:W-:Y:S01]  /*78fc0*/  ISETP.GE.U32.AND P3, PT, R0, 0x7ffffc38, PT ;  /* 0x7ffffc380000780c */ /* 0x000fe20003f66070 */
[----:B------:R2:W-:Y:S04]  /*78fd0*/  STL.64 [R1+0x668], R212 ;  /* 0x000668d401007387 */ /* 0x0005e80000100a00 */
[----:B------:R-:W-:Y:S04]  /*78fe0*/  LDGSTS.E [R3+0x6000c], desc[UR60][R212.64], !P2 ;  /* 0x6000c000d4037fae */ /* 0x000fe8000d12187c */
[----:B------:R4:W-:Y:S01]  /*78ff0*/  STL.64 [R1+0x770], R210 ;  /* 0x000770d201007387 */ /* 0x0009e20000100a00 */
[----:B------:R-:W-:Y:S01]  /*79000*/  ISETP.GE.U32.AND P2, PT, R2, 0x7ffffc37, PT ;  /* 0x7ffffc370200780c */ /* 0x000fe20003f46070 */
[----:B------:R-:W-:Y:S01]  /*79010*/  VIADD R0, R197, 0xfffffcb5 ;  /* 0xfffffcb5c5007836 */ /* 0x000fe20000000000 */
[----:B------:R-:W-:Y:S01]  /*79020*/  IADD3 R2, R208, -0x34c, RZ ;  /* 0xfffffcb4d0027810 */ /* 0x000fe20007ffe0ff */
[----:B------:R-:W-:Y:S01]  /*79030*/  LDGSTS.E [R3+0x64000], desc[UR60][R210.64], !P0 ;  /* 0x64000000d2037fae */ /* 0x000fe2000c12187c */
[----:B------:R-:W3:Y:S08]  /*79040*/  LDC R196, c[0x0][0x230] ;  /* 0x00008c00ffc47b82 */ /* 0x000ef00000000800 */
[----:B------:R-:W3:Y:S01]  /*79050*/  LDC R197, c[0x0][0x230] ;  /* 0x00008c00ffc57b82 */ /* 0x000ee20000000800 */
[----:B------:R-:W-:Y:S01]  /*79060*/  ISETP.GE.U32.AND P0, PT, R0, 0x7ffffc36, PT ;  /* 0x7ffffc360000780c */ /* 0x000fe20003f06070 */
[----:B------:R-:W-:-:S04]  /*79070*/  IMAD.WIDE R202, R205, 0x4, R202 ;  /* 0x00000004cdca7825 */ /* 0x000fc800078e02ca */
[----:B------:R-:W-:Y:S01]  /*79080*/  IMAD.WIDE R198, R205, 0x4, R198 ;  /* 0x00000004cdc67825 */ /* 0x000fe200078e02c6 */
[----:B------:R4:W-:Y:S04]  /*79090*/  STL.64 [R1+0x778], R202 ;  /* 0x000778ca01007387 */ /* 0x0009e80000100a00 */
[----:B------:R4:W-:Y:S04]  /*790a0*/  STL.64 [R1+0x788], R198 ;  /* 0x000788c601007387 */ /* 0x0009e80000100a00 */
[----:B------:R-:W3:Y:S04]  /*790b0*/  LDL.LU.64 R208, [R1+0xea8] ;  /* 0x000ea80001d07983 */ /* 0x000ee80000300a00 */
[----:B------:R-:W3:Y:S04]  /*790c0*/  LDL.LU.64 R214, [R1+0xee8] ;  /* 0x000ee80001d67983 */ /* 0x000ee80000300a00 */
[----:B--2---:R-:W2:Y:S01]  /*790d0*/  LDL.LU.64 R212, [R1+0xef0] ;  /* 0x000ef00001d47983 */ /* 0x004ea20000300a00 */
[----:B----4-:R-:W-:-:S03]  /*790e0*/  VIADD R0, R204, 0xfffffc97 ;  /* 0xfffffc97cc007836 */ /* 0x010fc60000000000 */
[----:B------:R-:W-:Y:S04]  /*790f0*/  LDGSTS.E [R3+0x64004], desc[UR60][R202.64], !P6 ;  /* 0x64004000ca037fae */ /* 0x000fe8000f12187c */
[----:B------:R-:W4:Y:S04]  /*79100*/  LDL.LU.64 R210, [R1+0xf48] ;  /* 0x000f480001d27983 */ /* 0x000f280000300a00 */
[----:B------:R-:W-:Y:S01]  /*79110*/  LDGSTS.E [R3+0x64008], desc[UR60][R198.64], !P5 ;  /* 0x64008000c6037fae */ /* 0x000fe2000e92187c */
[----:B------:R-:W-:Y:S02]  /*79120*/  ISETP.GE.U32.AND P6, PT, R2, 0x7ffffc35, PT ;  /* 0x7ffffc350200780c */ /* 0x000fe40003fc6070 */
[----:B------:R-:W-:Y:S01]  /*79130*/  ISETP.GE.U32.AND P5, PT, R0, 0x7ffffc18, PT ;  /* 0x7ffffc180000780c */ /* 0x000fe20003fa6070 */
[----:B------:R-:W-:Y:S01]  /*79140*/  VIADD R0, R7, 0xfffffc96 ;  /* 0xfffffc9607007836 */ /* 0x000fe20000000000 */
[----:B------:R-:W-:Y:S01]  /*79150*/  IADD3 R2, R6, -0x36b, RZ ;  /* 0xfffffc9506027810 */ /* 0x000fe20007ffe0ff */
[----:B------:R-:W4:Y:S01]  /*79160*/  LDC R204, c[0x0][0x230] ;  /* 0x00008c00ffcc7b82 */ /* 0x000f220000000800 */
[----:B------:R-:W4:Y:S04]  /*79170*/  LDL.LU.64 R202, [R1+0xf50] ;  /* 0x000f500001ca7983 */ /* 0x000f280000300a00 */
[----:B------:R-:W4:Y:S01]  /*79180*/  LDL.LU.64 R198, [R1+0xf58] ;  /* 0x000f580001c67983 */ /* 0x000f220000300a00 */
[----:B------:R-:W-:-:S05]  /*79190*/  IMAD.WIDE R206, R205, 0x4, R206 ;  /* 0x00000004cdce7825 */ /* 0x000fca00078e02ce */
[----:B------:R3:W-:Y:S04]  /*791a0*/  STL.64 [R1+0x790], R206 ;  /* 0x000790ce01007387 */ /* 0x0007e80000100a00 */
[----:B------:R-:W-:Y:S01]  /*791b0*/  LDGSTS.E [R3+0x6400c], desc[UR60][R206.64], !P4 ;  /* 0x6400c000ce037fae */ /* 0x000fe2000e12187c */
[----:B-1----:R-:W-:-:S04]  /*791c0*/  IMAD.WIDE R200, R205, 0x4, R200 ;  /* 0x00000004cdc87825 */ /* 0x002fc800078e02c8 */
[----:B---3--:R-:W-:Y:S01]  /*791d0*/  IMAD.WIDE R6, R205, 0x4, R218 ;  /* 0x00000004cd067825 */ /* 0x008fe200078e02da */
[----:B------:R1:W-:Y:S04]  /*791e0*/  STL.64 [R1+0x8a8], R200 ;  /* 0x0008a8c801007387 */ /* 0x0003e80000100a00 */
[----:B------:R3:W-:Y:S04]  /*791f0*/  STL.64 [R1+0x8b8], R6 ;  /* 0x0008b80601007387 */ /* 0x0007e80000100a00 */
[----:B------:R-:W4:Y:S04]  /*79200*/  LDL.LU.64 R206, [R1+0xf98] ;  /* 0x000f980001ce7983 */ /* 0x000f280000300a00 */
[----:B------:R1:W-:Y:S01]  /*79210*/  LDGSTS.E [R3+0x68000], desc[UR60][R200.64], !P3 ;  /* 0x68000000c8037fae */ /* 0x0003e2000d92187c */
[----:B------:R-:W-:Y:S01]  /*79220*/  ISETP.GE.U32.AND P4, PT, R0, 0x7ffffc17, PT ;  /* 0x7ffffc170000780c */ /* 0x000fe20003f86070 */
[----:B------:R-:W-:-:S02]  /*79230*/  VIADD R0, R196, 0xfffffc94 ;  /* 0xfffffc94c4007836 */ /* 0x000fc40000000000 */
[----:B------:R3:W-:Y:S01]  /*79240*/  LDGSTS.E [R3+0x68004], desc[UR60][R6.64], !P2 ;  /* 0x6800400006037fae */ /* 0x0007e2000d12187c */
[----:B-1----:R-:W1:Y:S08]  /*79250*/  LDC R200, c[0x0][0x230] ;  /* 0x00008c00ffc87b82 */ /* 0x002e700000000800 */
[----:B------:R-:W1:Y:S01]  /*79260*/  LDC R201, c[0x0][0x230] ;  /* 0x00008c00ffc97b82 */ /* 0x000e620000000800 */
[----:B------:R-:W-:-:S02]  /*79270*/  ISETP.GE.U32.AND P3, PT, R2, 0x7ffffc16, PT ;  /* 0x7ffffc160200780c */ /* 0x000fc40003f66070 */
[----:B------:R-:W-:Y:S01]  /*79280*/  ISETP.GE.U32.AND P2, PT, R0, 0x7ffffc15, PT ;  /* 0x7ffffc150000780c */ /* 0x000fe20003f46070 */
[----:B------:R-:W-:Y:S02]  /*79290*/  VIADD R2, R217, 0xfffffcf3 ;  /* 0xfffffcf3d9027836 */ /* 0x000fe40000000000 */
[----:B------:R-:W-:Y:S02]  /*792a0*/  VIADD R0, R216, 0xfffffcf1 ;  /* 0xfffffcf1d8007836 */ /* 0x000fe40000000000 */
[----:B------:R-:W1:Y:S08]  /*792b0*/  LDC R196, c[0x0][0x230] ;  /* 0x00008c00ffc47b82 */ /* 0x000e700000000800 */
[----:B---3--:R-:W3:Y:S08]  /*792c0*/  LDC R7, c[0x0][0x230] ;  /* 0x00008c00ff077b82 */ /* 0x008ef00000000800 */
[----:B------:R-:W3:Y:S01]  /*792d0*/  LDC R6, c[0x0][0x230] ;  /* 0x00008c00ff067b82 */ /* 0x000ee20000000800 */
[----:B------:R-:W-:-:S04]  /*792e0*/  IMAD.WIDE R218, R205, 0x4, R208 ;  /* 0x00000004cdda7825 */ /* 0x000fc800078e02d0 */
[----:B------:R-:W-:-:S04]  /*792f0*/  IMAD.WIDE R216, R205, 0x4, R214 ;  /* 0x00000004cdd87825 */ /* 0x000fc800078e02d6 */
[C---:B--2---:R-:W-:Y:S01]  /*79300*/  IMAD.WIDE R214, R205.reuse, 0x4, R212 ;  /* 0x00000004cdd67825 */ /* 0x044fe200078e02d4 */
[----:B------:R-:W2:Y:S04]  /*79310*/  LDL.LU.64 R208, [R1+0xff0] ;  /* 0x000ff00001d07983 */ /* 0x000ea80000300a00 */
[----:B------:R-:W-:Y:S01]  /*79320*/  STL.64 [R1+0x8c0], R218 ;  /* 0x0008c0da01007387 */ /* 0x000fe20000100a00 */
[----:B----4-:R-:W-:-:S03]  /*79330*/  IMAD.WIDE R212, R205, 0x4, R210 ;  /* 0x00000004cdd47825 */ /* 0x010fc600078e02d2 */
[----:B------:R-:W-:Y:S04]  /*79340*/  STL.64 [R1+0x8c8], R216 ;  /* 0x0008c8d801007387 */ /* 0x000fe80000100a00 */
[----:B------:R-:W-:Y:S04]  /*79350*/  STL.64 [R1+0xce0], R214 ;  /* 0x000ce0d601007387 */ /* 0x000fe80000100a00 */
[----:B------:R-:W-:Y:S04]  /*79360*/  LDGSTS.E [R3+0x68008], desc[UR60][R218.64], !P0 ;  /* 0x68008000da037fae */ /* 0x000fe8000c12187c */
[----:B------:R-:W-:Y:S04]  /*79370*/  LDGSTS.E [R3+0x6800c], desc[UR60][R216.64], !P6 ;  /* 0x6800c000d8037fae */ /* 0x000fe8000f12187c */
[----:B------:R-:W-:Y:S01]  /*79380*/  LDGSTS.E [R3+0x6c000], desc[UR60][R214.64], !P5 ;  /* 0x6c000000d6037fae */ /* 0x000fe2000e92187c */
[----:B------:R-:W-:Y:S01]  /*79390*/  ISETP.GE.U32.AND P5, PT, R2, 0x7ffffc74, PT ;  /* 0x7ffffc740200780c */ /* 0x000fe20003fa6070 */
[----:B------:R-:W-:-:S04]  /*793a0*/  IMAD.WIDE R210, R205, 0x4, R202 ;  /* 0x00000004cdd27825 */ /* 0x000fc800078e02ca */
[----:B------:R-:W-:Y:S01]  /*793b0*/  IMAD.WIDE R202, R205, 0x4, R198 ;  /* 0x00000004cdca7825 */ /* 0x000fe200078e02c6 */
[----:B------:R-:W-:Y:S04]  /*793c0*/  LDGSTS.E [R3+0x6c004], desc[UR60][R212.64], !P4 ;  /* 0x6c004000d4037fae */ /* 0x000fe8000e12187c */
[----:B------:R-:W4:Y:S01]  /*793d0*/  LDL.LU.64 R198, [R1+0x1010] ;  /* 0x0010100001c67983 */ /* 0x000f220000300a00 */
[----:B------:R-:W-:-:S03]  /*793e0*/  VIADD R2, R204, 0xfffffcf0 ;  /* 0xfffffcf0cc027836 */ /* 0x000fc60000000000 */
[----:B------:R3:W-:Y:S01]  /*793f0*/  STL.64 [R1+0xce8], R212 ;  /* 0x000ce8d401007387 */ /* 0x0007e20000100a00 */
[----:B-1----:R-:W-:-:S03]  /*79400*/  VIADD R200, R200, 0xfffffcd2 ;  /* 0xfffffcd2c8c87836 */ /* 0x002fc60000000000 */
[----:B------:R1:W-:Y:S04]  /*79410*/  STL.64 [R1+0xcf0], R210 ;  /* 0x000cf0d201007387 */ /* 0x0003e80000100a00 */
[----:B------:R1:W-:Y:S04]  /*79420*/  LDGSTS.E [R3+0x6c008], desc[UR60][R210.64], !P3 ;  /* 0x6c008000d2037fae */ /* 0x0003e8000d92187c */
[----:B------:R1:W-:Y:S04]  /*79430*/  STL.64 [R1+0xcf8], R202 ;  /* 0x000cf8ca01007387 */ /* 0x0003e80000100a00 */
[----:B------:R1:W-:Y:S01]  /*79440*/  LDGSTS.E [R3+0x6c00c], desc[UR60][R202.64], !P2 ;  /* 0x6c00c000ca037fae */ /* 0x0003e2000d12187c */
[----:B------:R-:W-:-:S02]  /*79450*/  ISETP.GE.U32.AND P2, PT, R2, 0x7ffffc71, PT ;  /* 0x7ffffc710200780c */ /* 0x000fc40003f46070 */
[----:B------:R-:W-:Y:S02]  /*79460*/  ISETP.GE.U32.AND P3, PT, R0, 0x7ffffc72, PT ;  /* 0x7ffffc720000780c */ /* 0x000fe40003f66070 */
[----:B------:R-:W-:Y:S02]  /*79470*/  IADD3 R0, R201, -0x32d, RZ ;  /* 0xfffffcd3c9007810 */ /* 0x000fe40007ffe0ff */
[----:B------:R-:W-:Y:S01]  /*79480*/  ISETP.GE.U32.AND P6, PT, R200, 0x7ffffc53, PT ;  /* 0x7ffffc53c800780c */ /* 0x000fe20003fc6070 */
[----:B---3--:R-:W3:Y:S01]  /*79490*/  LDL.LU.64 R212, [R1+0x1090] ;  /* 0x0010900001d47983 */ /* 0x008ee20000300a00 */
[----:B------:R-:W-:Y:S01]  /*794a0*/  IADD3 R197, R197, -0x30e, RZ ;  /* 0xfffffcf2c5c57810 */ /* 0x000fe20007ffe0ff */
[----:B-1----:R-:W1:Y:S08]  /*794b0*/  LDC R211, c[0x0][0x230] ;  /* 0x00008c00ffd37b82 */ /* 0x002e700000000800 */
[----:B------:R-:W1:Y:S01]  /*794c0*/  LDC R210, c[0x0][0x230] ;  /* 0x00008c00ffd27b82 */ /* 0x000e620000000800 */
[----:B------:R-:W3:Y:S01]  /*794d0*/  LDL.LU.64 R202, [R1+0x1098] ;  /* 0x0010980001ca7983 */ /* 0x000ee20000300a00 */
[----:B------:R-:W-:-:S03]  /*794e0*/  IMAD.WIDE R2, R205, 0x4, R206 ;  /* 0x00000004cd027825 */ /* 0x000fc600078e02ce */
[----:B------:R-:W3:Y:S04]  /*794f0*/  LDL.LU.64 R206, [R1+0x10a0] ;  /* 0x0010a00001ce7983 */ /* 0x000ee80000300a00 */
[----:B------:R-:W3:Y:S01]  /*79500*/  LDL.LU.64 R200, [R1+0x10b8] ;  /* 0x0010b80001c87983 */ /* 0x000ee20000300a00 */
[----:B------:R-:W-:Y:S02]  /*79510*/  ISETP.GE.U32.AND P4, PT, R197, 0x7ffffc73, PT ;  /* 0x7ffffc73c500780c */ /* 0x000fe40003f86070 */
[----:B------:R-:W-:Y:S01]  /*79520*/  ISETP.GE.U32.AND P0, PT, R0, 0x7ffffc54, PT ;  /* 0x7ffffc540000780c */ /* 0x000fe20003f06070 */
[----:B------:R-:W-:Y:S01]  /*79530*/  VIADD R0, R196, 0xfffffcd1 ;  /* 0xfffffcd1c4007836 */ /* 0x000fe20000000000 */
[----:B------:R-:W-:Y:S01]  /*79540*/  LDGSTS.E [R4+0x60000], desc[UR60][R2.64], !P5 ;  /* 0x6000000002047fae */ /* 0x000fe2000e92187c */
[----:B------:R-:W1:Y:S08]  /*79550*/  LDC R196, c[0x0][0x230] ;  /* 0x00008c00ffc47b82 */ /* 0x000e700000000800 */
[----:B------:R-:W1:Y:S01]  /*79560*/  LDC R197, c[0x0][0x230] ;  /* 0x00008c00ffc57b82 */ /* 0x000e620000000800 */
[----:B------:R-:W-:-:S02]  /*79570*/  ISETP.GE.U32.AND P5, PT, R0, 0x7ffffc52, PT ;  /* 0x7ffffc520000780c */ /* 0x000fc40003fa6070 */
[----:B------:R-:W-:-:S05]  /*79580*/  IADD3 R0, R7, -0x330, RZ ;  /* 0xfffffcd007007810 */ /* 0x000fca0007ffe0ff */
[----:B------:R-:W1:Y:S01]  /*79590*/  LDC R7, c[0x0][0x230] ;  /* 0x00008c00ff077b82 */ /* 0x000e620000000800 */
[----:B--2---:R-:W-:-:S05]  /*795a0*/  IMAD.WIDE R208, R205, 0x4, R208 ;  /* 0x00000004cdd07825 */ /* 0x004fca00078e02d0 */
[----:B------:R2:W-:Y:S04]  /*795b0*/  STL.64 [R1+0x670], R208 ;  /* 0x000670d001007387 */ /* 0x0005e80000100a00 */
[----:B------:R-:W-:Y:S01]  /*795c0*/  LDGSTS.E [R4+0x60004], desc[UR60][R208.64], !P4 ;  /* 0x60004000d0047fae */ /* 0x000fe2000e12187c */
[----:B----4-:R-:W-:-:S05]  /*795d0*/  IMAD.WIDE R198, R205, 0x4, R198 ;  /* 0x00000004cdc67825 */ /* 0x010fca00078e02c6 */
[----:B------:R4:W-:Y:S04]  /*795e0*/  STL.64 [R1+0x678], R198 ;  /* 0x000678c601007387 */ /* 0x0009e80000100a00 */
[----:B--2---:R-:W2:Y:S04]  /*795f0*/  LDL.LU.64 R208, [R1+0x10d0] ;  /* 0x0010d00001d07983 */ /* 0x004ea80000300a00 */
[----:B------:R-:W-:Y:S01]  /*79600*/  LDGSTS.E [R4+0x60008], desc[UR60][R198.64], !P3 ;  /* 0x60008000c6047fae */ /* 0x000fe2000d92187c */
[----:B------:R-:W-:Y:S01]  /*79610*/  ISETP.GE.U32.AND P4, PT, R0, 0x7ffffc51, PT ;  /* 0x7ffffc510000780c */ /* 0x000fe20003f86070 */
[----:B------:R-:W-:-:S02]  /*79620*/  VIADD R0, R6, 0xfffffcb3 ;  /* 0xfffffcb306007836 */ /* 0x000fc40000000000 */
[----:B------:R-:W1:Y:S01]  /*79630*/  LDC R6, c[0x0][0x230] ;  /* 0x00008c00ff067b82 */ /* 0x000e620000000800 */
[C---:B---3--:R-:W-:Y:S01]  /*79640*/  IMAD.WIDE R212, R205.reuse, 0x4, R212 ;  /* 0x00000004cdd47825 */ /* 0x048fe200078e02d4 */
[----:B----4-:R-:W3:Y:S04]  /*79650*/  LDL.LU.64 R198, [R1+0x10f0] ;  /* 0x0010f00001c67983 */ /* 0x010ee80000300a00 */
[----:B------:R-:W4:Y:S01]  /*79660*/  LDL.LU.64 R218, [R1+0x1110] ;  /* 0x0011100001da7983 */ /* 0x000f220000300a00 */
[----:B------:R-:W-:-:S03]  /*79670*/  IMAD.WIDE R202, R205, 0x4, R202 ;  /* 0x00000004cdca7825 */ /* 0x000fc600078e02ca */
[----:B------:R-:W-:Y:S04]  /*79680*/  STL.64 [R1+0x680], R212 ;  /* 0x000680d401007387 */ /* 0x000fe80000100a00 */
[----:B------:R-:W-:Y:S04]  /*79690*/  LDGSTS.E [R4+0x6000c], desc[UR60][R212.64], !P2 ;  /* 0x6000c000d4047fae */ /* 0x000fe8000d12187c */
[----:B------:R1:W-:Y:S01]  /*796a0*/  STL.64 [R1+0x798], R202 ;  /* 0x000798ca01007387 */ /* 0x0003e20000100a00 */
[----:B------:R-:W-:-:S03]  /*796b0*/  ISETP.GE.U32.AND P3, PT, R0, 0x7ffffc34, PT ;  /* 0x7ffffc340000780c */ /* 0x000fc60003f66070 */
[----:B------:R1:W-:Y:S02]  /*796c0*/  LDGSTS.E [R4+0x64000], desc[UR60][R202.64], !P0 ;  /* 0x64000000ca047fae */ /* 0x0003e4000c12187c */
[----:B-1----:R-:W-:-:S04]  /*796d0*/  IADD3 R0, R211, -0x34f, RZ ;  /* 0xfffffcb1d3007810 */ /* 0x002fc80007ffe0ff */
[----:B------:R-:W-:Y:S01]  /*796e0*/  ISETP.GE.U32.AND P0, PT, R0, 0x7ffffc32, PT ;  /* 0x7ffffc320000780c */ /* 0x000fe20003f06070 */
[----:B------:R-:W-:Y:S02]  /*796f0*/  VIADD R0, R210, 0xfffffc93 ;  /* 0xfffffc93d2007836 */ /* 0x000fe40000000000 */
[----:B------:R-:W-:-:S04]  /*79700*/  IMAD.WIDE R206, R205, 0x4, R206 ;  /* 0x00000004cdce7825 */ /* 0x000fc800078e02ce */
[----:B------:R-:W-:-:S04]  /*79710*/  IMAD.WIDE R200, R205, 0x4, R200 ;  /* 0x00000004cdc87825 */ /* 0x000fc800078e02c8 */
[----:B------:R-:W-:Y:S02]  /*79720*/  VIADD R196, R196, 0xfffffcb0 ;  /* 0xfffffcb0c4c47836 */ /* 0x000fe40000000000 */
[----:B------:R-:W-:Y:S01]  /*79730*/  VIADD R204, R197, 0xfffffcb2 ;  /* 0xfffffcb2c5cc7836 */ /* 0x000fe20000000000 */
[----:B------:R-:W1:Y:S01]  /*79740*/  LDC R203, c[0x0][0x230] ;  /* 0x00008c00ffcb7b82 */ /* 0x000e620000000800 */
[----:B------:R1:W-:Y:S04]  /*79750*/  STL.64 [R1+0x7a0], R206 ;  /* 0x0007a0ce01007387 */ /* 0x0003e80000100a00 */
[----:B------:R1:W-:Y:S04]  /*79760*/  STL.64 [R1+0x7a8], R200 ;  /* 0x0007a8c801007387 */ /* 0x0003e80000100a00 */
[----:B------:R-:W-:Y:S04]  /*79770*/  LDGSTS.E [R4+0x64004], desc[UR60][R206.64], !P6 ;  /* 0x64004000ce047fae */ /* 0x000fe8000f12187c */
[----:B------:R-:W4:Y:S04]  /*79780*/  LDL.LU.64 R216, [R1+0x1118] ;  /* 0x0011180001d87983 */ /* 0x000f280000300a00 */
[----:B------:R-:W-:Y:S01]  /*79790*/  LDGSTS.E [R4+0x64008], desc[UR60][R200.64], !P5 ;  /* 0x64008000c8047fae */ /* 0x000fe2000e92187c */
[----:B------:R-:W4:Y:S08]  /*797a0*/  LDC R197, c[0x0][0x230] ;  /* 0x00008c00ffc57b82 */ /* 0x000f300000000800 */
[----:B------:R-:W4:Y:S01]  /*797b0*/  LDC R202, c[0x0][0x230] ;  /* 0x00008c00ffca7b82 */ /* 0x000f220000000800 */
[----:B-1----:R-:W4:Y:S04]  /*797c0*/  LDL.LU.64 R206, [R1+0x1120] ;  /* 0x0011200001ce7983 */ /* 0x002f280000300a00 */
[----:B------:R-:W4:Y:S04]  /*797d0*/  LDL.LU.64 R214, [R1+0x1140] ;  /* 0x0011400001d67983 */ /* 0x000f280000300a00 */
[----:B------:R-:W4:Y:S04]  /*797e0*/  LDL.LU.64 R212, [R1+0x1160] ;  /* 0x0011600001d47983 */ /* 0x000f280000300a00 */
[----:B------:R-:W4:Y:S04]  /*797f0*/  LDL.LU.64 R210, [R1+0x1180] ;  /* 0x0011800001d27983 */ /* 0x000f280000300a00 */
[----:B------:R-:W4:Y:S01]  /*79800*/  LDL.LU.64 R200, [R1+0x11a0] ;  /* 0x0011a00001c87983 */ /* 0x000f220000300a00 */
[----:B------:R-:W-:-:S02]  /*79810*/  ISETP.GE.U32.AND P6, PT, R196, 0x7ffffc31, PT ;  /* 0x7ffffc31c400780c */ /* 0x000fc40003fc6070 */
[----:B------:R-:W-:Y:S02]  /*79820*/  ISETP.GE.U32.AND P5, PT, R0, 0x7ffffc14, PT ;  /* 0x7ffffc140000780c */ /* 0x000fe40003fa6070 */
[----:B------:R-:W-:Y:S01]  /*79830*/  IADD3 R0, R7, -0x36e, RZ ;  /* 0xfffffc9207007810 */ /* 0x000fe20007ffe0ff */
[----:B------:R-:W-:Y:S02]  /*79840*/  VIADD R196, R6, 0xfffffc91 ;  /* 0xfffffc9106c47836 */ /* 0x000fe40000000000 */
[----:B--2---:R-:W-:-:S05]  /*79850*/  IMAD.WIDE R208, R205, 0x4, R208 ;  /* 0x00000004cdd07825 */ /* 0x004fca00078e02d0 */
[----:B------:R1:W-:Y:S04]  /*79860*/  STL.64 [R1+0x7b0], R208 ;  /* 0x0007b0d001007387 */ /* 0x0003e80000100a00 */
[----:B------:R-:W-:Y:S01]  /*79870*/  LDGSTS.E [R4+0x6400c], desc[UR60][R208.64], !P4 ;  /* 0x6400c000d0047fae */ /* 0x000fe2000e12187c */
[----:B---3--:R-:W-:-:S04]  /*79880*/  IMAD.WIDE R198, R205, 0x4, R198 ;  /* 0x00000004cdc67825 */ /* 0x008fc800078e02c6 */
[----:B----4-:R-:W-:Y:S01]  /*79890*/  IMAD.WIDE R6, R205, 0x4, R218 ;  /* 0x00000004cd067825 */ /* 0x010fe200078e02da */
[----:B------:R2:W-:Y:S04]  /*798a0*/  STL.64 [R1+0x8d0], R198 ;  /* 0x0008d0c601007387 */ /* 0x0005e80000100a00 */
[----:B------:R3:W-:Y:S04]  /*798b0*/  STL.64 [R1+0x8d8], R6 ;  /* 0x0008d80601007387 */ /* 0x0007e80000100a00 */
[----:B-1----:R-:W4:Y:S01]  /*798c0*/  LDL.LU.64 R208, [R1+0x11a8] ;  /* 0x0011a80001d07983 */ /* 0x002f220000300a00 */
[----:B------:R-:W-:-:S03]  /*798d0*/  ISETP.GE.U32.AND P2, PT, R204, 0x7ffffc33, PT ;  /* 0x7ffffc33cc00780c */ /* 0x000fc60003f46070 */
[----:B------:R2:W-:Y:S01]  /*798e0*/  LDGSTS.E [R4+0x68000], desc[UR60][R198.64], !P3 ;  /* 0x68000000c6047fae */ /* 0x0005e2000d92187c */
[----:B------:R-:W1:Y:S01]  /*798f0*/  LDC R204, c[0x0][0x230] ;  /* 0x00008c00ffcc7b82 */ /* 0x000e620000000800 */
[----:B------:R-:W-:-:S04]  /*79900*/  IMAD.WIDE R220, R205, 0x4, R216 ;  /* 0x00000004cddc7825 */ /* 0x000fc800078e02d8 */
[----:B------:R-:W-:-:S04]  /*79910*/  IMAD.WIDE R218, R205, 0x4, R206 ;  /* 0x00000004cdda7825 */ /* 0x000fc800078e02ce */
[C---:B------:R-:W-:Y:S01]  /*79920*/  IMAD.WIDE R216, R205.reuse, 0x4, R214 ;  /* 0x00000004cdd87825 */ /* 0x040fe200078e02d6 */
[----:B------:R-:W4:Y:S04]  /*79930*/  LDL.LU.64 R206, [R1+0x11b0] ;  /* 0x0011b00001ce7983 */ /* 0x000f280000300a00 */
[----:B------:R-:W-:Y:S01]  /*79940*/  STL.64 [R1+0x8e8], R220 ;  /* 0x0008e8dc01007387 */ /* 0x000fe20000100a00 */
[----:B------:R-:W-:-:S03]  /*79950*/  IMAD.WIDE R214, R205, 0x4, R212 ;  /* 0x00000004cdd67825 */ /* 0x000fc600078e02d4 */
[----:B------:R-:W-:Y:S01]  /*79960*/  STL.64 [R1+0x8f0], R218 ;  /* 0x0008f0da01007387 */ /* 0x000fe20000100a00 */
[----:B------:R-:W-:-:S04]  /*79970*/  IMAD.WIDE R212, R205, 0x4, R210 ;  /* 0x00000004cdd47825 */ /* 0x000fc800078e02d2 */
[----:B------:R-:W-:Y:S01]  /*79980*/  IMAD.WIDE R210, R205, 0x4, R200 ;  /* 0x00000004cdd27825 */ /* 0x000fe200078e02c8 */
[----:B------:R-:W-:Y:S04]  /*79990*/  STL.64 [R1+0xd00], R216 ;  /* 0x000d00d801007387 */ /* 0x000fe80000100a00 */
[----:B------:R-:W4:Y:S01]  /*799a0*/  LDL.LU.64 R200, [R1+0x11d0] ;  /* 0x0011d00001c87983 */ /* 0x000f220000300a00 */
[----:B------:R-:W-:Y:S02]  /*799b0*/  ISETP.GE.U32.AND P4, PT, R0, 0x7ffffc13, PT ;  /* 0x7ffffc130000780c */ /* 0x000fe40003f86070 */
[----:B------:R-:W-:Y:S01]  /*799c0*/  ISETP.GE.U32.AND P3, PT, R196, 0x7ffffc12, PT ;  /* 0x7ffffc12c400780c */ /* 0x000fe20003f66070 */
[----:B------:R-:W-:Y:S01]  /*799d0*/  VIADD R0, R197, 0xfffffc90 ;  /* 0xfffffc90c5007836 */ /* 0x000fe20000000000 */
[----:B------:R-:W3:Y:S08]  /*799e0*/  LDC R196, c[0x0][0x230] ;  /* 0x00008c00ffc47b82 */ /* 0x000ef00000000800 */
[----:B------:R-:W3:Y:S08]  /*799f0*/  LDC R197, c[0x0][0x230] ;  /* 0x00008c00ffc57b82 */ /* 0x000ef00000000800 */
[----:B--2---:R-:W2:Y:S08]  /*79a00*/  LDC R199, c[0x0][0x230] ;  /* 0x00008c00ffc77b82 */ /* 0x004eb00000000800 */
[----:B------:R-:W2:Y:S01]  /*79a10*/  LDC R198, c[0x0][0x230] ;  /* 0x00008c00ffc67b82 */ /* 0x000ea20000000800 */
[----:B------:R3:W-:Y:S01]  /*79a20*/  LDGSTS.E [R4+0x68004], desc[UR60][R6.64], !P2 ;  /* 0x6800400006047fae */ /* 0x0007e2000d12187c */
[----:B------:R-:W-:Y:S01]  /*79a30*/  ISETP.GE.U32.AND P2, PT, R0, 0x7ffffc11, PT ;  /* 0x7ffffc110000780c */ /* 0x000fe20003f46070 */
[----:B-1----:R-:W-:-:S02]  /*79a40*/  VIADD R0, R204, 0xfffffced ;  /* 0xfffffcedcc007836 */ /* 0x002fc40000000000 */
[----:B------:R-:W-:Y:S04]  /*79a50*/  LDGSTS.E [R4+0x68008], desc[UR60][R220.64], !P0 ;  /* 0x68008000dc047fae */ /* 0x000fe8000c12187c */
[----:B------:R-:W-:Y:S04]  /*79a60*/  LDGSTS.E [R4+0x6800c], desc[UR60][R218.64], !P6 ;  /* 0x6800c000da047fae */ /* 0x000fe8000f12187c */
[----:B------:R-:W-:Y:S04]  /*79a70*/  LDGSTS.E [R4+0x6c000], desc[UR60][R216.64], !P5 ;  /* 0x6c000000d8047fae */ /* 0x000fe8000e92187c */
[----:B------:R-:W-:Y:S04]  /*79a80*/  LDGSTS.E [R4+0x6c004], desc[UR60][R214.64], !P4 ;  /* 0x6c004000d6047fae */ /* 0x000fe8000e12187c */
[----:B------:R-:W-:Y:S01]  /*79a90*/  LDGSTS.E [R4+0x6c008], desc[UR60][R212.64], !P3 ;  /* 0x6c008000d4047fae */ /* 0x000fe2000d92187c */
[----:B------:R-:W-:-:S02]  /*79aa0*/  ISETP.GE.U32.AND P3, PT, R0, 0x7ffffc6e, PT ;  /* 0x7ffffc6e0000780c */ /* 0x000fc40003f66070 */
[----:B------:R-:W-:Y:S01]  /*79ab0*/  IADD3 R203, R203, -0x311, RZ ;  /* 0xfffffcefcbcb7810 */ /* 0x000fe20007ffe0ff */
[----:B------:R-:W-:Y:S01]  /*79ac0*/  VIADD R202, R202, 0xfffffcee ;  /* 0xfffffceecaca7836 */ /* 0x000fe20000000000 */
[----:B------:R-:W-:Y:S04]  /*79ad0*/  STL.64 [R1+0xd08], R214 ;  /* 0x000d08d601007387 */ /* 0x000fe80000100a00 */
[----:B------:R1:W-:Y:S04]  /*79ae0*/  STL.64 [R1+0xd10], R212 ;  /* 0x000d10d401007387 */ /* 0x0003e80000100a00 */
[----:B------:R2:W-:Y:S04]  /*79af0*/  STL.64 [R1+0xd18], R210 ;  /* 0x000d18d201007387 */ /* 0x0005e80000100a00 */
[----:B------:R2:W-:Y:S01]  /*79b00*/  LDGSTS.E [R4+0x6c00c], desc[UR60][R210.64], !P2 ;  /* 0x6c00c000d2047fae */ /* 0x0005e2000d12187c */
[----:B------:R-:W-:Y:S01]  /*79b10*/  ISETP.GE.U32.AND P5, PT, R203, 0x7ffffc70, PT ;  /* 0x7ffffc70cb00780c */ /* 0x000fe20003fa6070 */
[----:B---3--:R-:W-:-:S02]  /*79b20*/  VIADD R196, R196, 0xfffffcce ;  /* 0xfffffccec4c47836 */ /* 0x008fc40000000000 */
[----:B------:R-:W-:Y:S01]  /*79b30*/  VIADD R0, R197, 0xfffffccf ;  /* 0xfffffccfc5007836 */ /* 0x000fe20000000000 */
[----:B------:R-:W-:Y:S01]  /*79b40*/  ISETP.GE.U32.AND P4, PT, R202, 0x7ffffc6f, PT ;  /* 0x7ffffc6fca00780c */ /* 0x000fe20003f86070 */
[----:B------:R-:W3:Y:S01]  /*79b50*/  LDC R7, c[0x0][0x230] ;  /* 0x00008c00ff077b82 */ /* 0x000ee20000000800 */
[----:B-1----:R-:W3:Y:S04]  /*79b60*/  LDL.LU.64 R212, [R1+0x11f8] ;  /* 0x0011f80001d47983 */ /* 0x002ee80000300a00 */
[----:B--2---:R-:W2:Y:S01]  /*79b70*/  LDL.LU.64 R210, [R1+0x1218] ;  /* 0x0012180001d27983 */ /* 0x004ea20000300a00 */
[----:B------:R-:W-:Y:S02]  /*79b80*/  ISETP.GE.U32.AND P6, PT, R196, 0x7ffffc4f, PT ;  /* 0x7ffffc4fc400780c */ /* 0x000fe40003fc6070 */
[----:B------:R-:W-:Y:S01]  /*79b90*/  ISETP.GE.U32.AND P0, PT, R0, 0x7ffffc50, PT ;  /* 0x7ffffc500000780c */ /* 0x000fe20003f06070 */
[----:B------:R-:W2:Y:S01]  /*79ba0*/  LDL.LU.64 R196, [R1+0x1228] ;  /* 0x0012280001c47983 */ /* 0x000ea20000300a00 */
[----:B------:R-:W-:-:S02]  /*79bb0*/  IADD3 R4, R199, -0x314, RZ ;  /* 0xfffffcecc7047810 */ /* 0x000fc40007ffe0ff */
[----:B------:R-:W-:Y:S01]  /*79bc0*/  IADD3 R0, R198, -0x333, RZ ;  /* 0xfffffccdc6007810 */ /* 0x000fe20007ffe0ff */
[----:B------:R-:W1:Y:S08]  /*79bd0*/  LDC R6, c[0x0][0x230] ;  /* 0x00008c00ff067b82 */ /* 0x000e700000000800 */
[----:B------:R-:W1:Y:S08]  /*79be0*/  LDC R203, c[0x0][0x230] ;  /* 0x00008c00ffcb7b82 */ /* 0x000e700000000800 */
[----:B------:R-:W2:Y:S08]  /*79bf0*/  LDC R202, c[0x0][0x230] ;  /* 0x00008c00ffca7b82 */ /* 0x000eb00000000800 */
[----:B------:R-:W2:Y:S01]  /*79c00*/  LDC R204, c[0x0][0x230] ;  /* 0x00008c00ffcc7b82 */ /* 0x000ea20000000800 */
[----:B----4-:R-:W-:-:S05]  /*79c10*/  IMAD.WIDE R208, R205, 0x4, R208 ;  /* 0x00000004cdd07825 */ /* 0x010fca00078e02d0 */
[----:B------:R4:W-:Y:S04]  /*79c20*/  STL.64 [R1+0x688], R208 ;  /* 0x000688d001007387 */ /* 0x0009e80000100a00 */
[----:B------:R-:W2:Y:S04]  /*79c30*/  LDL.LU.64 R198, [R1+0x1230] ;  /* 0x0012300001c67983 */ /* 0x000ea80000300a00 */
[----:B------:R4:W-:Y:S01]  /*79c40*/  LDGSTS.E [R8+0x60000], desc[UR60][R208.64], !P5 ;  /* 0x60000000d0087fae */ /* 0x0009e2000e92187c */
[C---:B------:R-:W-:Y:S01]  /*79c50*/  IMAD.WIDE R206, R205.reuse, 0x4, R206 ;  /* 0x00000004cdce7825 */ /* 0x040fe200078e02ce */
[----:B----4-:R-:W4:Y:S03]  /*79c60*/  LDC R208, c[0x0][0x230] ;  /* 0x00008c00ffd07b82 */ /* 0x010f260000000800 */
[----:B------:R-:W-:Y:S01]  /*79c70*/  IMAD.WIDE R200, R205, 0x4, R200 ;  /* 0x00000004cdc87825 */ /* 0x000fe200078e02c8 */
[----:B------:R1:W-:Y:S04]  /*79c80*/  STL.64 [R1+0x690], R206 ;  /* 0x000690ce01007387 */ /* 0x0003e80000100a00 */
[----:B------:R-:W-:Y:S04]  /*79c90*/  LDGSTS.E [R8+0x60004], desc[UR60][R206.64], !P4 ;  /* 0x60004000ce087fae */ /* 0x000fe8000e12187c */
[----:B------:R1:W-:Y:S04]  /*79ca0*/  STL.64 [R1+0x698], R200 ;  /* 0x000698c801007387 */ /* 0x0003e80000100a00 */
[----:B------:R-:W-:Y:S04]  /*79cb0*/  LDGSTS.E [R8+0x60008], desc[UR60][R200.64], !P3 ;  /* 0x60008000c8087fae */ /* 0x000fe8000d92187c */
[----:B-1----:R-:W4:Y:S04]  /*79cc0*/  LDL.LU.64 R206, [R1+0x1248] ;  /* 0x0012480001ce7983 */ /* 0x002f280000300a00 */
[----:B------:R-:W4:Y:S04]  /*79cd0*/  LDL.LU.64 R200, [R1+0x1328] ;  /* 0x0013280001c87983 */ /* 0x000f280000300a00 */
[----:B------:R-:W4:Y:S01]  /*79ce0*/  LDL.LU.64 R218, [R1+0x1380] ;  /* 0x0013800001da7983 */ /* 0x000f220000300a00 */
[----:B------:R-:W-:Y:S01]  /*79cf0*/  ISETP.GE.U32.AND P5, PT, R0, 0x7ffffc4e, PT ;  /* 0x7ffffc4e0000780c */ /* 0x000fe20003fa6070 */
[----:B---3--:R-:W-:Y:S01]  /*79d00*/  VIADD R0, R7, 0xfffffccc ;  /* 0xfffffccc07007836 */ /* 0x008fe20000000000 */
[----:B------:R-:W-:Y:S01]  /*79d10*/  ISETP.GE.U32.AND P2, PT, R4, 0x7ffffc6d, PT ;  /* 0x7ffffc6d0400780c */ /* 0x000fe20003f46070 */
[----:B------:R-:W1:Y:S03]  /*79d20*/  LDC R7, c[0x0][0x230] ;  /* 0x00008c00ff077b82 */ /* 0x000e660000000800 */
[----:B------:R-:W-:Y:S01]  /*79d30*/  ISETP.GE.U32.AND P4, PT, R0, 0x7ffffc4d, PT ;  /* 0x7ffffc4d0000780c */ /* 0x000fe20003f86070 */
[----:B------:R-:W-:-:S04]  /*79d40*/  VIADD R0, R6, 0xfffffcaf ;  /* 0xfffffcaf06007836 */ /* 0x000fc80000000000 */
[----:B------:R-:W3:Y:S01]  /*79d50*/  LDC R6, c[0x0][0x230] ;  /* 0x00008c00ff067b82 */ /* 0x000ee20000000800 */
[----:B------:R-:W-:Y:S01]  /*79d60*/  IMAD.WIDE R212, R205, 0x4, R212 ;  /* 0x00000004cdd47825 */ /* 0x000fe200078e02d4 */
[----:B------:R-:W-:-:S03]  /*79d70*/  ISETP.GE.U32.AND P3, PT, R0, 0x7ffffc30, PT ;  /* 0x7ffffc300000780c */ /* 0x000fc60003f66070 */
[----:B------:R-:W-:Y:S02]  /*79d80*/  VIADD R0, R203, 0xfffffcad ;  /* 0xfffffcadcb007836 */ /* 0x000fe40000000000 */
[----:B--2---:R-:W-:-:S04]  /*79d90*/  IMAD.WIDE R210, R205, 0x4, R210 ;  /* 0x00000004cdd27825 */ /* 0x004fc800078e02d2 */
[----:B------:R-:W-:Y:S01]  /*79da0*/  IMAD.WIDE R196, R205, 0x4, R196 ;  /* 0x00000004cdc47825 */ /* 0x000fe200078e02c4 */
[----:B------:R-:W-:Y:S01]  /*79db0*/  IADD3 R4, R202, -0x352, RZ ;  /* 0xfffffcaeca047810 */ /* 0x000fe20007ffe0ff */
[----:B------:R-:W-:Y:S04]  /*79dc0*/  STL.64 [R1+0x6a0], R212 ;  /* 0x0006a0d401007387 */ /* 0x000fe80000100a00 */
[----:B------:R-:W-:Y:S04]  /*79dd0*/  LDGSTS.E [R8+0x6000c], desc[UR60][R212.64], !P2 ;  /* 0x6000c000d4087fae */ /* 0x000fe8000d12187c */
[----:B------:R2:W-:Y:S04]  /*79de0*/  STL.64 [R1+0x7b8], R210 ;  /* 0x0007b8d201007387 */ /* 0x0005e80000100a00 */
[----:B------:R2:W-:Y:S04]  /*79df0*/  LDGSTS.E [R8+0x64000], desc[UR60][R210.64], !P0 ;  /* 0x64000000d2087fae */ /* 0x0005e8000c12187c */
[----:B------:R1:W-:Y:S01]  /*79e00*/  STL.64 [R1+0x7c0], R196 ;  /* 0x0007c0c401007387 */ /* 0x0003e20000100a00 */
[----:B------:R-:W-:-:S03]  /*79e10*/  ISETP.GE.U32.AND P0, PT, R0, 0x7ffffc2e, PT ;  /* 0x7ffffc2e0000780c */ /* 0x000fc60003f06070 */
[----:B------:R-:W-:Y:S01]  /*79e20*/  LDGSTS.E [R8+0x64004], desc[UR60][R196.64], !P6 ;  /* 0x64004000c4087fae */ /* 0x000fe2000f12187c */
[----:B------:R-:W-:Y:S02]  /*79e30*/  ISETP.GE.U32.AND P2, PT, R4, 0x7ffffc2f, PT ;  /* 0x7ffffc2f0400780c */ /* 0x000fe40003f46070 */
[----:B----4-:R-:W-:Y:S01]  /*79e40*/  IADD3 R0, R208, -0x371, RZ ;  /* 0xfffffc8fd0007810 */ /* 0x010fe20007ffe0ff */
[----:B------:R-:W-:Y:S01]  /*79e50*/  VIADD R4, R204, 0xfffffcac ;  /* 0xfffffcaccc047836 */ /* 0x000fe20000000000 */
[----:B------:R-:W4:Y:S08]  /*79e60*/  LDC R202, c[0x0][0x230] ;  /* 0x00008c00ffca7b82 */ /* 0x000f300000000800 */
[----:B--2---:R-:W2:Y:S08]  /*79e70*/  LDC R211, c[0x0][0x230] ;  /* 0x00008c00ffd37b82 */ /* 0x004eb00000000800 */
[----:B------:R-:W2:Y:S08]  /*79e80*/  LDC R203, c[0x0][0x230] ;  /* 0x00008c00ffcb7b82 */ /* 0x000eb00000000800 */
[----:B------:R-:W4:Y:S01]  /*79e90*/  LDC R210, c[0x0][0x230] ;  /* 0x00008c00ffd27b82 */ /* 0x000f220000000800 */
[----:B------:R-:W-:-:S07]  /*79ea0*/  IMAD.WIDE R198, R205, 0x4, R198 ;  /* 0x00000004cdc67825 */ /* 0x000fce00078e02c6 */
[----:B------:R-:W4:Y:S01]  /*79eb0*/  LDC R204, c[0x0][0x230] ;  /* 0x00008c00ffcc7b82 */ /* 0x000f220000000800 */
[----:B------:R3:W-:Y:S04]  /*79ec0*/  STL.64 [R1+0x7c8], R198 ;  /* 0x0007c8c601007387 */ /* 0x0007e80000100a00 */
[----:B-1----:R-:W4:Y:S04]  /*79ed0*/  LDL.LU.64 R196, [R1+0x1390] ;  /* 0x0013900001c47983 */ /* 0x002f280000300a00 */
[----:B------:R-:W4:Y:S04]  /*79ee0*/  LDL.LU.64 R208, [R1+0x13b0] ;  /* 0x0013b00001d07983 */ /* 0x000f280000300a00 */
[----:B------:R-:W4:Y:S04]  /*79ef0*/  LDL.LU.64 R216, [R1+0x13b8] ;  /* 0x0013b80001d87983 */ /* 0x000f280000300a00 */
[----:B------:R-:W-:Y:S01]  /*79f00*/  LDGSTS.E [R8+0x64008], desc[UR60][R198.64], !P5 ;  /* 0x64008000c6087fae */ /* 0x000fe2000e92187c */
[----:B------:R-:W-:-:S03]  /*79f10*/  ISETP.GE.U32.AND P6, PT, R4, 0x7ffffc2d, PT ;  /* 0x7ffffc2d0400780c */ /* 0x000fc60003fc6070 */
[----:B------:R-:W4:Y:S01]  /*79f20*/  LDL.LU.64 R214, [R1+0x1458] ;  /* 0x0014580001d67983 */ /* 0x000f220000300a00 */
[----:B------:R-:W-:-:S03]  /*79f30*/  ISETP.GE.U32.AND P5, PT, R0, 0x7ffffc10, PT ;  /* 0x7ffffc100000780c */ /* 0x000fc60003fa6070 */
[----:B------:R-:W4:Y:S01]  /*79f40*/  LDL.LU.64 R212, [R1+0x1490] ;  /* 0x0014900001d47983 */ /* 0x000f220000300a00 */
[----:B------:R-:W-:Y:S02]  /*79f50*/  VIADD R0, R7, 0xfffffc8e ;  /* 0xfffffc8e07007836 */ /* 0x000fe40000000000 */
[----:B---3--:R-:W-:Y:S01]  /*79f60*/  VIADD R4, R6, 0xfffffc8d ;  /* 0xfffffc8d06047836 */ /* 0x008fe20000000000 */
[----:B------:R-:W3:Y:S01]  /*79f70*/  LDL.LU.64 R198, [R1+0x1488] ;  /* 0x0014880001c67983 */ /* 0x000ee20000300a00 */
[----:B------:R-:W-:-:S04]  /*79f80*/  IMAD.WIDE R206, R205, 0x4, R206 ;  /* 0x00000004cdce7825 */ /* 0x000fc800078e02ce */
[----:B------:R-:W-:-:S04]  /*79f90*/  IMAD.WIDE R200, R205, 0x4, R200 ;  /* 0x00000004cdc87825 */ /* 0x000fc800078e02c8 */
[----:B------:R-:W-:Y:S01]  /*79fa0*/  IMAD.WIDE R6, R205, 0x4, R218 ;  /* 0x00000004cd067825 */ /* 0x000fe200078e02da */
[----:B------:R1:W-:Y:S04]  /*79fb0*/  STL.64 [R1+0x7d0], R206 ;  /* 0x0007d0ce01007387 */ /* 0x0003e80000100a00 */
[----:B------:R1:W-:Y:S04]  /*79fc0*/  LDGSTS.E [R8+0x6400c], desc[UR60][R206.64], !P4 ;  /* 0x6400c000ce087fae */ /* 0x0003e8000e12187c */
[----:B------:R1:W-:Y:S04]  /*79fd0*/  STL.64 [R1+0x8f8], R200 ;  /* 0x0008f8c801007387 */ /* 0x0003e80000100a00 */
[----:B------:R3:W-:Y:S04]  /*79fe0*/  STL.64 [R1+0x900], R6 ;  /* 0x0009000601007387 */ /* 0x0007e80000100a00 */
[----:B------:R-:W-:Y:S01]  /*79ff0*/  LDGSTS.E [R8+0x68000], desc[UR60][R200.64], !P3 ;  /* 0x68000000c8087fae */ /* 0x000fe2000d92187c */
[----:B--2---:R-:W-:Y:S01]  /*7a000*/  VIADD R203, R203, 0xfffffcea ;  /* 0xfffffceacbcb7836 */ /* 0x004fe20000000000 */
[----:B-1----:R-:W1:Y:S08]  /*7a010*/  LDC R207, c[0x0][0x230] ;  /* 0x00008c00ffcf7b82 */ /* 0x002e700000000800 */
[----:B------:R-:W2:Y:S01]  /*7a020*/  LDC R206, c[0x0][0x230] ;  /* 0x00008c00ffce7b82 */ /* 0x000ea20000000800 */
[----:B------:R-:W2:Y:S01]  /*7a030*/  LDL.LU.64 R200, [R1+0x1498] ;  /* 0x0014980001c87983 */ /* 0x000ea20000300a00 */
[----:B------:R-:W-:-:S02]  /*7a040*/  ISETP.GE.U32.AND P4, PT, R0, 0x7ffffc0f, PT ;  /* 0x7ffffc0f0000780c */ /* 0x000fc40003f86070 */
[----:B----4-:R-:W-:-:S04]  /*7a050*/  IADD3 R0, R202, -0x374, RZ ;  /* 0xfffffc8cca007810 */ /* 0x010fc80007ffe0ff */
[----:B------:R-:W4:Y:S01]  /*7a060*/  LDC R202, c[0x0][0x230] ;  /* 0x00008c00ffca7b82 */ /* 0x000f220000000800 */
[----:B------:R-:W-:Y:S01]  /*7a070*/  ISETP.GE.U32.AND P3, PT, R4, 0x7ffffc0e, PT ;  /* 0x7ffffc0e0400780c */ /* 0x000fe20003f66070 */
[----:B------:R3:W-:Y:S01]  /*7a080*/  LDGSTS.E [R8+0x68004], desc[UR60][R6.64], !P2 ;  /* 0x6800400006087fae */ /* 0x0007e2000d12187c */
[----:B------:R-:W-:Y:S01]  /*7a090*/  ISETP.GE.U32.AND P2, PT, R0, 0x7ffffc0d, PT ;  /* 0x7ffffc0d0000780c */ /* 0x000fe20003f46070 */
[----:B------:R-:W-:Y:S02]  /*7a0a0*/  VIADD R4, R211, 0xfffffceb ;  /* 0xfffffcebd3047836 */ /* 0x000fe40000000000 */
[----:B------:R-:W-:-:S04]  /*7a0b0*/  IMAD.WIDE R196, R205, 0x4, R196 ;  /* 0x00000004cdc47825 */ /* 0x000fc800078e02c4 */
[----:B------:R-:W-:-:S04]  /*7a0c0*/  IMAD.WIDE R220, R205, 0x4, R208 ;  /* 0x00000004cddc7825 */ /* 0x000fc800078e02d0 */
[C---:B------:R-:W-:Y:S01]  /*7a0d0*/  IMAD.WIDE R218, R205.reuse, 0x4, R216 ;  /* 0x00000004cdda7825 */ /* 0x040fe200078e02d8 */
[----:B------:R-:W2:Y:S04]  /*7a0e0*/  LDL.LU.64 R208, [R1+0x14c8] ;  /* 0x0014c80001d07983 */ /* 0x000ea80000300a00 */
[----:B------:R1:W-:Y:S01]  /*7a0f0*/  STL.64 [R1+0x908], R196 ;  /* 0x000908c401007387 */ /* 0x0003e20000100a00 */
[----:B------:R-:W-:-:S03]  /*7a100*/  IMAD.WIDE R216, R205, 0x4, R214 ;  /* 0x00000004cdd87825 */ /* 0x000fc600078e02d6 */
[----:B------:R-:W-:Y:S01]  /*7a110*/  STL.64 [R1+0x910], R220 ;  /* 0x000910dc01007387 */ /* 0x000fe20000100a00 */
[----:B------:R-:W-:-:S03]  /*7a120*/  IMAD.WIDE R214, R205, 0x4, R212 ;  /* 0x00000004cdd67825 */ /* 0x000fc600078e02d4 */
[----:B------:R-:W-:Y:S04]  /*7a130*/  STL.64 [R1+0xd20], R218 ;  /* 0x000d20da01007387 */ /* 0x000fe80000100a00 */
[----:B------:R-:W2:Y:S04]  /*7a140*/  LDL.LU.64 R212, [R1+0x1610] ;  /* 0x0016100001d47983 */ /* 0x000ea80000300a00 */
[----:B------:R-:W-:Y:S04]  /*7a150*/  LDGSTS.E [R8+0x68008], desc[UR60][R196.64], !P0 ;  /* 0x68008000c4087fae */ /* 0x000fe8000c12187c */
[----:B------:R-:W-:Y:S04]  /*7a160*/  LDGSTS.E [R8+0x6800c], desc[UR60][R220.64], !P6 ;  /* 0x6800c000dc087fae */ /* 0x000fe8000f12187c */
[----:B------:R-:W-:Y:S01]  /*7a170*/  STL.64 [R1+0xd28], R216 ;  /* 0x000d28d801007387 */ /* 0x000fe20000100a00 */
[----:B---3--:R-:W-:-:S03]  /*7a180*/  IMAD.WIDE R198, R205, 0x4, R198 ;  /* 0x00000004cdc67825 */ /* 0x008fc600078e02c6 */
[----:B------:R-:W-:Y:S04]  /*7a190*/  LDGSTS.E [R8+0x6c000], desc[UR60][R218.64], !P5 ;  /* 0x6c000000da087fae */ /* 0x000fe8000e92187c */
[----:B------:R-:W-:Y:S04]  /*7a1a0*/  LDGSTS.E [R8+0x6c004], desc[UR60][R216.64], !P4 ;  /* 0x6c004000d8087fae */ /* 0x000fe8000e12187c */
[----:B------:R-:W-:Y:S01]  /*7a1b0*/  LDGSTS.E [R8+0x6c008], desc[UR60][R214.64], !P3 ;  /* 0x6c008000d6087fae */ /* 0x000fe2000d92187c */
[----:B------:R-:W-:-:S03]  /*7a1c0*/  ISETP.GE.U32.AND P5, PT, R4, 0x7ffffc6c, PT ;  /* 0x7ffffc6c0400780c */ /* 0x000fc60003fa6070 */
[----:B------:R3:W-:Y:S01]  /*7a1d0*/  LDGSTS.E [R8+0x6c00c], desc[UR60][R198.64], !P2 ;  /* 0x6c00c000c6087fae */ /* 0x0007e2000d12187c */
[----:B------:R-:W2:Y:S08]  /*7a1e0*/  LDC R7, c[0x0][0x230] ;  /* 0x00008c00ff077b82 */ /* 0x000eb00000000800 */
[----:B------:R-:W2:Y:S01]  /*7a1f0*/  LDC R6, c[0x0][0x230] ;  /* 0x00008c00ff067b82 */ /* 0x000ea20000000800 */
[----:B-1----:R-:W2:Y:S04]  /*7a200*/  LDL.LU.64 R196, [R1+0x2630] ;  /* 0x0026300001c47983 */ /* 0x002ea80000300a00 */
[----:B------:R-:W-:Y:S04]  /*7a210*/  STL.64 [R1+0xd30], R214 ;  /* 0x000d30d601007387 */ /* 0x000fe80000100a00 */
[----:B------:R1:W-:Y:S01]  /*7a220*/  STL.64 [R1+0xd38], R198 ;  /* 0x000d38c601007387 */ /* 0x0003e20000100a00 */
[----:B------:R-:W-:Y:S01]  /*7a230*/  ISETP.GE.U32.AND P4, PT, R203, 0x7ffffc6b, PT ;  /* 0x7ffffc6bcb00780c */ /* 0x000fe20003f86070 */
[----:B----4-:R-:W-:Y:S01]  /*7a240*/  VIADD R4, R202, 0xfffffce8 ;  /* 0xfffffce8ca047836 */ /* 0x010fe20000000000 */
[----:B---3--:R-:W-:Y:S01]  /*7a250*/  IADD3 R8, R210, -0x336, RZ ;  /* 0xfffffccad2087810 */ /* 0x008fe20007ffe0ff */
[----:B-1----:R-:W3:Y:S04]  /*7a260*/  LDL.LU.64 R198, [R1+0x1608] ;  /* 0x0016080001c67983 */ /* 0x002ee80000300a00 */
[----:B------:R-:W4:Y:S01]  /*7a270*/  LDL.LU.64 R202, [R1+0x15c0] ;  /* 0x0015c00001ca7983 */ /* 0x000f220000300a00 */
[----:B--2---:R-:W-:-:S03]  /*7a280*/  IMAD.WIDE R214, R205, 0x4, R200 ;  /* 0x00000004cdd67825 */ /* 0x004fc600078e02c8 */
[----:B------:R-:W2:Y:S04]  /*7a290*/  LDL.LU.64 R200, [R1+0x15b8] ;  /* 0x0015b80001c87983 */ /* 0x000ea80000300a00 */
[----:B------:R-:W-:Y:S04]  /*7a2a0*/  STL.64 [R1+0x6a8], R214 ;  /* 0x0006a8d601007387 */ /* 0x000fe80000100a00 */
[----:B------:R-:W2:Y:S01]  /*7a2b0*/  LDL.LU.64 R210, [R1+0x15b0] ;  /* 0x0015b00001d27983 */ /* 0x000ea20000300a00 */
[----:B------:R-:W-:Y:S02]  /*7a2c0*/  IADD3 R0, R204, -0x317, RZ ;  /* 0xfffffce9cc007810 */ /* 0x000fe40007ffe0ff */
[----:B------:R-:W-:Y:S01]  /*7a2d0*/  ISETP.GE.U32.AND P2, PT, R4, 0x7ffffc69, PT ;  /* 0x7ffffc690400780c */ /* 0x000fe20003f46070 */
[----:B------:R-:W-:Y:S01]  /*7a2e0*/  LDGSTS.E [R10+0x60000], desc[UR60][R214.64], !P5 ;  /* 0x60000000d60a7fae */ /* 0x000fe2000e92187c */
[----:B------:R-:W-:-:S02]  /*7a2f0*/  ISETP.GE.U32.AND P6, PT, R8, 0x7ffffc4b, PT ;  /* 0x7ffffc4b0800780c */ /* 0x000fc40003fc6070 */
[----:B------:R-:W-:Y:S01]  /*7a300*/  ISETP.GE.U32.AND P3, PT, R0, 0x7ffffc6a, PT ;  /* 0x7ffffc6a0000780c */ /* 0x000fe20003f66070 */
[----:B------:R-:W-:Y:S01]  /*7a310*/  VIADD R0, R207, 0xfffffccb ;  /* 0xfffffccbcf007836 */ /* 0x000fe20000000000 */
[----:B------:R-:W1:Y:S08]  /*7a320*/  LDC R204, c[0x0][0x230] ;  /* 0x00008c00ffcc7b82 */ /* 0x000e700000000800 */
[----:B------:R-:W1:Y:S08]  /*7a330*/  LDC R207, c[0x0][0x230] ;  /* 0x00008c00ffcf7b82 */ /* 0x000e700000000800 */
[----:B------:R-:W1:Y:S01]  /*7a340*/  LDC R8, c[0x0][0x230] ;  /* 0x00008c00ff087b82 */ /* 0x000e620000000800 */
[----:B------:R-:W-:Y:S01]  /*7a350*/  ISETP.GE.U32.AND P0, PT, R0, 0x7ffffc4c, PT ;  /* 0x7ffffc4c0000780c */ /* 0x000fe20003f06070 */
[----:B------:R-:W-:-:S06]  /*7a360*/  VIADD R0, R206, 0xfffffcc9 ;  /* 0xfffffcc9ce007836 */ /* 0x000fcc0000000000 */
[----:B------:R-:W1:Y:S01]  /*7a370*/  LDC R206, c[0x0][0x230] ;  /* 0x00008c00ffce7b82 */ /* 0x000e620000000800 */
[----:B------:R-:W-:Y:S01]  /*7a380*/  ISETP.GE.U32.AND P5, PT, R0, 0x7ffffc4a, PT ;  /* 0x7ffffc4a0000780c */ /* 0x000fe20003fa6070 */
[----:B------:R-:W-:-:S04]  /*7a390*/  IMAD.WIDE R208, R205, 0x4, R208 ;  /* 0x00000004cdd07825 */ /* 0x000fc800078e02d0 */
[C---:B------:R-:W-:Y:S01]  /*7a3a0*/  IMAD.WIDE R212, R205.reuse, 0x4, R212 ;  /* 0x00000004cdd47825 */ /* 0x040fe200078e02d4 */
[----:B------:R1:W-:Y:S04]  /*7a3b0*/  STL.64 [R1+0x6b0], R208 ;  /* 0x0006b0d001007387 */ /* 0x0003e80000100a00 */
[----:B------:R-:W-:Y:S04]  /*7a3c0*/  LDGSTS.E [R10+0x60004], desc[UR60][R208.64], !P4 ;  /* 0x60004000d00a7fae */ /* 0x000fe8000e12187c */
[----:B------:R3:W-:Y:S04]  /*7a3d0*/  STL.64 [R1+0x6b8], R212 ;  /* 0x0006b8d401007387 */ /* 0x0007e80000100a00 */
[----:B------:R3:W-:Y:S04]  /*7a3e0*/  LDGSTS.E [R10+0x60008], desc[UR60][R212.64], !P3 ;  /* 0x60008000d40a7fae */ /* 0x0007e8000d92187c */
[----:B-1----:R-:W2:Y:S01]  /*7a3f0*/  LDL.LU.64 R208, [R1+0x15a8] ;  /* 0x0015a80001d07983 */ /* 0x002ea20000300a00 */
[----:B---3--:R-:W-:-:S04]  /*7a400*/  IMAD.WIDE R212, R205, 0x4, R198 ;  /* 0x00000004cdd47825 */ /* 0x008fc800078e02c6 */
[C---:B----4-:R-:W-:Y:S01]  /*7a410*/  IMAD.WIDE R202, R205.reuse, 0x4, R202 ;  /* 0x00000004cdca7825 */ /* 0x050fe200078e02ca */
[----:B------:R-:W3:Y:S04]  /*7a420*/  LDL.LU.64 R198, [R1+0x1560] ;  /* 0x0015600001c67983 */ /* 0x000ee80000300a00 */
[----:B------:R-:W4:Y:S04]  /*7a430*/  LDL.LU.64 R220, [R1+0x1558] ;  /* 0x0015580001dc7983 */ /* 0x000f280000300a00 */
[----:B------:R-:W-:Y:S04]  /*7a440*/  STL.64 [R1+0x6c0], R212 ;  /* 0x0006c0d401007387 */ /* 0x000fe80000100a00 */
[----:B------:R-:W-:Y:S04]  /*7a450*/  LDGSTS.E [R10+0x6000c], desc[UR60][R212.64], !P2 ;  /* 0x6000c000d40a7fae */ /* 0x000fe8000d12187c */
[----:B------:R1:W-:Y:S04]  /*7a460*/  STL.64 [R1+0x7d8], R202 ;  /* 0x0007d8ca01007387 */ /* 0x0003e80000100a00 */
[----:B------:R1:W-:Y:S01]  /*7a470*/  LDGSTS.E [R10+0x64000], desc[UR60][R202.64], !P0 ;  /* 0x64000000ca0a7fae */ /* 0x0003e2000c12187c */
[----:B--2---:R-:W-:-:S04]  /*7a480*/  IMAD.WIDE R200, R205, 0x4, R200 ;  /* 0x00000004cdc87825 */ /* 0x004fc800078e02c8 */
[----:B------:R-:W-:-:S04]  /*7a490*/  IMAD.WIDE R210, R205, 0x4, R210 ;  /* 0x00000004cdd27825 */ /* 0x000fc800078e02d2 */
[----:B------:R-:W-:Y:S01]  /*7a4a0*/  VIADD R0, R7, 0xfffffcc8 ;  /* 0xfffffcc807007836 */ /* 0x000fe20000000000 */
[----:B-1----:R-:W1:Y:S08]  /*7a4b0*/  LDC R203, c[0x0][0x230] ;  /* 0x00008c00ffcb7b82 */ /* 0x002e700000000800 */
[----:B------:R-:W2:Y:S01]  /*7a4c0*/  LDC R7, c[0x0][0x230] ;  /* 0x00008c00ff077b82 */ /* 0x000ea20000000800 */
[----:B------:R1:W-:Y:S04]  /*7a4d0*/  STL.64 [R1+0x7e0], R200 ;  /* 0x0007e0c801007387 */ /* 0x0003e80000100a00 */
[----:B------:R1:W-:Y:S04]  /*7a4e0*/  STL.64 [R1+0x7e8], R210 ;  /* 0x0007e8d201007387 */ /* 0x0003e80000100a00 */
[----:B------:R-:W4:Y:S04]  /*7a4f0*/  LDL.LU.64 R216, [R1+0x1550] ;  /* 0x0015500001d87983 */ /* 0x000f280000300a00 */
[----:B------:R-:W-:Y:S04]  /*7a500*/  LDGSTS.E [R10+0x64004], desc[UR60][R200.64], !P6 ;  /* 0x64004000c80a7fae */ /* 0x000fe8000f12187c */
[----:B------:R-:W4:Y:S04]  /*7a510*/  LDL.LU.64 R214, [R1+0x1548] ;  /* 0x0015480001d67983 */ /* 0x000f280000300a00 */
[----:B------:R-:W-:Y:S01]  /*7a520*/  LDGSTS.E [R10+0x64008], desc[UR60][R210.64], !P5 ;  /* 0x64008000d20a7fae */ /* 0x000fe2000e92187c */
[----:B------:R-:W2:Y:S03]  /*7a530*/  LDC R202, c[0x0][0x230] ;  /* 0x00008c00ffca7b82 */ /* 0x000ea60000000800 */
[----:B-1----:R-:W4:Y:S04]  /*7a540*/  LDL.LU.64 R200, [R1+0x1508] ;  /* 0x0015080001c87983 */ /* 0x002f280000300a00 */
[----:B------:R-:W4:Y:S04]  /*7a550*/  LDL.LU.64 R212, [R1+0x1500] ;  /* 0x0015000001d47983 */ /* 0x000f280000300a00 */
[----:B------:R-:W4:Y:S01]  /*7a560*/  LDL.LU.64 R210, [R1+0x14f8] ;  /* 0x0014f80001d27983 */ /* 0x000f220000300a00 */
[----:B------:R-:W-:-:S02]  /*7a570*/  ISETP.GE.U32.AND P4, PT, R0, 0x7ffffc49, PT ;  /* 0x7ffffc490000780c */ /* 0x000fc40003f86070 */
[----:B------:R-:W-:Y:S02]  /*7a580*/  IADD3 R0, R6, -0x355, RZ ;  /* 0xfffffcab06007810 */ /* 0x000fe40007ffe0ff */
[----:B------:R-:W1:Y:S02]  /*7a590*/  LDC R6, c[0x0][0x230] ;  /* 0x00008c00ff067b82 */ /* 0x000e640000000800 */
[----:B------:R-:W-:Y:S01]  /*7a5a0*/  ISETP.GE.U32.AND P3, PT, R0, 0x7ffffc2c, PT ;  /* 0x7ffffc2c0000780c */ /* 0x000fe20003f66070 */
[----:B------:R-:W-:Y:S02]  /*7a5b0*/  VIADD R0, R207, 0xfffffca9 ;  /* 0xfffffca9cf007836 */ /* 0x000fe40000000000 */
[----:B------:R-:W-:-:S03]  /*7a5c0*/  VIADD R4, R204, 0xfffffcaa ;  /* 0xfffffcaacc047836 */ /* 0x000fc60000000000 */
[----:B------:R-:W4:Y:S08]  /*7a5d0*/  LDC R204, c[0x0][0x230] ;  /* 0x00008c00ffcc7b82 */ /* 0x000f300000000800 */
[----:B------:R-:W4:Y:S01]  /*7a5e0*/  LDC R207, c[0x0][0x230] ;  /* 0x00008c00ffcf7b82 */ /* 0x000f220000000800 */
[----:B------:R-:W-:Y:S02]  /*7a5f0*/  ISETP.GE.U32.AND P0, PT, R0, 0x7ffffc2a, PT ;  /* 0x7ffffc2a0000780c */ /* 0x000fe40003f06070 */
[----:B------:R-:W-:Y:S01]  /*7a600*/  ISETP.GE.U32.AND P2, PT, R4, 0x7ffffc2b, PT ;  /* 0x7ffffc2b0400780c */ /* 0x000fe20003f46070 */
[----:B------:R-:W-:Y:S01]  /*7a610*/  VIADD R0, R206, 0xfffffc8b ;  /* 0xfffffc8bce007836 */ /* 0x000fe20000000000 */
[----:B------:R-:W-:-:S03]  /*7a620*/  IADD3 R4, R8, -0x358, RZ ;  /* 0xfffffca808047810 */ /* 0x000fc60007ffe0ff */
[----:B------:R-:W4:Y:S01]  /*7a630*/  LDC R206, c[0x0][0x230] ;  /* 0x00008c00ffce7b82 */ /* 0x000f220000000800 */
[----:B------:R-:W-:Y:S02]  /*7a640*/  ISETP.GE.U32.AND P6, PT, R4, 0x7ffffc29, PT ;  /* 0x7ffffc290400780c */ /* 0x000fe40003fc6070 */
[----:B------:R-:W-:Y:S01]  /*7a650*/  ISETP.GE.U32.AND P5, PT, R0, 0x7ffffc0c, PT ;  /* 0x7ffffc0c0000780c */ /* 0x000fe20003fa6070 */
[----:B--2---:R-:W-:Y:S02]  /*7a660*/  VIADD R0, R7, 0xfffffc8a ;  /* 0xfffffc8a07007836 */ /* 0x004fe40000000000 */
[----:B------:R-:W-:Y:S02]  /*7a670*/  IMAD.WIDE R218, R205, 0x4, R208 ;  /* 0x00000004cdda7825 */ /* 0x000fe400078e02d0 */
[----:B------:R-:W2:Y:S01]  /*7a680*/  LDL.LU.64 R208, [R1+0x14f0] ;  /* 0x0014f00001d07983 */ /* 0x000ea20000300a00 */
[----:B-1----:R-:W-:-:S03]  /*7a690*/  IADD3 R4, R6, -0x377, RZ ;  /* 0xfffffc8906047810 */ /* 0x002fc60007ffe0ff */
[----:B------:R-:W-:Y:S04]  /*7a6a0*/  LDGSTS.E [R10+0x6400c], desc[UR60][R218.64], !P4 ;  /* 0x6400c000da0a7fae */ /* 0x000fe8000e12187c */
[----:B------:R-:W-:Y:S01]  /*7a6b0*/  STL.64 [R1+0x7f0], R218 ;  /* 0x0007f0da01007387 */ /* 0x000fe20000100a00 */
[----:B------:R-:W-:Y:S01]  /*7a6c0*/  IADD3 R8, R202, -0x31a, RZ ;  /* 0xfffffce6ca087810 */ /* 0x000fe20007ffe0ff */
[----:B---3--:R-:W-:-:S04]  /*7a6d0*/  IMAD.WIDE R198, R205, 0x4, R198 ;  /* 0x00000004cdc67825 */ /* 0x008fc800078e02c6 */
[----:B----4-:R-:W-:Y:S01]  /*7a6e0*/  IMAD.WIDE R6, R205, 0x4, R220 ;  /* 0x00000004cd067825 */ /* 0x010fe200078e02dc */
[----:B------:R1:W-:Y:S04]  /*7a6f0*/  LDGSTS.E [R10+0x68000], desc[UR60][R198.64], !P3 ;  /* 0x68000000c60a7fae */ /* 0x0003e8000d92187c */
[----:B------:R1:W-:Y:S01]  /*7a700*/  STL.64 [R1+0x918], R198 ;  /* 0x000918c601007387 */ /* 0x0003e20000100a00 */
[----:B------:R-:W-:-:S03]  /*7a710*/  ISETP.GE.U32.AND P3, PT, R4, 0x7ffffc0a, PT ;  /* 0x7ffffc0a0400780c */ /* 0x000fc60003f66070 */
[----:B------:R3:W-:Y:S01]  /*7a720*/  STL.64 [R1+0x920], R6 ;  /* 0x0009200601007387 */ /* 0x0007e20000100a00 */
[----:B------:R-:W-:-:S03]  /*7a730*/  VIADD R4, R203, 0xfffffce7 ;  /* 0xfffffce7cb047836 */ /* 0x000fc60000000000 */
[----:B------:R3:W-:Y:S04]  /*7a740*/  LDGSTS.E [R10+0x68004], desc[UR60][R6.64], !P2 ;  /* 0x68004000060a7fae */ /* 0x0007e8000d12187c */
[----:B------:R-:W4:Y:S01]  /*7a750*/  LDL.LU.64 R202, [R1+0x1600] ;  /* 0x0016000001ca7983 */ /* 0x000f220000300a00 */
[----:B------:R-:W-:Y:S01]  /*7a760*/  ISETP.GE.U32.AND P4, PT, R0, 0x7ffffc0b, PT ;  /* 0x7ffffc0b0000780c */ /* 0x000fe20003f86070 */
[----:B-1----:R-:W1:Y:S08]  /*7a770*/  LDC R199, c[0x0][0x230] ;  /* 0x00008c00ffc77b82 */ /* 0x002e700000000800 */
[----:B---3--:R-:W3:Y:S08]  /*7a780*/  LDC R7, c[0x0][0x230] ;  /* 0x00008c00ff077b82 */ /* 0x008ef00000000800 */
[----:B------:R-:W1:Y:S01]  /*7a790*/  LDC R6, c[0x0][0x230] ;  /* 0x00008c00ff067b82 */ /* 0x000e620000000800 */
[----:B------:R-:W-:-:S04]  /*7a7a0*/  IMAD.WIDE R220, R205, 0x4, R216 ;  /* 0x00000004cddc7825 */ /* 0x000fc800078e02d8 */
[----:B------:R-:W-:-:S04]  /*7a7b0*/  IMAD.WIDE R218, R205, 0x4, R214 ;  /* 0x00000004cdda7825 */ /* 0x000fc800078e02d6 */
[----:B------:R-:W-:Y:S01]  /*7a7c0*/  VIADD R0, R204, 0xfffffc88 ;  /* 0xfffffc88cc007836 */ /* 0x000fe20000000000 */
[----:B------:R-:W4:Y:S08]  /*7a7d0*/  LDC R198, c[0x0][0x230] ;  /* 0x00008c00ffc67b82 */ /* 0x000f300000000800 */
[----:B------:R-:W4:Y:S01]  /*7a7e0*/  LDC R204, c[0x0][0x230] ;  /* 0x00008c00ffcc7b82 */ /* 0x000f220000000800 */
[----:B------:R-:W-:Y:S04]  /*7a7f0*/  LDGSTS.E [R10+0x68008], desc[UR60][R220.64], !P0 ;  /* 0x68008000dc0a7fae */ /* 0x000fe8000c12187c */
[----:B------:R-:W-:Y:S01]  /*7a800*/  LDGSTS.E [R10+0x6800c], desc[UR60][R218.64], !P6 ;  /* 0x6800c000da0a7fae */ /* 0x000fe2000f12187c */
[----:B------:R-:W-:-:S03]  /*7a810*/  IMAD.WIDE R216, R205, 0x4, R200 ;  /* 0x00000004cdd87825 */ /* 0x000fc600078e02c8 */
[----:B------:R-:W3:Y:S04]  /*7a820*/  LDL.LU.64 R200, [R1+0x15f8] ;  /* 0x0015f80001c87983 */ /* 0x000ee80000300a00 */
[----:B------:R-:W-:Y:S01]  /*7a830*/  STL.64 [R1+0x928], R220 ;  /* 0x000928dc01007387 */ /* 0x000fe20000100a00 */
[----:B------:R-:W-:-:S03]  /*7a840*/  IMAD.WIDE R214, R205, 0x4, R212 ;  /* 0x00000004cdd67825 */ /* 0x000fc600078e02d4 */
[----:B------:R-:W-:Y:S01]  /*7a850*/  STL.64 [R1+0x938], R218 ;  /* 0x000938da01007387 */ /* 0x000fe20000100a00 */
[----:B------:R-:W-:-:S03]  /*7a860*/  IMAD.WIDE R212, R205, 0x4, R210 ;  /* 0x00000004cdd47825 */ /* 0x000fc600078e02d2 */
[----:B------:R-:W-:Y:S04]  /*7a870*/  STL.64 [R1+0xd40], R216 ;  /* 0x000d40d801007387 */ /* 0x000fe80000100a00 */
[----:B------:R-:W4:Y:S04]  /*7a880*/  LDL.LU.64 R210, [R1+0x15f0] ;  /* 0x0015f00001d27983 */ /* 0x000f280000300a00 */
[----:B------:R3:W-:Y:S01]  /*7a890*/  STL.64 [R1+0xd48], R214 ;  /* 0x000d48d601007387 */ /* 0x0007e20000100a00 */
[----:B------:R-:W-:-:S03]  /*7a8a0*/  ISETP.GE.U32.AND P2, PT, R0, 0x7ffffc09, PT ;  /* 0x7ffffc090000780c */ /* 0x000fc60003f46070 */
[----:B------:R3:W-:Y:S04]  /*7a8b0*/  STL.64 [R1+0xd50], R212 ;  /* 0x000d50d401007387 */ /* 0x0007e80000100a00 */
[----:B------:R-:W-:Y:S04]  /*7a8c0*/  LDGSTS.E [R10+0x6c000], desc[UR60][R216.64], !P5 ;  /* 0x6c000000d80a7fae */ /* 0x000fe8000e92187c */
[----:B------:R-:W-:Y:S01]  /*7a8d0*/  LDGSTS.E [R10+0x6c004], desc[UR60][R214.64], !P4 ;  /* 0x6c004000d60a7fae */ /* 0x000fe2000e12187c */
[----:B------:R-:W-:Y:S01]  /*7a8e0*/  ISETP.GE.U32.AND P5, PT, R4, 0x7ffffc68, PT ;  /* 0x7ffffc680400780c */ /* 0x000fe20003fa6070 */
[----:B------:R-:W-:-:S02]  /*7a8f0*/  VIADD R0, R207, 0xfffffce5 ;  /* 0xfffffce5cf007836 */ /* 0x000fc40000000000 */
[----:B------:R-:W-:Y:S01]  /*7a900*/  LDGSTS.E [R10+0x6c008], desc[UR60][R212.64], !P3 ;  /* 0x6c008000d40a7fae */ /* 0x000fe2000d92187c */
[----:B------:R-:W-:Y:S01]  /*7a910*/  ISETP.GE.U32.AND P4, PT, R8, 0x7ffffc67, PT ;  /* 0x7ffffc670800780c */ /* 0x000fe20003f86070 */
[----:B-1----:R-:W-:Y:S02]  /*7a920*/  VIADD R8, R6, 0xfffffcc6 ;  /* 0xfffffcc606087836 */ /* 0x002fe40000000000 */
[----:B--2---:R-:W-:-:S04]  /*7a930*/  IMAD.WIDE R208, R205, 0x4, R208 ;  /* 0x00000004cdd07825 */ /* 0x004fc800078e02d0 */
[----:B---3--:R-:W-:Y:S01]  /*7a940*/  IMAD.WIDE R200, R205, 0x4, R200 ;  /* 0x00000004cdc87825 */ /* 0x008fe200078e02c8 */
[----:B------:R1:W-:Y:S04]  /*7a950*/  STL.64 [R1+0xd58], R208 ;  /* 0x000d58d001007387 */ /* 0x0003e80000100a00 */
[----:B------:R-:W2:Y:S04]  /*7a960*/  LDL.LU.64 R214, [R1+0x15e8] ;  /* 0x0015e80001d67983 */ /* 0x000ea80000300a00 */
[----:B------:R-:W3:Y:S01]  /*7a970*/  LDL.LU.64 R218, [R1+0x15a0] ;  /* 0x0015a00001da7983 */ /* 0x000ee20000300a00 */
[----:B------:R-:W-:-:S02]  /*7a980*/  ISETP.GE.U32.AND P3, PT, R0, 0x7ffffc66, PT ;  /* 0x7ffffc660000780c */ /* 0x000fc40003f66070 */
[----:B------:R-:W-:Y:S01]  /*7a990*/  IADD3 R0, R7, -0x339, RZ ;  /* 0xfffffcc707007810 */ /* 0x000fe20007ffe0ff */
[----:B------:R-:W3:Y:S01]  /*7a9a0*/  LDL.LU.64 R212, [R1+0x1598] ;  /* 0x0015980001d47983 */ /* 0x000ee20000300a00 */
[----:B----4-:R-:W-:-:S03]  /*7a9b0*/  IMAD.WIDE R6, R205, 0x4, R202 ;  /* 0x00000004cd067825 */ /* 0x010fc600078e02ca */
[----:B------:R-:W4:Y:S04]  /*7a9c0*/  LDL.LU.64 R202, [R1+0x1590] ;  /* 0x0015900001ca7983 */ /* 0x000f280000300a00 */
[----:B------:R1:W-:Y:S04]  /*7a9d0*/  LDGSTS.E [R10+0x6c00c], desc[UR60][R208.64], !P2 ;  /* 0x6c00c000d00a7fae */ /* 0x0003e8000d12187c */
[----:B------:R1:W-:Y:S04]  /*7a9e0*/  STL.64 [R1+0x6c8], R6 ;  /* 0x0006c80601007387 */ /* 0x0003e80000100a00 */
[----:B------:R1:W-:Y:S04]  /*7a9f0*/  LDGSTS.E [R11+0x60000], desc[UR60][R6.64], !P5 ;  /* 0x60000000060b7fae */ /* 0x0003e8000e92187c */
[----:B------:R1:W-:Y:S01]  /*7aa00*/  STL.64 [R1+0x6d0], R200 ;  /* 0x0006d0c801007387 */ /* 0x0003e20000100a00 */
[----:B------:R-:W-:Y:S01]  /*7aa10*/  VIADD R4, R206, 0xfffffce4 ;  /* 0xfffffce4ce047836 */ /* 0x000fe20000000000 */
[----:B------:R-:W1:Y:S08]  /*7aa20*/  LDC R207, c[0x0][0x230] ;  /* 0x00008c00ffcf7b82 */ /* 0x000e700000000800 */
[----:B-1----:R-:W1:Y:S08]  /*7aa30*/  LDC R10, c[0x0][0x230] ;  /* 0x00008c00ff0a7b82 */ /* 0x002e700000000800 */
[----:B------:R-:W3:Y:S08]  /*7aa40*/  LDC R206, c[0x0][0x230] ;  /* 0x00008c00ffce7b82 */ /* 0x000ef00000000800 */
[----:B------:R-:W4:Y:S01]  /*7aa50*/  LDC R208, c[0x0][0x230] ;  /* 0x00008c00ffd07b82 */ /* 0x000f220000000800 */
[----:B------:R-:W-:Y:S01]  /*7aa60*/  IMAD.WIDE R6, R205, 0x4, R210 ;  /* 0x00000004cd067825 */ /* 0x000fe200078e02d2 */
[----:B------:R-:W-:Y:S01]  /*7aa70*/  ISETP.GE.U32.AND P0, PT, R0, 0x7ffffc48, PT ;  /* 0x7ffffc480000780c */ /* 0x000fe20003f06070 */
[----:B------:R-:W4:Y:S01]  /*7aa80*/  LDL.LU.64 R210, [R1+0x1588] ;  /* 0x0015880001d27983 */ /* 0x000f220000300a00 */
[----:B------:R-:W-:Y:S01]  /*7aa90*/  ISETP.GE.U32.AND P2, PT, R4, 0x7ffffc65, PT ;  /* 0x7ffffc650400780c */ /* 0x000fe20003f46070 */
[----:B------:R-:W-:Y:S01]  /*7aaa0*/  VIADD R0, R204, 0xfffffcc5 ;  /* 0xfffffcc5cc007836 */ /* 0x000fe20000000000 */
[----:B------:R-:W-:Y:S01]  /*7aab0*/  IADD3 R4, R199, -0x33c, RZ ;  /* 0xfffffcc4c7047810 */ /* 0x000fe20007ffe0ff */
[----:B------:R-:W-:Y:S01]  /*7aac0*/  LDGSTS.E [R11+0x60004], desc[UR60][R200.64], !P4 ;  /* 0x60004000c80b7fae */ /* 0x000fe2000e12187c */
[----:B------:R-:W-:-:S03]  /*7aad0*/  ISETP.GE.U32.AND P6, PT, R8, 0x7ffffc47, PT ;  /* 0x7ffffc470800780c */ /* 0x000fc60003fc6070 */
[----:B------:R3:W-:Y:S04]  /*7aae0*/  STL.64 [R1+0x6d8], R6 ;  /* 0x0006d80601007387 */ /* 0x0007e80000100a00 */
[----:B------:R3:W-:Y:S01]  /*7aaf0*/  LDGSTS.E [R11+0x60008], desc[UR60][R6.64], !P3 ;  /* 0x60008000060b7fae */ /* 0x0007e2000d92187c */
[----:B------:R-:W-:Y:S02]  /*7ab00*/  ISETP.GE.U32.AND P5, PT, R0, 0x7ffffc46, PT ;  /* 0x7ffffc460000780c */ /* 0x000fe40003fa6070 */
[----:B------:R-:W-:Y:S01]  /*7ab10*/  ISETP.GE.U32.AND P4, PT, R4, 0x7ffffc45, PT ;  /* 0x7ffffc450400780c */ /* 0x000fe20003f86070 */
[----:B------:R-:W-:Y:S01]  /*7ab20*/  VIADD R0, R198, 0xfffffca7 ;  /* 0xfffffca7c6007836 */ /* 0x000fe20000000000 */
[----:B------:R-:W4:Y:S08]  /*7ab30*/  LDC R199, c[0x0][0x230] ;  /* 0x00008c00ffc77b82 */ /* 0x000f300000000800 */
[----:B------:R-:W4:Y:S08]  /*7ab40*/  LDC R204, c[0x0][0x230] ;  /* 0x00008c00ffcc7b82 */ /* 0x000f300000000800 */
[----:B------:R-:W4:Y:S01]  /*7ab50*/  LDC R198, c[0x0][0x230] ;  /* 0x00008c00ffc67b82 */ /* 0x000f220000000800 */
[----:B-1----:R-:W-:-:S07]  /*7ab60*/  VIADD R4, R10, 0xfffffca6 ;  /* 0xfffffca60a047836 */ /* 0x002fce0000000000 */
[----:B------:R-:W1:Y:S01]  /*7ab70*/  LDC R8, c[0x0][0x230] ;  /* 0x00008c00ff087b82 */ /* 0x000e620000000800 */
[----:B------:R-:W4:Y:S04]  /*7ab80*/  LDL.LU.64 R200, [R1+0x1540] ;  /* 0x0015400001c87983 */ /* 0x000f280000300a00 */
[----:B------:R-:W4:Y:S01]  /*7ab90*/  LDL.LU.64 R216, [R1+0x1538] ;  /* 0x0015380001d87983 */ /* 0x000f220000300a00 */
[----:B------:R-:W-:Y:S02]  /*7aba0*/  ISETP.GE.U32.AND P3, PT, R0, 0x7ffffc28, PT ;  /* 0x7ffffc280000780c */ /* 0x000fe40003f66070 */
[----:B------:R-:W-:Y:S01]  /*7abb0*/  IADD3 R0, R207, -0x35b, RZ ;  /* 0xfffffca5cf007810 */ /* 0x000fe20007ffe0ff */
[----:B------:R-:W1:Y:S01]  /*7abc0*/  LDC R10, c[0x0][0x230] ;  /* 0x00008c00ff0a7b82 */ /* 0x000e620000000800 */
[----:B--2---:R-:W-:-:S04]  /*7abd0*/  IMAD.WIDE R214, R205, 0x4, R214 ;  /* 0x00000004cdd67825 */ /* 0x004fc800078e02d6 */
[----:B---3--:R-:W-:Y:S01]  /*7abe0*/  IMAD.WIDE R6, R205, 0x4, R218 ;  /* 0x00000004cd067825 */ /* 0x008fe200078e02da */
[----:B------:R-:W-:Y:S04]  /*7abf0*/  STL.64 [R1+0x6e8], R214 ;  /* 0x0006e8d601007387 */ /* 0x000fe80000100a00 */
[----:B------:R-:W-:Y:S04]  /*7ac00*/  LDGSTS.E [R11+0x6000c], desc[UR60][R214.64], !P2 ;  /* 0x6000c000d60b7fae */ /* 0x000fe8000d12187c */
[----:B------:R2:W-:Y:S04]  /*7ac10*/  STL.64 [R1+0x800], R6 ;  /* 0x0008000601007387 */ /* 0x0005e80000100a00 */
[----:B------:R2:W-:Y:S01]  /*7ac20*/  LDGSTS.E [R11+0x64000], desc[UR60][R6.64], !P0 ;  /* 0x64000000060b7fae */ /* 0x0005e2000c12187c */
[----:B------:R-:W-:Y:S01]  /*7ac30*/  ISETP.GE.U32.AND P2, PT, R4, 0x7ffffc27, PT ;  /* 0x7ffffc270400780c */ /* 0x000fe20003f46070 */
[----:B------:R-:W-:-:S02]  /*7ac40*/  VIADD R4, R206, 0xfffffca4 ;  /* 0xfffffca4ce047836 */ /* 0x000fc40000000000 */
[----:B----4-:R-:W-:Y:S01]  /*7ac50*/  IMAD.WIDE R206, R205, 0x4, R202 ;  /* 0x00000004cdce7825 */ /* 0x010fe200078e02ca */
[----:B------:R-:W-:-:S03]  /*7ac60*/  ISETP.GE.U32.AND P0, PT, R0, 0x7ffffc26, PT ;  /* 0x7ffffc260000780c */ /* 0x000fc60003f06070 */
[----:B--2---:R-:W-:-:S04]  /*7ac70*/  IMAD.WIDE R6, R205, 0x4, R212 ;  /* 0x00000004cd067825 */ /* 0x004fc800078e02d4 */
[----:B------:R-:W-:Y:S01]  /*7ac80*/  VIADD R0, R208, 0xfffffc87 ;  /* 0xfffffc87d0007836 */ /* 0x000fe20000000000 */
[----:B------:R2:W-:Y:S04]  /*7ac90*/  STL.64 [R1+0x808], R6 ;  /* 0x0008080601007387 */ /* 0x0005e80000100a00 */
[----:B------:R-:W3:Y:S04]  /*7aca0*/  LDL.LU.64 R214, [R1+0x1530] ;  /* 0x0015300001d67983 */ /* 0x000ee80000300a00 */
[----:B------:R2:W-:Y:S04]  /*7acb0*/  LDGSTS.E [R11+0x64004], desc[UR60][R6.64], !P6 ;  /* 0x64004000060b7fae */ /* 0x0005e8000f12187c */
[----:B------:R-:W4:Y:S04]  /*7acc0*/  LDL.LU.64 R202, [R1+0x1528] ;  /* 0x0015280001ca7983 */ /* 0x000f280000300a00 */
[----:B------:R1:W-:Y:S04]  /*7acd0*/  STL.64 [R1+0x810], R206 ;  /* 0x000810ce01007387 */ /* 0x0003e80000100a00 */
[----:B------:R-:W4:Y:S04]  /*7ace0*/  LDL.LU.64 R208, [R1+0x14e8] ;  /* 0x0014e80001d07983 */ /* 0x000f280000300a00 */
[----:B------:R-:W4:Y:S04]  /*7acf0*/  LDL.LU.64 R212, [R1+0x14e0] ;  /* 0x0014e00001d47983 */ /* 0x000f280000300a00 */
[----:B------:R-:W-:Y:S01]  /*7ad00*/  LDGSTS.E [R11+0x64008], desc[UR60][R206.64], !P5 ;  /* 0x64008000ce0b7fae */ /* 0x000fe2000e92187c */
[----:B--2---:R-:W-:-:S03]  /*7ad10*/  IMAD.WIDE R6, R205, 0x4, R210 ;  /* 0x00000004cd067825 */ /* 0x004fc600078e02d2 */
[----:B------:R-:W2:Y:S04]  /*7ad20*/  LDL.LU.64 R210, [R1+0x14d8] ;  /* 0x0014d80001d27983 */ /* 0x000ea80000300a00 */
[----:B------:R1:W-:Y:S04]  /*7ad30*/  STL.64 [R1+0x820], R6 ;  /* 0x0008200601007387 */ /* 0x0003e80000100a00 */
[----:B-1----:R-:W2:Y:S01]  /*7ad40*/  LDL.LU.64 R206, [R1+0x14d0] ;  /* 0x0014d00001ce7983 */ /* 0x002ea20000300a00 */
[----:B------:R-:W-:Y:S01]  /*7ad50*/  ISETP.GE.U32.AND P5, PT, R0, 0x7ffffc08, PT ;  /* 0x7ffffc080000780c */ /* 0x000fe20003fa6070 */
[----:B------:R-:W-:Y:S01]  /*7ad60*/  IMAD.WIDE R200, R205, 0x4, R200 ;  /* 0x00000004cdc87825 */ /* 0x000fe200078e02c8 */
[----:B------:R-:W-:-:S03]  /*7ad70*/  ISETP.GE.U32.AND P6, PT, R4, 0x7ffffc25, PT ;  /* 0x7ffffc250400780c */ /* 0x000fc60003fc6070 */
[----:B------:R-:W-:Y:S01]  /*7ad80*/  VIADD R0, R199, 0xfffffc85 ;  /* 0xfffffc85c7007836 */ /* 0x000fe20000000000 */
[----:B------:R-:W-:Y:S01]  /*7ad90*/  IADD3 R4, R204, -0x37a, RZ ;  /* 0xfffffc86cc047810 */ /* 0x000fe20007ffe0ff */
[----:B------:R1:W-:Y:S04]  /*7ada0*/  LDGSTS.E [R11+0x6400c], desc[UR60][R6.64], !P4 ;  /* 0x6400c000060b7fae */ /* 0x0003e8000e12187c */
[----:B------:R1:W-:Y:S01]  /*7adb0*/  LDGSTS.E [R11+0x68000], desc[UR60][R200.64], !P3 ;  /* 0x68000000c80b7fae */ /* 0x0003e2000d92187c */
[----:B------:R-:W2:Y:S01]  /*7adc0*/  LDC R199, c[0x0][0x230] ;  /* 0x00008c00ffc77b82 */ /* 0x000ea20000000800 */
[----:B------:R-:W-:Y:S02]  /*7add0*/  ISETP.GE.U32.AND P4, PT, R4, 0x7ffffc07, PT ;  /* 0x7ffffc070400780c */ /* 0x000fe40003f86070 */
[----:B------:R-:W-:Y:S01]  /*7ade0*/  ISETP.GE.U32.AND P3, PT, R0, 0x7ffffc06, PT ;  /* 0x7ffffc060000780c */ /* 0x000fe20003f66070 */
[----:B------:R-:W-:-:S04]  /*7adf0*/  VIADD R0, R198, 0xfffffc84 ;  /* 0xfffffc84c6007836 */ /* 0x000fc80000000000 */
[----:B------:R-:W1:Y:S02]  /*7ae00*/  LDC R198, c[0x0][0x230] ;  /* 0x00008c00ffc67b82 */ /* 0x000e640000000800 */
[----:B-1----:R-:W-:Y:S01]  /*7ae10*/  IMAD.WIDE R6, R205, 0x4, R216 ;  /* 0x00000004cd067825 */ /* 0x002fe200078e02d8 */
[----:B------:R1:W-:Y:S05]  /*7ae20*/  STL.64 [R1+0x948], R200 ;  /* 0x000948c801007387 */ /* 0x0003ea0000100a00 */
[----:B------:R-:W2:Y:S01]  /*7ae30*/  LDC R204, c[0x0][0x230] ;  /* 0x00008c00ffcc7b82 */ /* 0x000ea20000000800 */
[----:B------:R1:W-:Y:S04]  /*7ae40*/  STL.64 [R1+0x950], R6 ;  /* 0x0009500601007387 */ /* 0x0003e80000100a00 */
[----:B------:R1:W-:Y:S01]  /*7ae50*/  LDGSTS.E [R11+0x68004], desc[UR60][R6.64], !P2 ;  /* 0x68004000060b7fae */ /* 0x0003e2000d12187c */
[----:B------:R-:W-:Y:S01]  /*7ae60*/  ISETP.GE.U32.AND P2, PT, R0, 0x7ffffc05, PT ;  /* 0x7ffffc050000780c */ /* 0x000fe20003f46070 */
[----:B------:R-:W-:Y:S01]  /*7ae70*/  VIADD R4, R8, 0xfffffce2 ;  /* 0xfffffce208047836 */ /* 0x000fe20000000000 */
[----:B-1----:R-:W1:Y:S08]  /*7ae80*/  LDC R200, c[0x0][0x230] ;  /* 0x00008c00ffc87b82 */ /* 0x002e700000000800 */
[----:B------:R-:W1:Y:S08]  /*7ae90*/  LDC R7, c[0x0][0x230] ;  /* 0x00008c00ff077b82 */ /* 0x000e700000000800 */
[----:B------:R-:W1:Y:S08]  /*7aea0*/  LDC R6, c[0x0][0x230] ;  /* 0x00008c00ff067b82 */ /* 0x000e700000000800 */
[----:B------:R-:W1:Y:S01]  /*7aeb0*/  LDC R201, c[0x0][0x230] ;  /* 0x00008c00ffc97b82 */ /* 0x000e620000000800 */
[----:B------:R-:W-:-:S02]  /*7aec0*/  VIADD R8, R198, 0xfffffcc3 ;  /* 0xfffffcc3c6087836 */ /* 0x000fc40000000000 */
[----:B---3--:R-:W-:-:S04]  /*7aed0*/  IMAD.WIDE R218, R205, 0x4, R214 ;  /* 0x00000004cdda7825 */ /* 0x008fc800078e02d6 */
[----:B----4-:R-:W-:-:S04]  /*7aee0*/  IMAD.WIDE R216, R205, 0x4, R202 ;  /* 0x00000004cdd87825 */ /* 0x010fc800078e02ca */
[C---:B------:R-:W-:Y:S01]  /*7aef0*/  IMAD.WIDE R214, R205.reuse, 0x4, R208 ;  /* 0x00000004cdd67825 */ /* 0x040fe200078e02d0 */
[----:B------:R-:W3:Y:S03]  /*7af00*/  LDL.LU.64 R202, [R1+0x15e0] ;  /* 0x0015e00001ca7983 */ /* 0x000ee60000300a00 */
[C---:B------:R-:W-:Y:S01]  /*7af10*/  IMAD.WIDE R212, R205.reuse, 0x4, R212 ;  /* 0x00000004cdd47825 */ /* 0x040fe200078e02d4 */
[----:B------:R-:W-:Y:S04]  /*7af20*/  STL.64 [R1+0x958], R218 ;  /* 0x000958da01007387 */ /* 0x000fe80000100a00 */
[----:B------:R-:W4:Y:S04]  /*7af30*/  LDL.LU.64 R208, [R1+0x15d8] ;  /* 0x0015d80001d07983 */ /* 0x000f280000300a00 */
[----:B------:R-:W-:Y:S04]  /*7af40*/  STL.64 [R1+0x960], R216 ;  /* 0x000960d801007387 */ /* 0x000fe80000100a00 */
[----:B------:R-:W-:Y:S04]  /*7af50*/  STL.64 [R1+0xd60], R214 ;  /* 0x000d60d601007387 */ /* 0x000fe80000100a00 */
[----:B------:R-:W-:Y:S04]  /*7af60*/  LDGSTS.E [R11+0x68008], desc[UR60][R218.64], !P0 ;  /* 0x68008000da0b7fae */ /* 0x000fe8000c12187c */
[----:B------:R1:W-:Y:S04]  /*7af70*/  STL.64 [R1+0xd68], R212 ;  /* 0x000d68d401007387 */ /* 0x0003e80000100a00 */
[----:B------:R-:W-:Y:S04]  /*7af80*/  LDGSTS.E [R11+0x6800c], desc[UR60][R216.64], !P6 ;  /* 0x6800c000d80b7fae */ /* 0x000fe8000f12187c */
[----:B------:R-:W-:Y:S01]  /*7af90*/  LDGSTS.E [R11+0x6c000], desc[UR60][R214.64], !P5 ;  /* 0x6c000000d60b7fae */ /* 0x000fe2000e92187c */
[----:B--2---:R-:W-:-:S03]  /*7afa0*/  IMAD.WIDE R210, R205, 0x4, R210 ;  /* 0x00000004cdd27825 */ /* 0x004fc600078e02d2 */
[----:B------:R-:W-:Y:S01]  /*7afb0*/  LDGSTS.E [R11+0x6c004], desc[UR60][R212.64], !P4 ;  /* 0x6c004000d40b7fae */ /* 0x000fe2000e12187c */
[----:B------:R-:W-:-:S03]  /*7afc0*/  IMAD.WIDE R206, R205, 0x4, R206 ;  /* 0x00000004cdce7825 */ /* 0x000fc600078e02ce */
[----:B------:R2:W-:Y:S04]  /*7afd0*/  STL.64 [R1+0xd70], R210 ;  /* 0x000d70d201007387 */ /* 0x0005e80000100a00 */
[----:B------:R-:W-:Y:S04]  /*7afe0*/  LDGSTS.E [R11+0x6c008], desc[UR60][R210.64], !P3 ;  /* 0x6c008000d20b7fae */ /* 0x000fe8000d92187c */
[----:B------:R2:W-:Y:S01]  /*7aff0*/  STL.64 [R1+0xd78], R206 ;  /* 0x000d78ce01007387 */ /* 0x0005e20000100a00 */
[----:B------:R-:W-:-:S03]  /*7b000*/  ISETP.GE.U32.AND P3, PT, R4, 0x7ffffc63, PT ;  /* 0x7ffffc630400780c */ /* 0x000fc60003f66070 */
[----:B------:R2:W-:Y:S04]  /*7b010*/  LDGSTS.E [R11+0x6c00c], desc[UR60][R206.64], !P2 ;  /* 0x6c00c000ce0b7fae */ /* 0x0005e8000d12187c */
[----:B-1----:R-:W4:Y:S04]  /*7b020*/  LDL.LU.64 R212, [R1+0x15d0] ;  /* 0x0015d00001d47983 */ /* 0x002f280000300a00 */
[----:B--2---:R-:W2:Y:S04]  /*7b030*/  LDL.LU.64 R210, [R1+0x15c8] ;  /* 0x0015c80001d27983 */ /* 0x004ea80000300a00 */
[----:B------:R-:W2:Y:S01]  /*7b040*/  LDL.LU.64 R214, [R1+0x1580] ;  /* 0x0015800001d67983 */ /* 0x000ea20000300a00 */
[----:B------:R-:W-:-:S02]  /*7b050*/  IADD3 R4, R199, -0x320, RZ ;  /* 0xfffffce0c7047810 */ /* 0x000fc40007ffe0ff */
[----:B------:R-:W-:Y:S01]  /*7b060*/  IADD3 R0, R10, -0x31d, RZ ;  /* 0xfffffce30a007810 */ /* 0x000fe20007ffe0ff */
[----:B------:R-:W2:Y:S04]  /*7b070*/  LDL.LU.64 R198, [R1+0x1578] ;  /* 0x0015780001c67983 */ /* 0x000ea80000300a00 */
[----:B------:R-:W2:Y:S01]  /*7b080*/  LDL.LU.64 R206, [R1+0x1570] ;  /* 0x0015700001ce7983 */ /* 0x000ea20000300a00 */
[----:B------:R-:W1:Y:S01]  /*7b090*/  LDC R10, c[0x0][0x230] ;  /* 0x00008c00ff0a7b82 */ /* 0x000e620000000800 */
[----:B------:R-:W-:Y:S01]  /*7b0a0*/  ISETP.GE.U32.AND P2, PT, R0, 0x7ffffc64, PT ;  /* 0x7ffffc640000780c */ /* 0x000fe20003f46070 */
[----:B------:R-:W-:-:S06]  /*7b0b0*/  VIADD R0, R200, 0xfffffce1 ;  /* 0xfffffce1c8007836 */ /* 0x000fcc0000000000 */
[----:B------:R-:W2:Y:S01]  /*7b0c0*/  LDC R200, c[0x0][0x230] ;  /* 0x00008c00ffc87b82 */ /* 0x000ea20000000800 */
[----:B------:R-:W-:Y:S02]  /*7b0d0*/  ISETP.GE.U32.AND P5, PT, R4, 0x7ffffc61, PT ;  /* 0x7ffffc610400780c */ /* 0x000fe40003fa6070 */
[----:B------:R-:W-:Y:S02]  /*7b0e0*/  IADD3 R4, R6, -0x33f, RZ ;  /* 0xfffffcc106047810 */ /* 0x000fe40007ffe0ff */
[----:B------:R-:W-:Y:S02]  /*7b0f0*/  ISETP.GE.U32.AND P6, PT, R8, 0x7ffffc44, PT ;  /* 0x7ffffc440800780c */ /* 0x000fe40003fc6070 */
[----:B------:R-:W-:Y:S01]  /*7b100*/  ISETP.GE.U32.AND P4, PT, R0, 0x7ffffc62, PT ;  /* 0x7ffffc620000780c */ /* 0x000fe20003f86070 */
[----:B------:R-:W-:Y:S01]  /*7b110*/  VIADD R0, R7, 0xfffffcc2 ;  /* 0xfffffcc207007836 */ /* 0x000fe20000000000 */
[----:B------:R-:W2:Y:S08]  /*7b120*/  LDC R11, c[0x0][0x230] ;  /* 0x00008c00ff0b7b82 */ /* 0x000eb00000000800 */
[----:B------:R-:W2:Y:S01]  /*7b130*/  LDC R8, c[0x0][0x230] ;  /* 0x00008c00ff087b82 */ /* 0x000ea20000000800 */
[----:B------:R-:W-:Y:S01]  /*7b140*/  ISETP.GE.U32.AND P0, PT, R0, 0x7ffffc43, PT ;  /* 0x7ffffc430000780c */ /* 0x000fe20003f06070 */
[----:B------:R-:W-:-:S02]  /*7b150*/  VIADD R0, R201, 0xfffffcc0 ;  /* 0xfffffcc0c9007836 */ /* 0x000fc40000000000 */
[----:B---3--:R-:W-:-:S04]  /*7b160*/  IMAD.WIDE R202, R205, 0x4, R202 ;  /* 0x00000004cdca7825 */ /* 0x008fc800078e02ca */
[C---:B----4-:R-:W-:Y:S01]  /*7b170*/  IMAD.WIDE R6, R205.reuse, 0x4, R208 ;  /* 0x00000004cd067825 */ /* 0x050fe200078e02d0 */
[----:B------:R3:W-:Y:S04]  /*7b180*/  STL.64 [R1+0x6f0], R202 ;  /* 0x0006f0ca01007387 */ /* 0x0007e80000100a00 */
[----:B------:R2:W-:Y:S04]  /*7b190*/  STL.64 [R1+0x6f8], R6 ;  /* 0x0006f80601007387 */ /* 0x0005e80000100a00 */
[----:B------:R-:W4:Y:S04]  /*7b1a0*/  LDL.LU.64 R208, [R1+0x1568] ;  /* 0x0015680001d07983 */ /* 0x000f280000300a00 */
[----:B------:R3:W-:Y:S04]  /*7b1b0*/  LDGSTS.E [R244+0x60000], desc[UR60][R202.64], !P2 ;  /* 0x60000000caf47fae */ /* 0x0007e8000d12187c */
[----:B------:R2:W-:Y:S01]  /*7b1c0*/  LDGSTS.E [R244+0x60004], desc[UR60][R6.64], !P3 ;  /* 0x6000400006f47fae */ /* 0x0005e2000d92187c */
[----:B------:R-:W-:Y:S01]  /*7b1d0*/  ISETP.GE.U32.AND P2, PT, R4, 0x7ffffc42, PT ;  /* 0x7ffffc420400780c */ /* 0x000fe20003f46070 */
[----:B-1----:R-:W-:Y:S01]  /*7b1e0*/  VIADD R4, R10, 0xfffffca3 ;  /* 0xfffffca30a047836 */ /* 0x002fe20000000000 */
[----:B---3--:R-:W1:Y:S08]  /*7b1f0*/  LDC R203, c[0x0][0x230] ;  /* 0x00008c00ffcb7b82 */ /* 0x008e700000000800 */
[----:B------:R-:W3:Y:S01]  /*7b200*/  LDC R202, c[0x0][0x230] ;  /* 0x00008c00ffca7b82 */ /* 0x000ee20000000800 */
[----:B------:R-:W-:-:S04]  /*7b210*/  IMAD.WIDE R216, R205, 0x4, R212 ;  /* 0x00000004cdd87825 */ /* 0x000fc800078e02d4 */
[C---:B--2---:R-:W-:Y:S01]  /*7b220*/  IMAD.WIDE R6, R205.reuse, 0x4, R210 ;  /* 0x00000004cd067825 */ /* 0x044fe200078e02d2 */
[----:B------:R-:W2:Y:S04]  /*7b230*/  LDL.LU.64 R212, [R1+0x1520] ;  /* 0x0015200001d47983 */ /* 0x000ea80000300a00 */
[----:B------:R-:W-:Y:S04]  /*7b240*/  STL.64 [R1+0x700], R216 ;  /* 0x000700d801007387 */ /* 0x000fe80000100a00 */
[----:B------:R-:W2:Y:S04]  /*7b250*/  LDL.LU.64 R210, [R1+0x1518] ;  /* 0x0015180001d27983 */ /* 0x000ea80000300a00 */
[----:B------:R-:W-:Y:S04]  /*7b260*/  LDGSTS.E [R244+0x60008], desc[UR60][R216.64], !P4 ;  /* 0x60008000d8f47fae */ /* 0x000fe8000e12187c */
[----:B------:R1:W-:Y:S04]  /*7b270*/  STL.64 [R1+0x708], R6 ;  /* 0x0007080601007387 */ /* 0x0003e80000100a00 */
[----:B------:R1:W-:Y:S01]  /*7b280*/  LDGSTS.E [R244+0x6000c], desc[UR60][R6.64], !P5 ;  /* 0x6000c00006f47fae */ /* 0x0003e2000e92187c */
[----:B------:R-:W-:Y:S01]  /*7b290*/  IMAD.WIDE R198, R205, 0x4, R198 ;  /* 0x00000004cdc67825 */ /* 0x000fe200078e02c6 */
[----:B------:R-:W-:-:S03]  /*7b2a0*/  ISETP.GE.U32.AND P4, PT, R4, 0x7ffffc24, PT ;  /* 0x7ffffc240400780c */ /* 0x000fc60003f86070 */
[----:B------:R-:W-:Y:S02]  /*7b2b0*/  VIADD R4, R200, 0xfffffca0 ;  /* 0xfffffca0c8047836 */ /* 0x000fe40000000000 */
[C---:B------:R-:W-:Y:S01]  /*7b2c0*/  IMAD.WIDE R220, R205.reuse, 0x4, R206 ;  /* 0x00000004cddc7825 */ /* 0x040fe200078e02ce */
[----:B------:R-:W-:Y:S01]  /*7b2d0*/  ISETP.GE.U32.AND P3, PT, R0, 0x7ffffc41, PT ;  /* 0x7ffffc410000780c */ /* 0x000fe20003f66070 */
[----:B------:R-:W3:Y:S02]  /*7b2e0*/  LDC R10, c[0x0][0x230] ;  /* 0x00008c00ff0a7b82 */ /* 0x000ee40000000800 */
[----:B-1----:R-:W-:-:S05]  /*7b2f0*/  IMAD.WIDE R6, R205, 0x4, R214 ;  /* 0x00000004cd067825 */ /* 0x002fca00078e02d6 */
[----:B------:R1:W-:Y:S04]  /*7b300*/  STL.64 [R1+0x828], R6 ;  /* 0x0008280601007387 */ /* 0x0003e80000100a00 */
[----:B------:R-:W2:Y:S04]  /*7b310*/  LDL.LU.64 R200, [R1+0x1510] ;  /* 0x0015100001c87983 */ /* 0x000ea80000300a00 */
[----:B------:R-:W2:Y:S04]  /*7b320*/  LDL.LU.64 R216, [R1+0x14c0] ;  /* 0x0014c00001d87983 */ /* 0x000ea80000300a00 */
[----:B------:R1:W-:Y:S04]  /*7b330*/  STL.64 [R1+0x830], R198 ;  /* 0x000830c601007387 */ /* 0x0003e80000100a00 */
[----:B------:R-:W2:Y:S04]  /*7b340*/  LDL.LU.64 R218, [R1+0x14b8] ;  /* 0x0014b80001da7983 */ /* 0x000ea80000300a00 */
[----:B------:R-:W2:Y:S04]  /*7b350*/  LDL.LU.64 R214, [R1+0x14b0] ;  /* 0x0014b00001d67983 */ /* 0x000ea80000300a00 */
[----:B------:R-:W-:Y:S04]  /*7b360*/  LDGSTS.E [R244+0x64000], desc[UR60][R6.64], !P6 ;  /* 0x6400000006f47fae */ /* 0x000fe8000f12187c */
[----:B------:R2:W-:Y:S01]  /*7b370*/  STL.64 [R1+0x838], R220 ;  /* 0x000838dc01007387 */ /* 0x0005e20000100a00 */
[----:B------:R-:W-:-:S03]  /*7b380*/  IADD3 R0, R11, -0x35e, RZ ;  /* 0xfffffca20b007810 */ /* 0x000fc60007ffe0ff */
[----:B------:R-:W-:Y:S04]  /*7b390*/  LDGSTS.E [R244+0x64004], desc[UR60][R198.64], !P0 ;  /* 0x64004000c6f47fae */ /* 0x000fe8000c12187c */
[----:B------:R2:W-:Y:S04]  /*7b3a0*/  LDGSTS.E [R244+0x64008], desc[UR60][R220.64], !P2 ;  /* 0x64008000dcf47fae */ /* 0x0005e8000d12187c */
[----:B-1----:R-:W2:Y:S04]  /*7b3b0*/  LDL.LU.64 R6, [R1+0x14a8] ;  /* 0x0014a80001067983 */ /* 0x002ea80000300a00 */
[----:B------:R-:W2:Y:S01]  /*7b3c0*/  LDL.LU.64 R206, [R1+0x14a0] ;  /* 0x0014a00001ce7983 */ /* 0x000ea20000300a00 */
[----:B------:R-:W-:Y:S01]  /*7b3d0*/  ISETP.GE.U32.AND P5, PT, R0, 0x7ffffc23, PT ;  /* 0x7ffffc230000780c */ /* 0x000fe20003fa6070 */
[----:B------:R-:W-:Y:S01]  /*7b3e0*/  VIADD R0, R8, 0xfffffca1 ;  /* 0xfffffca108007836 */ /* 0x000fe20000000000 */
[----:B------:R-:W-:Y:S01]  /*7b3f0*/  ISETP.GE.U32.AND P0, PT, R4, 0x7ffffc21, PT ;  /* 0x7ffffc210400780c */ /* 0x000fe20003f06070 */
[----:B------:R-:W2:Y:S03]  /*7b400*/  LDL.LU.64 R198, [R1+0x2628] ;  /* 0x0026280001c67983 */ /* 0x000ea60000300a00 */
[----:B------:R-:W-:-:S02]  /*7b410*/  ISETP.GE.U32.AND P6, PT, R0, 0x7ffffc22, PT ;  /* 0x7ffffc220000780c */ /* 0x000fc40003fc6070 */
[----:B------:R-:W-:Y:S01]  /*7b420*/  IADD3 R0, R204, -0x37d, RZ ;  /* 0xfffffc83cc007810 */ /* 0x000fe20007ffe0ff */
[----:B---3--:R-:W-:-:S03]  /*7b430*/  VIADD R4, R202, 0xfffffc81 ;  /* 0xfffffc81ca047836 */ /* 0x008fc60000000000 */
[----:B------:R-:W-:Y:S01]  /*7b440*/  ISETP.GE.U32.AND P2, PT, R0, 0x7ffffc04, PT ;  /* 0x7ffffc040000780c */ /* 0x000fe20003f46070 */
[----:B------:R-:W-:Y:S02]  /*7b450*/  VIADD R0, R203, 0xfffffc82 ;  /* 0xfffffc82cb007836 */ /* 0x000fe40000000000 */
[----:B------:R-:W3:Y:S01]  /*7b460*/  LDL.LU.64 R202, [R1+0x16b8] ;  /* 0x0016b80001ca7983 */ /* 0x000ee20000300a00 */
[----:B------:R-:W-:Y:S01]  /*7b470*/  IADD3 R8, R10, -0x380, RZ ;  /* 0xfffffc800a087810 */ /* 0x000fe20007ffe0ff */
[----:B----4-:R-:W-:-:S05]  /*7b480*/  IMAD.WIDE R208, R205, 0x4, R208 ;  /* 0x00000004cdd07825 */ /* 0x010fca00078e02d0 */
[----:B------:R1:W-:Y:S04]  /*7b490*/  STL.64 [R1+0x840], R208 ;  /* 0x000840d001007387 */ /* 0x0003e80000100a00 */
[----:B------:R-:W-:Y:S01]  /*7b4a0*/  LDGSTS.E [R244+0x6400c], desc[UR60][R208.64], !P3 ;  /* 0x6400c000d0f47fae */ /* 0x000fe2000d92187c */
[----:B--2---:R-:W-:-:S04]  /*7b4b0*/  IMAD.WIDE R220, R205, 0x4, R212 ;  /* 0x00000004cddc7825 */ /* 0x004fc800078e02d4 */
[C---:B------:R-:W-:Y:S02]  /*7b4c0*/  IMAD.WIDE R212, R205.reuse, 0x4, R210 ;  /* 0x00000004cdd47825 */ /* 0x040fe400078e02d2 */
[----:B------:R-:W2:Y:S04]  /*7b4d0*/  LDL.LU.64 R210, [R1+0x1620] ;  /* 0x0016200001d27983 */ /* 0x000ea80000300a00 */
[----:B------:R-:W-:Y:S04]  /*7b4e0*/  STL.64 [R1+0x968], R220 ;  /* 0x000968dc01007387 */ /* 0x000fe80000100a00 */
[----:B-1----:R-:W4:Y:S04]  /*7b4f0*/  LDL.LU.64 R208, [R1+0x16b0] ;  /* 0x0016b00001d07983 */ /* 0x002f280000300a00 */
[----:B------:R1:W-:Y:S04]  /*7b500*/  LDGSTS.E [R244+0x68000], desc[UR60][R220.64], !P4 ;  /* 0x68000000dcf47fae */ /* 0x0003e8000e12187c */
[----:B------:R1:W-:Y:S04]  /*7b510*/  STL.64 [R1+0x970], R212 ;  /* 0x000970d401007387 */ /* 0x0003e80000100a00 */
[----:B------:R-:W-:Y:S04]  /*7b520*/  LDGSTS.E [R244+0x68004], desc[UR60][R212.64], !P5 ;  /* 0x68004000d4f47fae */ /* 0x000fe8000e92187c */
[----:B-1----:R-:W4:Y:S01]  /*7b530*/  LDL.LU.64 R212, [R1+0x16a8] ;  /* 0x0016a80001d47983 */ /* 0x002f220000300a00 */
[----:B------:R-:W-:-:S04]  /*7b540*/  IMAD.WIDE R200, R205, 0x4, R200 ;  /* 0x00000004cdc87825 */ /* 0x000fc800078e02c8 */
[----:B------:R-:W-:-:S04]  /*7b550*/  IMAD.WIDE R220, R205, 0x4, R216 ;  /* 0x00000004cddc7825 */ /* 0x000fc800078e02d8 */
[C---:B------:R-:W-:Y:S01]  /*7b560*/  IMAD.WIDE R218, R205.reuse, 0x4, R218 ;  /* 0x00000004cdda7825 */ /* 0x040fe200078e02da */
[----:B------:R-:W4:Y:S04]  /*7b570*/  LDL.LU.64 R216, [R1+0x16a0] ;  /* 0x0016a00001d87983 */ /* 0x000f280000300a00 */
[----:B------:R1:W-:Y:S04]  /*7b580*/  STL.64 [R1+0x978], R200 ;  /* 0x000978c801007387 */ /* 0x0003e80000100a00 */
[----:B------:R1:W-:Y:S01]  /*7b590*/  STL.64 [R1+0x990], R220 ;  /* 0x000990dc01007387 */ /* 0x0003e20000100a00 */
[----:B------:R-:W-:-:S04]  /*7b5a0*/  IMAD.WIDE R10, R205, 0x4, R6 ;  /* 0x00000004cd0a7825 */ /* 0x000fc800078e0206 */
[C---:B------:R-:W-:Y:S01]  /*7b5b0*/  IMAD.WIDE R6, R205.reuse, 0x4, R206 ;  /* 0x00000004cd067825 */ /* 0x040fe200078e02ce */
[----:B------:R-:W-:Y:S04]  /*7b5c0*/  STL.64 [R1+0xd80], R218 ;  /* 0x000d80da01007387 */ /* 0x000fe80000100a00 */
[----:B------:R-:W4:Y:S01]  /*7b5d0*/  LDL.LU.64 R206, [R1+0x1698] ;  /* 0x0016980001ce7983 */ /* 0x000f220000300a00 */
[----:B------:R-:W-:Y:S01]  /*7b5e0*/  IMAD.WIDE R214, R205, 0x4, R214 ;  /* 0x00000004cdd67825 */ /* 0x000fe200078e02d6 */
[----:B------:R-:W-:Y:S02]  /*7b5f0*/  ISETP.GE.U32.AND P3, PT, R0, 0x7ffffc03, PT ;  /* 0x7ffffc030000780c */ /* 0x000fe40003f66070 */
[----:B------:R-:W-:Y:S02]  /*7b600*/  ISETP.GE.U32.AND P4, PT, R4, 0x7ffffc02, PT ;  /* 0x7ffffc020400780c */ /* 0x000fe40003f86070 */
[----:B------:R-:W-:Y:S01]  /*7b610*/  ISETP.GE.U32.AND P5, PT, R8, 0x7ffffc01, PT ;  /* 0x7ffffc010800780c */ /* 0x000fe20003fa6070 */
[----:B------:R-:W-:Y:S04]  /*7b620*/  LDGSTS.E [R244+0x68008], desc[UR60][R200.64], !P6 ;  /* 0x68008000c8f47fae */ /* 0x000fe8000f12187c */
[----:B------:R3:W-:Y:S04]  /*7b630*/  STL.64 [R1+0xd88], R214 ;  /* 0x000d88d601007387 */ /* 0x0007e80000100a00 */
[----:B------:R-:W4:Y:S04]  /*7b640*/  LDL.LU.64 R204, [R1+0x1690] ;  /* 0x0016900001cc7983 */ /* 0x000f280000300a00 */
[----:B------:R2:W-:Y:S01]  /*7b650*/  STL.64 [R1+0xd90], R10 ;  /* 0x000d900a01007387 */ /* 0x0005e20000100a00 */
[----:B------:R-:W-:-:S03]  /*7b660*/  SHF.L.U32 R5, R5, 0x7, RZ ;  /* 0x0000000705057819 */ /* 0x000fc600000006ff */
[----:B------:R-:W-:Y:S04]  /*7b670*/  LDGSTS.E [R244+0x6800c], desc[UR60][R220.64], !P0 ;  /* 0x6800c000dcf47fae */ /* 0x000fe8000c12187c */
[----:B------:R-:W-:Y:S04]  /*7b680*/  LDGSTS.E [R244+0x6c000], desc[UR60][R218.64], !P2 ;  /* 0x6c000000daf47fae */ /* 0x000fe8000d12187c */
[----:B------:R3:W-:Y:S04]  /*7b690*/  LDGSTS.E [R244+0x6c004], desc[UR60][R214.64], !P3 ;  /* 0x6c004000d6f47fae */ /* 0x0007e8000d92187c */
[----:B-1----:R-:W4:Y:S04]  /*7b6a0*/  LDL.LU.64 R200, [R1+0x2620] ;  /* 0x0026200001c87983 */ /* 0x002f280000300a00 */
[----:B------:R4:W-:Y:S04]  /*7b6b0*/  STL.64 [R1+0xd98], R6 ;  /* 0x000d980601007387 */ /* 0x0009e80000100a00 */
[----:B------:R2:W-:Y:S04]  /*7b6c0*/  LDGSTS.E [R244+0x6c008], desc[UR60][R10.64], !P4 ;  /* 0x6c0080000af47fae */ /* 0x0005e8000e12187c */
[----:B------:R4:W-:Y:S01]  /*7b6d0*/  LDGSTS.E [R244+0x6c00c], desc[UR60][R6.64], !P5 ;  /* 0x6c00c00006f47fae */ /* 0x0009e2000e92187c */
[----:B------:R-:W-:-:S02]  /*7b6e0*/  VIADD R0, R245, 0x200000 ;  /* 0x00200000f5007836 */ /* 0x000fc40000000000 */
[----:B------:R-:W-:Y:S01]  /*7b6f0*/  VIADD R8, R245, 0x200000 ;  /* 0x00200000f5087836 */ /* 0x000fe20000000000 */
[----:B------:R-:W4:Y:S04]  /*7b700*/  LDL.LU.64 R220, [R1+0x1688] ;  /* 0x0016880001dc7983 */ /* 0x000f280000300a00 */
[----:B------:R-:W0:Y:S01]  /*7b710*/  LDGDEPBAR ;  /* 0x00000000000079af */ /* 0x000e220000000000 */
[----:B---3--:R-:W-:-:S03]  /*7b720*/  IMAD.WIDE R214, R5, 0x4, R202 ;  /* 0x0000000405d67825 */ /* 0x008fc600078e02ca */
[----:B------:R-:W3:Y:S04]  /*7b730*/  LDL.LU.64 R202, [R1+0x1680] ;  /* 0x0016800001ca7983 */ /* 0x000ee80000300a00 */
[----:B------:R1:W-:Y:S01]  /*7b740*/  STL.64 [R1+0xda0], R214 ;  /* 0x000da0d601007387 */ /* 0x0003e20000100a00 */
[----:B------:R-:W-:-:S03]  /*7b750*/  IADD3 R4, R245, 0x200000, RZ ;  /* 0x00200000f5047810 */ /* 0x000fc60007ffe0ff */
[----:B------:R1:W-:Y:S01]  /*7b760*/  LDGSTS.E [R0+-0x80000], desc[UR60][R214.64], P1 ;  /* 0x80000000d6007fae */ /* 0x0003e2000892187c */
[----:B--2---:R-:W-:-:S04]  /*7b770*/  IMAD.WIDE R10, R5, 0x4, R210 ;  /* 0x00000004050a7825 */ /* 0x004fc800078e02d2 */
[C---:B----4-:R-:W-:Y:S01]  /*7b780*/  IMAD.WIDE R6, R5.reuse, 0x4, R208 ;  /* 0x0000000405067825 */ /* 0x050fe200078e02d0 */
[----:B------:R-:W2:Y:S04]  /*7b790*/  LDL.LU.64 R210, [R1+0x1678] ;  /* 0x0016780001d27983 */ /* 0x000ea80000300a00 */
[----:B------:R-:W4:Y:S04]  /*7b7a0*/  LDL.LU.64 R208, [R1+0x1670] ;  /* 0x0016700001d07983 */ /* 0x000f280000300a00 */
[----:B------:R-:W-:Y:S04]  /*7b7b0*/  STL.64 [R1+0xde0], R10 ;  /* 0x000de00a01007387 */ /* 0x000fe80000100a00 */
[----:B------:R-:W-:Y:S04]  /*7b7c0*/  LDGSTS.E [R8+-0x7fc00], desc[UR60][R10.64], P1 ;  /* 0x804000000a087fae */ /* 0x000fe8000892187c */
[----:B------:R1:W-:Y:S04]  /*7b7d0*/  STL.64 [R1+0xe20], R6 ;  /* 0x000e200601007387 */ /* 0x0003e80000100a00 */
[----:B------:R1:W-:Y:S02]  /*7b7e0*/  LDGSTS.E [R4+-0x7f800], desc[UR60][R6.64], P1 ;  /* 0x8080000006047fae */ /* 0x0003e4000892187c */
[----:B-1----:R-:W-:-:S02]  /*7b7f0*/  IMAD.WIDE R214, R5, 0x4, R212 ;  /* 0x0000000405d67825 */ /* 0x002fc400078e02d4 */
[----:B------:R-:W4:Y:S04]  /*7b800*/  LDL.LU.64 R212, [R1+0x1668] ;  /* 0x0016680001d47983 */ /* 0x000f280000300a00 */
[----:B------:R1:W-:Y:S01]  /*7b810*/  STL.64 [R1+0xe60], R214 ;  /* 0x000e60d601007387 */ /* 0x0003e20000100a00 */
[----:B------:R-:W-:-:S03]  /*7b820*/  IMAD.WIDE R6, R5, 0x4, R216 ;  /* 0x0000000405067825 */ /* 0x000fc600078e02d8 */
[----:B------:R1:W-:Y:S04]  /*7b830*/  LDGSTS.E [R0+-0x7f400], desc[UR60][R214.64], P1 ;  /* 0x80c00000d6007fae */ /* 0x0003e8000892187c */
[----:B------:R-:W4:Y:S04]  /*7b840*/  LDL.LU.64 R216, [R1+0x1660] ;  /* 0x0016600001d87983 */ /* 0x000f280000300a00 */
[----:B------:R1:W-:Y:S01]  /*7b850*/  STL.64 [R1+0xea0], R6 ;  /* 0x000ea00601007387 */ /* 0x0003e20000100a00 */
[----:B------:R-:W-:-:S03]  /*7b860*/  IMAD.WIDE R218, R5, 0x4, R206 ;  /* 0x0000000405da7825 */ /* 0x000fc600078e02ce */
[----:B------:R-:W4:Y:S01]  /*7b870*/  LDL.LU.64 R206, [R1+0x1658] ;  /* 0x0016580001ce7983 */ /* 0x000f220000300a00 */
[----:B------:R-:W-:Y:S02]  /*7b880*/  VIADD R10, R245, 0x200000 ;  /* 0x00200000f50a7836 */ /* 0x000fe40000000000 */
[----:B-1----:R-:W-:-:S03]  /*7b890*/  IMAD.WIDE R214, R5, 0x4, R204 ;  /* 0x0000000405d67825 */ /* 0x002fc600078e02cc */
[----:B------:R1:W-:Y:S04]  /*7b8a0*/  LDGSTS.E [R10+-0x7f000], desc[UR60][R6.64], P1 ;  /* 0x81000000060a7fae */ /* 0x0003e8000892187c */
[----:B------:R-:W4:Y:S04]  /*7b8b0*/  LDL.LU.64 R204, [R1+0x1650] ;  /* 0x0016500001cc7983 */ /* 0x000f280000300a00 */
[----:B------:R3:W-:Y:S04]  /*7b8c0*/  STL.64 [R1+0xee0], R218 ;  /* 0x000ee0da01007387 */ /* 0x0007e80000100a00 */
[----:B------:R2:W-:Y:S04]  /*7b8d0*/  STL.64 [R1+0xf48], R214 ;  /* 0x000f48d601007387 */ /* 0x0005e80000100a00 */
[----:B------:R3:W-:Y:S04]  /*7b8e0*/  LDGSTS.E [R8+-0x7ec00], desc[UR60][R218.64], P1 ;  /* 0x81400000da087fae */ /* 0x0007e8000892187c */
[----:B------:R2:W-:Y:S01]  /*7b8f0*/  LDGSTS.E [R4+-0x7e800], desc[UR60][R214.64], P1 ;  /* 0x81800000d6047fae */ /* 0x0005e2000892187c */
[----:B-1----:R-:W-:-:S03]  /*7b900*/  IMAD.WIDE R6, R5, 0x4, R220 ;  /* 0x0000000405067825 */ /* 0x002fc600078e02dc */
[----:B------:R-:W4:Y:S04]  /*7b910*/  LDL.LU.64 R220, [R1+0x1648] ;  /* 0x0016480001dc7983 */ /* 0x000f280000300a00 */
[----:B------:R4:W-:Y:S04]  /*7b920*/  STL.64 [R1+0xf90], R6 ;  /* 0x000f900601007387 */ /* 0x0009e80000100a00 */
[----:B------:R4:W-:Y:S01]  /*7b930*/  LDGSTS.E [R0+-0x7e400], desc[UR60][R6.64], P1 ;  /* 0x81c0000006007fae */ /* 0x0009e2000892187c */
[----:B---3--:R-:W-:-:S03]  /*7b940*/  IMAD.WIDE R218, R5, 0x4, R202 ;  /* 0x0000000405da7825 */ /* 0x008fc600078e02ca */
[----:B------:R-:W3:Y:S04]  /*7b950*/  LDL.LU.64 R202, [R1+0x1640] ;  /* 0x0016400001ca7983 */ /* 0x000ee80000300a00 */
[----:B------:R-:W-:Y:S04]  /*7b960*/  STL.64 [R1+0xff0], R218 ;  /* 0x000ff0da01007387 */ /* 0x000fe80000100a00 */
[----:B------:R-:W-:Y:S01]  /*7b970*/  LDGSTS.E [R10+-0x7e000], desc[UR60][R218.64], P1 ;  /* 0x82000000da0a7fae */ /* 0x000fe2000892187c */
[----:B--2---:R-:W-:-:S04]  /*7b980*/  IMAD.WIDE R214, R5, 0x4, R210 ;  /* 0x0000000405d67825 */ /* 0x004fc800078e02d2 */
[C---:B----4-:R-:W-:Y:S01]  /*7b990*/  IMAD.WIDE R6, R5.reuse, 0x4, R208 ;  /* 0x0000000405067825 */ /* 0x050fe200078e02d0 */
[----:B------:R-:W2:Y:S04]  /*7b9a0*/  LDL.LU.64 R210, [R1+0x1638] ;  /* 0x0016380001d27983 */ /* 0x000ea80000300a00 */
[----:B------:R-:W4:Y:S04]  /*7b9b0*/  LDL.LU.64 R208, [R1+0x1630] ;  /* 0x0016300001d07983 */ /* 0x000f280000300a00 */
[----:B------:R1:W-:Y:S04]  /*7b9c0*/  STL.64 [R1+0x1098], R214 ;  /* 0x001098d601007387 */ /* 0x0003e80000100a00 */
[----:B------:R-:W-:Y:S04]  /*7b9d0*/  LDGSTS.E [R8+-0x7dc00], desc[UR60][R214.64], P1 ;  /* 0x82400000d6087fae */ /* 0x000fe8000892187c */
[----:B------:R1:W-:Y:S04]  /*7b9e0*/  STL.64 [R1+0x10f0], R6 ;  /* 0x0010f00601007387 */ /* 0x0003e80000100a00 */
[----:B------:R1:W-:Y:S01]  /*7b9f0*/  LDGSTS.E [R4+-0x7d800], desc[UR60][R6.64], P1 ;  /* 0x8280000006047fae */ /* 0x0003e2000892187c */
[----:B------:R-:W-:-:S03]  /*7ba00*/  IMAD.WIDE R212, R5, 0x4, R212 ;  /* 0x0000000405d47825 */ /* 0x000fc600078e02d4 */
[----:B-1----:R-:W4:Y:S01]  /*7ba10*/  LDL.LU.64 R214, [R1+0x1628] ;  /* 0x0016280001d67983 */ /* 0x002f220000300a00 */
[----:B------:R-:W-:-:S03]  /*7ba20*/  IMAD.WIDE R6, R5, 0x4, R216 ;  /* 0x0000000405067825 */ /* 0x000fc600078e02d8 */
[----:B------:R1:W-:Y:S04]  /*7ba30*/  STL.64 [R1+0x1160], R212 ;  /* 0x001160d401007387 */ /* 0x0003e80000100a00 */
[----:B------:R-:W4:Y:S04]  /*7ba40*/  LDL.LU.64 R216, [R1+0x1618] ;  /* 0x0016180001d87983 */ /* 0x000f280000300a00 */
[----:B------:R1:W-:Y:S04]  /*7ba50*/  LDGSTS.E [R0+-0x7d400], desc[UR60][R212.64], P1 ;  /* 0x82c00000d4007fae */ /* 0x0003e8000892187c */
[----:B------:R1:W-:Y:S04]  /*7ba60*/  STL.64 [R1+0x11a8], R6 ;  /* 0x0011a80601007387 */ /* 0x0003e80000100a00 */
[----:B------:R1:W-:Y:S01]  /*7ba70*/  LDGSTS.E [R10+-0x7d000], desc[UR60][R6.64], P1 ;  /* 0x83000000060a7fae */ /* 0x0003e2000892187c */
[----:B------:R-:W-:-:S03]  /*7ba80*/  IMAD.WIDE R218, R5, 0x4, R206 ;  /* 0x0000000405da7825 */ /* 0x000fc600078e02ce */
[----:B------:R-:W4:Y:S04]  /*7ba90*/  LDL.LU.64 R206, [R1+0x1480] ;  /* 0x0014800001ce7983 */ /* 0x000f280000300a00 */
[----:B------:R3:W-:Y:S01]  /*7baa0*/  LDGSTS.E [R8+-0x7cc00], desc[UR60][R218.64], P1 ;  /* 0x83400000da087fae */ /* 0x0007e2000892187c */
[----:B-1----:R-:W-:-:S03]  /*7bab0*/  IMAD.WIDE R212, R5, 0x4, R204 ;  /* 0x0000000405d47825 */ /* 0x002fc600078e02cc */
        /* <DEDUP_REMOVED lines=21> */
[----:B-1----:R-:W4:Y:S04]  /*7bc10*/  LDL.LU.64 R212, [R1+0x1448] ;  /* 0x0014480001d47983 */ /* 0x002f280000300a00 */
[----:B------:R1:W-:Y:S01]  /*7bc20*/  STL.64 [R1+0x14b0], R214 ;  /* 0x0014b0d601007387 */ /* 0x0003e20000100a00 */
[----:B------:R-:W-:-:S03]  /*7bc30*/  IMAD.WIDE R6, R5, 0x4, R216 ;  /* 0x0000000405067825 */ /* 0x000fc600078e02d8 */
        /* <DEDUP_REMOVED lines=32> */
[----:B------:R1:W-:Y:S04]  /*7be40*/  LDGSTS.E [R0+-0x79400], desc[UR60][R212.64], P1 ;  /* 0x86c00000d4007fae */ /* 0x0003e8000892187c */
[----:B------:R-:W4:Y:S04]  /*7be50*/  LDL.LU.64 R216, [R1+0x1400] ;  /* 0x0014000001d87983 */ /* 0x000f280000300a00 */
        /* <DEDUP_REMOVED lines=100> */
[----:B------:R-:W-:Y:S01]  /*7c4a0*/  LDGSTS.E [R8+-0x5ac00], desc[UR60][R218.64], P1 ;  /* 0xa5400000da087fae */ /* 0x000fe2000892187c */
        /* <DEDUP_REMOVED lines=8> */
[----:B-1----:R-:W4:Y:S01]  /*7c530*/  LDL.LU.64 R218, [R1+0x12f8] ;  /* 0x0012f80001da7983 */ /* 0x002f220000300a00 */
[----:B---3--:R-:W-:-:S03]  /*7c540*/  IMAD.WIDE R202, R5, 0x4, R202 ;  /* 0x0000000405ca7825 */ /* 0x008fc600078e02ca */
[----:B------:R4:W-:Y:S04]  /*7c550*/  LDGSTS.E [R0+-0x5a400], desc[UR60][R6.64], P1 ;  /* 0xa5c0000006007fae */ /* 0x0009e8000892187c */
[----:B------:R1:W-:Y:S04]  /*7c560*/  STL.64 [R1+0x1cf0], R202 ;  /* 0x001cf0ca01007387 */ /* 0x0003e80000100a00 */
[----:B------:R-:W-:Y:S01]  /*7c570*/  LDGSTS.E [R10+-0x5a000], desc[UR60][R202.64], P1 ;  /* 0xa6000000ca0a7fae */ /* 0x000fe2000892187c */
[----:B--2---:R-:W-:-:S04]  /*7c580*/  IMAD.WIDE R214, R5, 0x4, R210 ;  /* 0x0000000405d67825 */ /* 0x004fc800078e02d2 */
[C---:B----4-:R-:W-:Y:S01]  /*7c590*/  IMAD.WIDE R6, R5.reuse, 0x4, R208 ;  /* 0x0000000405067825 */ /* 0x050fe200078e02d0 */
[----:B------:R-:W2:Y:S04]  /*7c5a0*/  LDL.LU.64 R210, [R1+0x12f0] ;  /* 0x0012f00001d27983 */ /* 0x000ea80000300a00 */
[----:B------:R-:W3:Y:S04]  /*7c5b0*/  LDL.LU.64 R208, [R1+0xe28] ;  /* 0x000e280001d07983 */ /* 0x000ee80000300a00 */
[----:B------:R4:W-:Y:S04]  /*7c5c0*/  STL.64 [R1+0x1ce8], R214 ;  /* 0x001ce8d601007387 */ /* 0x0009e80000100a00 */
[----:B-1----:R-:W3:Y:S04]  /*7c5d0*/  LDL.LU.64 R202, [R1+0x2618] ;  /* 0x0026180001ca7983 */ /* 0x002ee80000300a00 */
[----:B------:R1:W-:Y:S04]  /*7c5e0*/  STL.64 [R1+0x1ce0], R6 ;  /* 0x001ce00601007387 */ /* 0x0003e80000100a00 */
[----:B------:R-:W-:Y:S04]  /*7c5f0*/  LDGSTS.E [R8+-0x59c00], desc[UR60][R214.64], P1 ;  /* 0xa6400000d6087fae */ /* 0x000fe8000892187c */
[----:B------:R1:W-:Y:S01]  /*7c600*/  LDGSTS.E [R4+-0x59800], desc[UR60][R6.64], P1 ;  /* 0xa680000006047fae */ /* 0x0003e2000892187c */
[----:B------:R-:W-:-:S03]  /*7c610*/  IMAD.WIDE R212, R5, 0x4, R212 ;  /* 0x0000000405d47825 */ /* 0x000fc600078e02d4 */
[----:B----4-:R-:W4:Y:S04]  /*7c620*/  LDL.LU.64 R214, [R1+0x12e8] ;  /* 0x0012e80001d67983 */ /* 0x010f280000300a00 */
[----:B------:R1:W-:Y:S02]  /*7c630*/  STL.64 [R1+0x1cd8], R212 ;  /* 0x001cd8d401007387 */ /* 0x0003e40000100a00 */
[C---:B-1----:R-:W-:Y:S02]  /*7c640*/  IMAD.WIDE R6, R5.reuse, 0x4, R216 ;  /* 0x0000000405067825 */ /* 0x042fe400078e02d8 */
[----:B------:R1:W-:Y:S04]  /*7c650*/  LDGSTS.E [R0+-0x59400], desc[UR60][R212.64], P1 ;  /* 0xa6c00000d4007fae */ /* 0x0003e8000892187c */
[----:B------:R-:W4:Y:S04]  /*7c660*/  LDL.LU.64 R216, [R1+0x12e0] ;  /* 0x0012e00001d87983 */ /* 0x000f280000300a00 */
[----:B------:R1:W-:Y:S04]  /*7c670*/  STL.64 [R1+0x1cd0], R6 ;  /* 0x001cd00601007387 */ /* 0x0003e80000100a00 */
[----:B------:R1:W-:Y:S02]  /*7c680*/  LDGSTS.E [R8+-0x59000], desc[UR60][R6.64], P1 ;  /* 0xa700000006087fae */ /* 0x0003e4000892187c */
[----:B-1----:R-:W-:-:S02]  /*7c690*/  IMAD.WIDE R212, R5, 0x4, R206 ;  /* 0x0000000405d47825 */ /* 0x002fc400078e02ce */
[----:B------:R-:W4:Y:S04]  /*7c6a0*/  LDL.LU.64 R206, [R1+0x12d8] ;  /* 0x0012d80001ce7983 */ /* 0x000f280000300a00 */
[----:B------:R-:W-:Y:S01]  /*7c6b0*/  LDGSTS.E [R4+-0x58c00], desc[UR60][R212.64], P1 ;  /* 0xa7400000d4047fae */ /* 0x000fe2000892187c */
[----:B------:R-:W-:-:S03]  /*7c6c0*/  IMAD.WIDE R10, R5, 0x4, R204 ;  /* 0x00000004050a7825 */ /* 0x000fc600078e02cc */
[----:B------:R-:W4:Y:S04]  /*7c6d0*/  LDL.LU.64 R204, [R1+0x12d0] ;  /* 0x0012d00001cc7983 */ /* 0x000f280000300a00 */
[----:B------:R1:W-:Y:S04]  /*7c6e0*/  STL.64 [R1+0x1cc8], R212 ;  /* 0x001cc8d401007387 */ /* 0x0003e80000100a00 */
[----:B------:R2:W-:Y:S01]  /*7c6f0*/  STL.64 [R1+0x1cc0], R10 ;  /* 0x001cc00a01007387 */ /* 0x0005e20000100a00 */
[----:B------:R-:W-:-:S03]  /*7c700*/  VIADD R245, R245, 0x200000 ;  /* 0x00200000f5f57836 */ /* 0x000fc60000000000 */
[----:B------:R1:W-:Y:S01]  /*7c710*/  LDGSTS.E [R0+-0x58800], desc[UR60][R10.64], P1 ;  /* 0xa78000000a007fae */ /* 0x0003e2000892187c */
[----:B------:R-:W-:-:S03]  /*7c720*/  IMAD.WIDE R6, R5, 0x4, R220 ;  /* 0x0000000405067825 */ /* 0x000fc600078e02dc */
[----:B-1----:R-:W4:Y:S01]  /*7c730*/  LDL.LU.64 R212, [R1+0x12c8] ;  /* 0x0012c80001d47983 */ /* 0x002f220000300a00 */
[----:B------:R-:W-:-:S03]  /*7c740*/  IMAD.WIDE R220, R5, 0x4, R218 ;  /* 0x0000000405dc7825 */ /* 0x000fc600078e02da */
[----:B------:R3:W-:Y:S04]  /*7c750*/  STL.64 [R1+0x1cb8], R6 ;  /* 0x001cb80601007387 */ /* 0x0007e80000100a00 */
[----:B------:R-:W4:Y:S01]  /*7c760*/  LDL.LU.64 R218, [R1+0x12c0] ;  /* 0x0012c00001da7983 */ /* 0x000f220000300a00 */
[----:B------:R-:W-:-:S03]  /*7c770*/  IADD3 R0, R246, 0x200000, RZ ;  /* 0x00200000f6007810 */ /* 0x000fc60007ffe0ff */
[----:B------:R3:W-:Y:S04]  /*7c780*/  LDGSTS.E [R245+-0x58400], desc[UR60][R6.64], P1 ;  /* 0xa7c0000006f57fae */ /* 0x0007e8000892187c */
[----:B------:R-:W-:Y:S01]  /*7c790*/  STL.64 [R1+0xda8], R220 ;  /* 0x000da8dc01007387 */ /* 0x000fe20000100a00 */
[C---:B------:R-:W-:Y:S02]  /*7c7a0*/  VIADD R8, R246.reuse, 0x200000 ;  /* 0x00200000f6087836 */ /* 0x040fe40000000000 */
[----:B------:R-:W-:Y:S01]  /*7c7b0*/  VIADD R4, R246, 0x200000 ;  /* 0x00200000f6047836 */ /* 0x000fe20000000000 */
[----:B------:R1:W-:Y:S01]  /*7c7c0*/  LDGSTS.E [R0+-0x7ff80], desc[UR60][R220.64], P1 ;  /* 0x80080000dc007fae */ /* 0x0003e2000892187c */
[----:B--2---:R-:W-:-:S04]  /*7c7d0*/  IMAD.WIDE R10, R5, 0x4, R210 ;  /* 0x00000004050a7825 */ /* 0x004fc800078e02d2 */
[C---:B---3--:R-:W-:Y:S01]  /*7c7e0*/  IMAD.WIDE R6, R5.reuse, 0x4, R208 ;  /* 0x0000000405067825 */ /* 0x048fe200078e02d0 */
[----:B------:R-:W2:Y:S04]  /*7c7f0*/  LDL.LU.64 R210, [R1+0x12b8] ;  /* 0x0012b80001d27983 */ /* 0x000ea80000300a00 */
[----:B------:R-:W3:Y:S04]  /*7c800*/  LDL.LU.64 R208, [R1+0x12b0] ;  /* 0x0012b00001d07983 */ /* 0x000ee80000300a00 */
[----:B------:R-:W-:Y:S04]  /*7c810*/  STL.64 [R1+0xde8], R10 ;  /* 0x000de80a01007387 */ /* 0x000fe80000100a00 */
[----:B------:R1:W-:Y:S04]  /*7c820*/  LDGSTS.E [R8+-0x7fb80], desc[UR60][R10.64], P1 ;  /* 0x804800000a087fae */ /* 0x0003e8000892187c */
[----:B------:R1:W-:Y:S04]  /*7c830*/  STL.64 [R1+0xe28], R6 ;  /* 0x000e280601007387 */ /* 0x0003e80000100a00 */
[----:B------:R-:W-:Y:S01]  /*7c840*/  LDGSTS.E [R4+-0x7f780], desc[UR60][R6.64], P1 ;  /* 0x8088000006047fae */ /* 0x000fe2000892187c */
[----:B----4-:R-:W-:-:S03]  /*7c850*/  IMAD.WIDE R214, R5, 0x4, R214 ;  /* 0x0000000405d67825 */ /* 0x010fc600078e02d6 */
[----:B-1----:R-:W4:Y:S04]  /*7c860*/  LDL.LU.64 R6, [R1+0x12a8] ;  /* 0x0012a80001067983 */ /* 0x002f280000300a00 */
[----:B------:R1:W-:Y:S01]  /*7c870*/  STL.64 [R1+0xe68], R214 ;  /* 0x000e68d601007387 */ /* 0x0003e20000100a00 */
[----:B------:R-:W-:-:S04]  /*7c880*/  IMAD.WIDE R244, R5, 0x4, R216 ;  /* 0x0000000405f47825 */ /* 0x000fc800078e02d8 */
[----:B------:R-:W-:Y:S01]  /*7c890*/  IMAD.WIDE R220, R5, 0x4, R206 ;  /* 0x0000000405dc7825 */ /* 0x000fe200078e02ce */
[----:B------:R-:W4:Y:S04]  /*7c8a0*/  LDL.LU.64 R216, [R1+0x12a0] ;  /* 0x0012a00001d87983 */ /* 0x000f280000300a00 */
[----:B------:R1:W-:Y:S04]  /*7c8b0*/  STL.64 [R1+0xea8], R244 ;  /* 0x000ea8f401007387 */ /* 0x0003e80000100a00 */
[----:B------:R-:W4:Y:S01]  /*7c8c0*/  LDL.LU.64 R206, [R1+0x1298] ;  /* 0x0012980001ce7983 */ /* 0x000f220000300a00 */
[----:B------:R-:W-:-:S03]  /*7c8d0*/  IADD3 R10, R246, 0x200000, RZ ;  /* 0x00200000f60a7810 */ /* 0x000fc60007ffe0ff */
[----:B------:R1:W-:Y:S04]  /*7c8e0*/  LDGSTS.E [R0+-0x7f380], desc[UR60][R214.64], P1 ;  /* 0x80c80000d6007fae */ /* 0x0003e8000892187c */
[----:B------:R1:W-:Y:S04]  /*7c8f0*/  LDGSTS.E [R10+-0x7ef80], desc[UR60][R244.64], P1 ;  /* 0x81080000f40a7fae */ /* 0x0003e8000892187c */
[----:B------:R2:W-:Y:S01]  /*7c900*/  LDGSTS.E [R8+-0x7eb80], desc[UR60][R220.64], P1 ;  /* 0x81480000dc087fae */ /* 0x0005e2000892187c */
[----:B-1----:R-:W-:-:S03]  /*7c910*/  IMAD.WIDE R214, R5, 0x4, R204 ;  /* 0x0000000405d67825 */ /* 0x002fc600078e02cc */
[----:B------:R-:W4:Y:S04]  /*7c920*/  LDL.LU.64 R204, [R1+0x1290] ;  /* 0x0012900001cc7983 */ /* 0x000f280000300a00 */
[----:B------:R-:W-:Y:S04]  /*7c930*/  STL.64 [R1+0xee8], R220 ;  /* 0x000ee8dc01007387 */ /* 0x000fe80000100a00 */
[----:B------:R1:W-:Y:S01]  /*7c940*/  STL.64 [R1+0xf50], R214 ;  /* 0x000f50d601007387 */ /* 0x0003e20000100a00 */
[----:B------:R-:W-:-:S03]  /*7c950*/  IMAD.WIDE R212, R5, 0x4, R212 ;  /* 0x0000000405d47825 */ /* 0x000fc600078e02d4 */
[----:B------:R-:W-:Y:S01]  /*7c960*/  LDGSTS.E [R4+-0x7e780], desc[UR60][R214.64], P1 ;  /* 0x81880000d6047fae */ /* 0x000fe2000892187c */
[----:B------:R-:W-:-:S03]  /*7c970*/  IMAD.WIDE R244, R5, 0x4, R218 ;  /* 0x0000000405f47825 */ /* 0x000fc600078e02da */
[----:B------:R3:W-:Y:S04]  /*7c980*/  LDGSTS.E [R0+-0x7e380], desc[UR60][R212.64], P1 ;  /* 0x81c80000d4007fae */ /* 0x0007e8000892187c */
[----:B------:R4:W-:Y:S04]  /*7c990*/  LDGSTS.E [R10+-0x7df80], desc[UR60][R244.64], P1 ;  /* 0x82080000f40a7fae */ /* 0x0009e8000892187c */
[----:B-1----:R-:W4:Y:S04]  /*7c9a0*/  LDL.LU.64 R214, [R1+0x1288] ;  /* 0x0012880001d67983 */ /* 0x002f280000300a00 */
[----:B------:R3:W-:Y:S04]  /*7c9b0*/  STL.64 [R1+0xf98], R212 ;  /* 0x000f98d401007387 */ /* 0x0007e80000100a00 */
[----:B------:R-:W4:Y:S04]  /*7c9c0*/  LDL.LU.64 R218, [R1+0x1280] ;  /* 0x0012800001da7983 */ /* 0x000f280000300a00 */
[----:B------:R-:W-:Y:S01]  /*7c9d0*/  STL.64 [R1+0x1010], R244 ;  /* 0x001010f401007387 */ /* 0x000fe20000100a00 */
        /* <DEDUP_REMOVED lines=10> */
[----:B------:R1:W-:Y:S04]  /*7ca80*/  STL.64 [R1+0x11a0], R6 ;  /* 0x0011a00601007387 */ /* 0x0003e80000100a00 */
[----:B------:R1:W-:Y:S01]  /*7ca90*/  LDGSTS.E [R0+-0x7d380], desc[UR60][R6.64], P1 ;  /* 0x82c8000006007fae */ /* 0x0003e2000892187c */
[----:B------:R-:W-:-:S03]  /*7caa0*/  IMAD.WIDE R244, R5, 0x4, R216 ;  /* 0x0000000405f47825 */ /* 0x000fc600078e02d8 */
[----:B------:R-:W4:Y:S04]  /*7cab0*/  LDL.LU.64 R216, [R1+0x1260] ;  /* 0x0012600001d87983 */ /* 0x000f280000300a00 */
[----:B------:R-:W-:Y:S01]  /*7cac0*/  STL.64 [R1+0x11b0], R244 ;  /* 0x0011b0f401007387 */ /* 0x000fe20000100a00 */
[----:B------:R-:W-:-:S03]  /*7cad0*/  IMAD.WIDE R220, R5, 0x4, R206 ;  /* 0x0000000405dc7825 */ /* 0x000fc600078e02ce */
[----:B------:R1:W-:Y:S04]  /*7cae0*/  LDGSTS.E [R10+-0x7cf80], desc[UR60][R244.64], P1 ;  /* 0x83080000f40a7fae */ /* 0x0003e8000892187c */
[----:B------:R-:W4:Y:S04]  /*7caf0*/  LDL.LU.64 R206, [R1+0x1258] ;  /* 0x0012580001ce7983 */ /* 0x000f280000300a00 */
[----:B------:R2:W-:Y:S01]  /*7cb00*/  LDGSTS.E [R8+-0x7cb80], desc[UR60][R220.64], P1 ;  /* 0x83480000dc087fae */ /* 0x0005e2000892187c */
[----:B-1----:R-:W-:-:S03]  /*7cb10*/  IMAD.WIDE R6, R5, 0x4, R204 ;  /* 0x0000000405067825 */ /* 0x002fc600078e02cc */
[----:B------:R-:W4:Y:S04]  /*7cb20*/  LDL.LU.64 R204, [R1+0x1250] ;  /* 0x0012500001cc7983 */ /* 0x000f280000300a00 */
[----:B------:R-:W-:Y:S04]  /*7cb30*/  STL.64 [R1+0x1228], R220 ;  /* 0x001228dc01007387 */ /* 0x000fe80000100a00 */
[----:B------:R1:W-:Y:S04]  /*7cb40*/  STL.64 [R1+0x12a0], R6 ;  /* 0x0012a00601007387 */ /* 0x0003e80000100a00 */
[----:B------:R-:W-:Y:S01]  /*7cb50*/  LDGSTS.E [R4+-0x7c780], desc[UR60][R6.64], P1 ;  /* 0x8388000006047fae */ /* 0x000fe2000892187c */
[----:B------:R-:W-:-:S03]  /*7cb60*/  IMAD.WIDE R214, R5, 0x4, R214 ;  /* 0x0000000405d67825 */ /* 0x000fc600078e02d6 */
[----:B-1----:R-:W4:Y:S01]  /*7cb70*/  LDL.LU.64 R6, [R1+0x1240] ;  /* 0x0012400001067983 */ /* 0x002f220000300a00 */
[----:B------:R-:W-:-:S03]  /*7cb80*/  IMAD.WIDE R244, R5, 0x4, R218 ;  /* 0x0000000405f47825 */ /* 0x000fc600078e02da */
[----:B------:R3:W-:Y:S04]  /*7cb90*/  STL.64 [R1+0x12a8], R214 ;  /* 0x0012a8d601007387 */ /* 0x0007e80000100a00 */
[----:B------:R-:W4:Y:S04]  /*7cba0*/  LDL.LU.64 R218, [R1+0x1238] ;  /* 0x0012380001da7983 */ /* 0x000f280000300a00 */
[----:B------:R3:W-:Y:S04]  /*7cbb0*/  LDGSTS.E [R0+-0x7c380], desc[UR60][R214.64], P1 ;  /* 0x83c80000d6007fae */ /* 0x0007e8000892187c */
[----:B------:R-:W-:Y:S04]  /*7cbc0*/  STL.64 [R1+0x12e0], R244 ;  /* 0x0012e0f401007387 */ /* 0x000fe80000100a00 */
        /* <DEDUP_REMOVED lines=26> */
[----:B-1----:R-:W4:Y:S04]  /*7cd70*/  LDL.LU.64 R212, [R1+0x11e0] ;  /* 0x0011e00001d47983 */ /* 0x002f280000300a00 */
[----:B------:R3:W-:Y:S01]  /*7cd80*/  STL.64 [R1+0x13a8], R6 ;  /* 0x0013a80601007387 */ /* 0x0007e20000100a00 */
[----:B------:R-:W-:-:S03]  /*7cd90*/  IMAD.WIDE R244, R5, 0x4, R218 ;  /* 0x0000000405f47825 */ /* 0x000fc600078e02da */
[----:B------:R3:W-:Y:S04]  /*7cda0*/  LDGSTS.E [R0+-0x7a380], desc[UR60][R6.64], P1 ;  /* 0x85c8000006007fae */ /* 0x0007e8000892187c */
[----:B------:R-:W4:Y:S04]  /*7cdb0*/  LDL.LU.64 R218, [R1+0x11d8] ;  /* 0x0011d80001da7983 */ /* 0x000f280000300a00 */
        /* <DEDUP_REMOVED lines=109> */
[----:B------:R-:W-:Y:S04]  /*7d490*/  LDGSTS.E [R0+-0x5b380], desc[UR60][R214.64], P1 ;  /* 0xa4c80000d6007fae */ /* 0x000fe8000892187c */
[----:B-1----:R-:W4:Y:S01]  /*7d4a0*/  LDL.LU.64 R214, [R1+0x1078] ;  /* 0x0010780001d67983 */ /* 0x002f220000300a00 */
[----:B------:R-:W-:-:S04]  /*7d4b0*/  IMAD.WIDE R244, R5, 0x4, R216 ;  /* 0x0000000405f47825 */ /* 0x000fc800078e02d8 */
[C---:B------:R-:W-:Y:S01]  /*7d4c0*/  IMAD.WIDE R220, R5.reuse, 0x4, R206 ;  /* 0x0000000405dc7825 */ /* 0x040fe200078e02ce */
[----:B------:R-:W-:Y:S04]  /*7d4d0*/  STL.64 [R1+0x1c78], R244 ;  /* 0x001c78f401007387 */ /* 0x000fe80000100a00 */
[----:B------:R-:W4:Y:S04]  /*7d4e0*/  LDL.LU.64 R206, [R1+0x1070] ;  /* 0x0010700001ce7983 */ /* 0x000f280000300a00 */
[----:B------:R1:W-:Y:S04]  /*7d4f0*/  LDGSTS.E [R10+-0x5af80], desc[UR60][R244.64], P1 ;  /* 0xa5080000f40a7fae */ /* 0x0003e8000892187c */
[----:B------:R2:W-:Y:S01]  /*7d500*/  LDGSTS.E [R8+-0x5ab80], desc[UR60][R220.64], P1 ;  /* 0xa5480000dc087fae */ /* 0x0005e2000892187c */
[----:B------:R-:W-:-:S03]  /*7d510*/  IMAD.WIDE R216, R5, 0x4, R204 ;  /* 0x0000000405d87825 */ /* 0x000fc600078e02cc */
        /* <DEDUP_REMOVED lines=8> */
[----:B------:R-:W-:Y:S04]  /*7d5a0*/  LDGSTS.E [R0+-0x5a380], desc[UR60][R212.64], P1 ;  /* 0xa5c80000d4007fae */ /* 0x000fe8000892187c */
[----:B------:R4:W-:Y:S04]  /*7d5b0*/  LDGSTS.E [R10+-0x59f80], desc[UR60][R244.64], P1 ;  /* 0xa6080000f40a7fae */ /* 0x0009e8000892187c */
[----:B-1----:R-:W4:Y:S04]  /*7d5c0*/  LDL.LU.64 R212, [R1+0xdb0] ;  /* 0x000db00001d47983 */ /* 0x002f280000300a00 */
[----:B------:R-:W-:Y:S01]  /*7d5d0*/  STL.64 [R1+0x1c58], R244 ;  /* 0x001c58f401007387 */ /* 0x000fe20000100a00 */
[----:B--2---:R-:W-:-:S04]  /*7d5e0*/  IMAD.WIDE R220, R5, 0x4, R210 ;  /* 0x0000000405dc7825 */ /* 0x004fc800078e02d2 */
[C---:B---3--:R-:W-:Y:S01]  /*7d5f0*/  IMAD.WIDE R218, R5.reuse, 0x4, R208 ;  /* 0x0000000405da7825 */ /* 0x048fe200078e02d0 */
[----:B------:R-:W2:Y:S04]  /*7d600*/  LDL.LU.64 R210, [R1+0x1058] ;  /* 0x0010580001d27983 */ /* 0x000ea80000300a00 */
[----:B------:R-:W3:Y:S04]  /*7d610*/  LDL.LU.64 R208, [R1+0x1050] ;  /* 0x0010500001d07983 */ /* 0x000ee80000300a00 */
[----:B------:R1:W-:Y:S04]  /*7d620*/  STL.64 [R1+0x1c50], R220 ;  /* 0x001c50dc01007387 */ /* 0x0003e80000100a00 */
[----:B------:R-:W-:Y:S04]  /*7d630*/  LDGSTS.E [R8+-0x59b80], desc[UR60][R220.64], P1 ;  /* 0xa6480000dc087fae */ /* 0x000fe8000892187c */
[----:B------:R1:W-:Y:S04]  /*7d640*/  STL.64 [R1+0x1c48], R218 ;  /* 0x001c48da01007387 */ /* 0x0003e80000100a00 */
[----:B------:R-:W-:Y:S01]  /*7d650*/  LDGSTS.E [R4+-0x59780], desc[UR60][R218.64], P1 ;  /* 0xa6880000da047fae */ /* 0x000fe2000892187c */
[----:B----4-:R-:W-:-:S03]  /*7d660*/  IMAD.WIDE R6, R5, 0x4, R6 ;  /* 0x0000000405067825 */ /* 0x010fc600078e0206 */
[----:B-1----:R-:W4:Y:S04]  /*7d670*/  LDL.LU.64 R220, [R1+0x1048] ;  /* 0x0010480001dc7983 */ /* 0x002f280000300a00 */
[----:B------:R1:W-:Y:S04]  /*7d680*/  STL.64 [R1+0x1c40], R6 ;  /* 0x001c400601007387 */ /* 0x0003e80000100a00 */
[----:B------:R-:W4:Y:S04]  /*7d690*/  LDL.LU.64 R218, [R1+0xeb0] ;  /* 0x000eb00001da7983 */ /* 0x000f280000300a00 */
[----:B------:R1:W-:Y:S01]  /*7d6a0*/  LDGSTS.E [R0+-0x59380], desc[UR60][R6.64], P1 ;  /* 0xa6c8000006007fae */ /* 0x0003e2000892187c */
[----:B------:R-:W-:-:S05]  /*7d6b0*/  IMAD.WIDE R10, R5, 0x4, R214 ;  /* 0x00000004050a7825 */ /* 0x000fca00078e02d6 */
        /* <DEDUP_REMOVED lines=10> */
[----:B------:R-:W-:-:S02]  /*7d760*/  VIADD R246, R246, 0x200000 ;  /* 0x00200000f6f67836 */ /* 0x000fc40000000000 */
[----:B------:R-:W-:Y:S01]  /*7d770*/  IMAD.WIDE R10, R5, 0x4, R216 ;  /* 0x00000004050a7825 */ /* 0x000fe200078e02d8 */
[----:B-1----:R-:W4:Y:S04]  /*7d780*/  LDL.LU.64 R214, [R1+0xfa0] ;  /* 0x000fa00001d67983 */ /* 0x002f280000300a00 */
[----:B------:R3:W-:Y:S04]  /*7d790*/  STL.64 [R1+0x1c20], R10 ;  /* 0x001c200a01007387 */ /* 0x0007e80000100a00 */
[----:B------:R-:W4:Y:S01]  /*7d7a0*/  LDL.LU.64 R216, [R1+0x1018] ;  /* 0x0010180001d87983 */ /* 0x000f220000300a00 */
[----:B------:R-:W-:-:S03]  /*7d7b0*/  VIADD R0, R247, 0x200000 ;  /* 0x00200000f7007836 */ /* 0x000fc60000000000 */
[----:B------:R3:W-:Y:S01]  /*7d7c0*/  LDGSTS.E [R246+-0x58380], desc[UR60][R10.64], P1 ;  /* 0xa7c800000af67fae */ /* 0x0007e2000892187c */
[----:B------:R-:W-:Y:S01]  /*7d7d0*/  IADD3 R8, R247, 0x200000, RZ ;  /* 0x00200000f7087810 */ /* 0x000fe20007ffe0ff */
[----:B------:R-:W-:-:S05]  /*7d7e0*/  IMAD.WIDE R6, R5, 0x4, R212 ;  /* 0x0000000405067825 */ /* 0x000fca00078e02d4 */
[----:B------:R4:W-:Y:S04]  /*7d7f0*/  STL.64 [R1+0xdb0], R6 ;  /* 0x000db00601007387 */ /* 0x0009e80000100a00 */
[----:B------:R4:W-:Y:S01]  /*7d800*/  LDGSTS.E [R0+-0x7ff00], desc[UR60][R6.64], P1 ;  /* 0x8010000006007fae */ /* 0x0009e2000892187c */
[----:B--2---:R-:W-:-:S04]  /*7d810*/  IMAD.WIDE R212, R5, 0x4, R210 ;  /* 0x0000000405d47825 */ /* 0x004fc800078e02d2 */
[C---:B---3--:R-:W-:Y:S01]  /*7d820*/  IMAD.WIDE R10, R5.reuse, 0x4, R208 ;  /* 0x00000004050a7825 */ /* 0x048fe200078e02d0 */
[----:B------:R-:W2:Y:S04]  /*7d830*/  LDL.LU.64 R210, [R1+0x1030] ;  /* 0x0010300001d27983 */ /* 0x000ea80000300a00 */
[----:B------:R-:W3:Y:S04]  /*7d840*/  LDL.LU.64 R208, [R1+0x1028] ;  /* 0x0010280001d07983 */ /* 0x000ee80000300a00 */
[----:B------:R1:W-:Y:S04]  /*7d850*/  STL.64 [R1+0xdf0], R212 ;  /* 0x000df0d401007387 */ /* 0x0003e80000100a00 */
[----:B------:R-:W-:Y:S04]  /*7d860*/  LDGSTS.E [R8+-0x7fb00], desc[UR60][R212.64], P1 ;  /* 0x80500000d4087fae */ /* 0x000fe8000892187c */
[----:B------:R1:W-:Y:S01]  /*7d870*/  STL.64 [R1+0xe30], R10 ;  /* 0x000e300a01007387 */ /* 0x0003e20000100a00 */
[----:B----4-:R-:W-:-:S03]  /*7d880*/  IMAD.WIDE R6, R5, 0x4, R220 ;  /* 0x0000000405067825 */ /* 0x010fc600078e02dc */
[----:B-1----:R-:W4:Y:S04]  /*7d890*/  LDL.LU.64 R212, [R1+0x1020] ;  /* 0x0010200001d47983 */ /* 0x002f280000300a00 */
[----:B------:R1:W-:Y:S01]  /*7d8a0*/  STL.64 [R1+0xe70], R6 ;  /* 0x000e700601007387 */ /* 0x0003e20000100a00 */
[----:B------:R-:W-:-:S03]  /*7d8b0*/  IMAD.WIDE R244, R5, 0x4, R218 ;  /* 0x0000000405f47825 */ /* 0x000fc600078e02da */
[----:B------:R-:W4:Y:S04]  /*7d8c0*/  LDL.LU.64 R218, [R1+0x1008] ;  /* 0x0010080001da7983 */ /* 0x000f280000300a00 */
[----:B------:R1:W-:Y:S01]  /*7d8d0*/  STL.64 [R1+0xeb0], R244 ;  /* 0x000eb0f401007387 */ /* 0x0003e20000100a00 */
[----:B------:R-:W-:-:S03]  /*7d8e0*/  IMAD.WIDE R220, R5, 0x4, R206 ;  /* 0x0000000405dc7825 */ /* 0x000fc600078e02ce */
[----:B------:R-:W4:Y:S01]  /*7d8f0*/  LDL.LU.64 R206, [R1+0x1000] ;  /* 0x0010000001ce7983 */ /* 0x000f220000300a00 */
[----:B------:R-:W-:-:S05]  /*7d900*/  VIADD R4, R247, 0x200000 ;  /* 0x00200000f7047836 */ /* 0x000fca0000000000 */
[----:B------:R1:W-:Y:S04]  /*7d910*/  LDGSTS.E [R4+-0x7f700], desc[UR60][R10.64], P1 ;  /* 0x809000000a047fae */ /* 0x0003e8000892187c */
[----:B------:R1:W-:Y:S02]  /*7d920*/  LDGSTS.E [R0+-0x7f300], desc[UR60][R6.64], P1 ;  /* 0x80d0000006007fae */ /* 0x0003e4000892187c */
[----:B-1----:R-:W-:Y:S02]  /*7d930*/  VIADD R10, R247, 0x200000 ;  /* 0x00200000f70a7836 */ /* 0x002fe40000000000 */
[C---:B------:R-:W-:Y:S02]  /*7d940*/  IMAD.WIDE R6, R5.reuse, 0x4, R204 ;  /* 0x0000000405067825 */ /* 0x040fe400078e02cc */
[----:B------:R-:W4:Y:S04]  /*7d950*/  LDL.LU.64 R204, [R1+0xff8] ;  /* 0x000ff80001cc7983 */ /* 0x000f280000300a00 */
[----:B------:R1:W-:Y:S04]  /*7d960*/  LDGSTS.E [R10+-0x7ef00], desc[UR60][R244.64], P1 ;  /* 0x81100000f40a7fae */ /* 0x0003e8000892187c */
[----:B------:R-:W-:Y:S04]  /*7d970*/  STL.64 [R1+0xef0], R220 ;  /* 0x000ef0dc01007387 */ /* 0x000fe80000100a00 */
[----:B------:R2:W-:Y:S04]  /*7d980*/  LDGSTS.E [R8+-0x7eb00], desc[UR60][R220.64], P1 ;  /* 0x81500000dc087fae */ /* 0x0005e8000892187c */
[----:B------:R1:W-:Y:S01]  /*7d990*/  STL.64 [R1+0xf58], R6 ;  /* 0x000f580601007387 */ /* 0x0003e20000100a00 */
[----:B------:R-:W-:-:S03]  /*7d9a0*/  IMAD.WIDE R214, R5, 0x4, R214 ;  /* 0x0000000405d67825 */ /* 0x000fc600078e02d6 */
[----:B------:R-:W-:Y:S04]  /*7d9b0*/  LDGSTS.E [R4+-0x7e700], desc[UR60][R6.64], P1 ;  /* 0x8190000006047fae */ /* 0x000fe8000892187c */
[----:B------:R3:W-:Y:S01]  /*7d9c0*/  LDGSTS.E [R0+-0x7e300], desc[UR60][R214.64], P1 ;  /* 0x81d00000d6007fae */ /* 0x0007e2000892187c */
[----:B-1----:R-:W-:-:S03]  /*7d9d0*/  IMAD.WIDE R244, R5, 0x4, R216 ;  /* 0x0000000405f47825 */ /* 0x002fc600078e02d8 */
[----:B------:R-:W4:Y:S04]  /*7d9e0*/  LDL.LU.64 R6, [R1+0xfe8] ;  /* 0x000fe80001067983 */ /* 0x000f280000300a00 */
[----:B------:R3:W-:Y:S04]  /*7d9f0*/  STL.64 [R1+0xfa0], R214 ;  /* 0x000fa0d601007387 */ /* 0x0007e80000100a00 */
        /* <DEDUP_REMOVED lines=14> */
[----:B------:R-:W-:-:S03]  /*7dae0*/  IMAD.WIDE R244, R5, 0x4, R218 ;  /* 0x0000000405f47825 */ /* 0x000fc600078e02da */
[----:B------:R1:W-:Y:S04]  /*7daf0*/  LDGSTS.E [R0+-0x7d300], desc[UR60][R212.64], P1 ;  /* 0x82d00000d4007fae */ /* 0x0003e8000892187c */
[----:B------:R-:W4:Y:S04]  /*7db00*/  LDL.LU.64 R218, [R1+0xfc0] ;  /* 0x000fc00001da7983 */ /* 0x000f280000300a00 */
[----:B------:R-:W-:Y:S04]  /*7db10*/  STL.64 [R1+0x10b0], R244 ;  /* 0x0010b0f401007387 */ /* 0x000fe80000100a00 */
[----:B------:R1:W-:Y:S01]  /*7db20*/  LDGSTS.E [R10+-0x7cf00], desc[UR60][R244.64], P1 ;  /* 0x83100000f40a7fae */ /* 0x0003e2000892187c */
[----:B------:R-:W-:-:S03]  /*7db30*/  IMAD.WIDE R220, R5, 0x4, R206 ;  /* 0x0000000405dc7825 */ /* 0x000fc600078e02ce */
[----:B------:R-:W4:Y:S04]  /*7db40*/  LDL.LU.64 R206, [R1+0xfb8] ;  /* 0x000fb80001ce7983 */ /* 0x000f280000300a00 */
[----:B------:R2:W-:Y:S01]  /*7db50*/  LDGSTS.E [R8+-0x7cb00], desc[UR60][R220.64], P1 ;  /* 0x83500000dc087fae */ /* 0x0005e2000892187c */
[----:B-1----:R-:W-:-:S03]  /*7db60*/  IMAD.WIDE R212, R5, 0x4, R204 ;  /* 0x0000000405d47825 */ /* 0x002fc600078e02cc */
[----:B------:R-:W4:Y:S04]  /*7db70*/  LDL.LU.64 R204, [R1+0xfb0] ;  /* 0x000fb00001cc7983 */ /* 0x000f280000300a00 */
[----:B------:R-:W-:Y:S04]  /*7db80*/  STL.64 [R1+0x1120], R220 ;  /* 0x001120dc01007387 */ /* 0x000fe80000100a00 */
[----:B------:R1:W-:Y:S04]  /*7db90*/  STL.64 [R1+0x1130], R212 ;  /* 0x001130d401007387 */ /* 0x0003e80000100a00 */
[----:B------:R-:W-:Y:S04]  /*7dba0*/  LDGSTS.E [R4+-0x7c700], desc[UR60][R212.64], P1 ;  /* 0x83900000d4047fae */ /* 0x000fe8000892187c */
[----:B-1----:R-:W4:Y:S01]  /*7dbb0*/  LDL.LU.64 R212, [R1+0xfa8] ;  /* 0x000fa80001d47983 */ /* 0x002f220000300a00 */
[----:B------:R-:W-:-:S04]  /*7dbc0*/  IMAD.WIDE R6, R5, 0x4, R6 ;  /* 0x0000000405067825 */ /* 0x000fc800078e0206 */
[C---:B------:R-:W-:Y:S01]  /*7dbd0*/  IMAD.WIDE R244, R5.reuse, 0x4, R216 ;  /* 0x0000000405f47825 */ /* 0x040fe200078e02d8 */
        /* <DEDUP_REMOVED lines=31> */
[----:B------:R1:W-:Y:S04]  /*7ddd0*/  STL.64 [R1+0x1370], R212 ;  /* 0x001370d401007387 */ /* 0x0003e80000100a00 */
[----:B------:R-:W-:Y:S01]  /*7dde0*/  LDGSTS.E [R0+-0x7a300], desc[UR60][R212.64], P1 ;  /* 0x85d00000d4007fae */ /* 0x000fe2000892187c */
[----:B------:R-:W-:-:S03]  /*7ddf0*/  IMAD.WIDE R244, R5, 0x4, R216 ;  /* 0x0000000405f47825 */ /* 0x000fc600078e02d8 */
[----:B------:R-:W4:Y:S04]  /*7de00*/  LDL.LU.64 R216, [R1+0xf30] ;  /* 0x000f300001d87983 */ /* 0x000f280000300a00 */
[----:B------:R-:W-:Y:S04]  /*7de10*/  STL.64 [R1+0x13e0], R244 ;  /* 0x0013e0f401007387 */ /* 0x000fe80000100a00 */
[----:B------:R4:W-:Y:S04]  /*7de20*/  LDGSTS.E [R10+-0x79f00], desc[UR60][R244.64], P1 ;  /* 0x86100000f40a7fae */ /* 0x0009e8000892187c */
[----:B-1----:R-:W4:Y:S01]  /*7de30*/  LDL.LU.64 R212, [R1+0xf28] ;  /* 0x000f280001d47983 */ /* 0x002f220000300a00 */
[----:B--2---:R-:W-:-:S04]  /*7de40*/  IMAD.WIDE R220, R5, 0x4, R210 ;  /* 0x0000000405dc7825 */ /* 0x004fc800078e02d2 */
[C---:B---3--:R-:W-:Y:S01]  /*7de50*/  IMAD.WIDE R208, R5.reuse, 0x4, R208 ;  /* 0x0000000405d07825 */ /* 0x048fe200078e02d0 */
[----:B------:R-:W2:Y:S04]  /*7de60*/  LDL.LU.64 R210, [R1+0xf20] ;  /* 0x000f200001d27983 */ /* 0x000ea80000300a00 */
[----:B------:R-:W-:Y:S04]  /*7de70*/  STL.64 [R1+0x13f0], R220 ;  /* 0x0013f0dc01007387 */ /* 0x000fe80000100a00 */
[----:B------:R1:W-:Y:S04]  /*7de80*/  LDGSTS.E [R8+-0x79b00], desc[UR60][R220.64], P1 ;  /* 0x86500000dc087fae */ /* 0x0003e8000892187c */
[----:B------:R3:W-:Y:S04]  /*7de90*/  STL.64 [R1+0x1430], R208 ;  /* 0x001430d001007387 */ /* 0x0007e80000100a00 */
[----:B------:R-:W-:Y:S01]  /*7dea0*/  LDGSTS.E [R4+-0x79700], desc[UR60][R208.64], P1 ;  /* 0x86900000d0047fae */ /* 0x000fe2000892187c */
[----:B----4-:R-:W-:-:S03]  /*7deb0*/  IMAD.WIDE R6, R5, 0x4, R6 ;  /* 0x0000000405067825 */ /* 0x010fc600078e0206 */
[----:B---3--:R-:W3:Y:S01]  /*7dec0*/  LDL.LU.64 R208, [R1+0xf18] ;  /* 0x000f180001d07983 */ /* 0x008ee20000300a00 */
[----:B------:R-:W-:-:S03]  /*7ded0*/  IMAD.WIDE R244, R5, 0x4, R218 ;  /* 0x0000000405f47825 */ /* 0x000fc600078e02da */
[----:B------:R4:W-:Y:S04]  /*7dee0*/  STL.64 [R1+0x1470], R6 ;  /* 0x0014700601007387 */ /* 0x0009e80000100a00 */
[----:B------:R-:W3:Y:S04]  /*7def0*/  LDL.LU.64 R218, [R1+0xf10] ;  /* 0x000f100001da7983 */ /* 0x000ee80000300a00 */
[----:B------:R4:W-:Y:S04]  /*7df00*/  LDGSTS.E [R0+-0x79300], desc[UR60][R6.64], P1 ;  /* 0x86d0000006007fae */ /* 0x0009e8000892187c */
[----:B------:R-:W-:Y:S04]  /*7df10*/  STL.64 [R1+0x14d8], R244 ;  /* 0x0014d8f401007387 */ /* 0x000fe80000100a00 */
[----:B------:R4:W-:Y:S01]  /*7df20*/  LDGSTS.E [R10+-0x78f00], desc[UR60][R244.64], P1 ;  /* 0x87100000f40a7fae */ /* 0x0009e2000892187c */
[----:B-1----:R-:W-:-:S03]  /*7df30*/  IMAD.WIDE R220, R5, 0x4, R206 ;  /* 0x0000000405dc7825 */ /* 0x002fc600078e02ce */
[----:B------:R-:W3:Y:S04]  /*7df40*/  LDL.LU.64 R206, [R1+0xf08] ;  /* 0x000f080001ce7983 */ /* 0x000ee80000300a00 */
[----:B------:R1:W-:Y:S01]  /*7df50*/  LDGSTS.E [R8+-0x78b00], desc[UR60][R220.64], P1 ;  /* 0x87500000dc087fae */ /* 0x0003e2000892187c */
[----:B----4-:R-:W-:-:S03]  /*7df60*/  IMAD.WIDE R6, R5, 0x4, R204 ;  /* 0x0000000405067825 */ /* 0x010fc600078e02cc */
        /* <DEDUP_REMOVED lines=8> */
[----:B------:R-:W-:-:S05]  /*7dff0*/  IMAD.WIDE R244, R5, 0x4, R216 ;  /* 0x0000000405f47825 */ /* 0x000fca00078e02d8 */
[----:B------:R3:W-:Y:S04]  /*7e000*/  LDGSTS.E [R10+-0x5ff00], desc[UR60][R244.64], P1 ;  /* 0xa0100000f40a7fae */ /* 0x0007e8000892187c */
[----:B-1----:R-:W4:Y:S04]  /*7e010*/  LDL.LU.64 R214, [R1+0xed8] ;  /* 0x000ed80001d67983 */ /* 0x002f280000300a00 */
[----:B------:R-:W-:Y:S01]  /*7e020*/  STL.64 [R1+0x15b0], R244 ;  /* 0x0015b0f401007387 */ /* 0x000fe20000100a00 */
[----:B------:R-:W-:-:S03]  /*7e030*/  IMAD.WIDE R220, R5, 0x4, R212 ;  /* 0x0000000405dc7825 */ /* 0x000fc600078e02d4 */
[----:B------:R-:W4:Y:S04]  /*7e040*/  LDL.LU.64 R212, [R1+0xed0] ;  /* 0x000ed00001d47983 */ /* 0x000f280000300a00 */
[----:B------:R1:W-:Y:S01]  /*7e050*/  LDGSTS.E [R8+-0x5fb00], desc[UR60][R220.64], P1 ;  /* 0xa0500000dc087fae */ /* 0x0003e2000892187c */
[----:B--2---:R-:W-:-:S03]  /*7e060*/  IMAD.WIDE R216, R5, 0x4, R210 ;  /* 0x0000000405d87825 */ /* 0x004fc600078e02d2 */
[----:B------:R-:W2:Y:S04]  /*7e070*/  LDL.LU.64 R210, [R1+0xec8] ;  /* 0x000ec80001d27983 */ /* 0x000ea80000300a00 */
[----:B------:R-:W-:Y:S04]  /*7e080*/  STL.64 [R1+0x15f0], R220 ;  /* 0x0015f0dc01007387 */ /* 0x000fe80000100a00 */
[----:B------:R1:W-:Y:S04]  /*7e090*/  STL.64 [R1+0x1630], R216 ;  /* 0x001630d801007387 */ /* 0x0003e80000100a00 */
[----:B------:R-:W-:Y:S01]  /*7e0a0*/  LDGSTS.E [R4+-0x5f700], desc[UR60][R216.64], P1 ;  /* 0xa0900000d8047fae */ /* 0x000fe2000892187c */
[----:B---3--:R-:W-:-:S03]  /*7e0b0*/  IMAD.WIDE R208, R5, 0x4, R208 ;  /* 0x0000000405d07825 */ /* 0x008fc600078e02d0 */
[----:B-1----:R-:W3:Y:S04]  /*7e0c0*/  LDL.LU.64 R216, [R1+0xec0] ;  /* 0x000ec00001d87983 */ /* 0x002ee80000300a00 */
[----:B------:R1:W-:Y:S01]  /*7e0d0*/  STL.64 [R1+0x1670], R208 ;  /* 0x001670d001007387 */ /* 0x0003e20000100a00 */
[----:B------:R-:W-:-:S03]  /*7e0e0*/  IMAD.WIDE R244, R5, 0x4, R218 ;  /* 0x0000000405f47825 */ /* 0x000fc600078e02da */
[----:B------:R-:W3:Y:S04]  /*7e0f0*/  LDL.LU.64 R218, [R1+0xeb8] ;  /* 0x000eb80001da7983 */ /* 0x000ee80000300a00 */
[----:B------:R-:W-:Y:S04]  /*7e100*/  LDGSTS.E [R0+-0x5f300], desc[UR60][R208.64], P1 ;  /* 0xa0d00000d0007fae */ /* 0x000fe8000892187c */
[----:B------:R-:W-:Y:S04]  /*7e110*/  STL.64 [R1+0x16b0], R244 ;  /* 0x0016b0f401007387 */ /* 0x000fe80000100a00 */
[----:B------:R4:W-:Y:S04]  /*7e120*/  LDGSTS.E [R10+-0x5ef00], desc[UR60][R244.64], P1 ;  /* 0xa1100000f40a7fae */ /* 0x0009e8000892187c */
[----:B-1----:R-:W3:Y:S01]  /*7e130*/  LDL.LU.64 R208, [R1+0xe98] ;  /* 0x000e980001d07983 */ /* 0x002ee20000300a00 */
[----:B------:R-:W-:-:S03]  /*7e140*/  IMAD.WIDE R220, R5, 0x4, R206 ;  /* 0x0000000405dc7825 */ /* 0x000fc600078e02ce */
[----:B------:R-:W3:Y:S04]  /*7e150*/  LDL.LU.64 R206, [R1+0xe90] ;  /* 0x000e900001ce7983 */ /* 0x000ee80000300a00 */
[----:B------:R-:W-:Y:S04]  /*7e160*/  STL.64 [R1+0x16f0], R220 ;  /* 0x0016f0dc01007387 */ /* 0x000fe80000100a00 */
[----:B------:R1:W-:Y:S01]  /*7e170*/  LDGSTS.E [R8+-0x5eb00], desc[UR60][R220.64], P1 ;  /* 0xa1500000dc087fae */ /* 0x0003e2000892187c */
[----:B----4-:R-:W-:-:S05]  /*7e180*/  IMAD.WIDE R204, R5, 0x4, R204 ;  /* 0x0000000405cc7825 */ /* 0x010fca00078e02cc */
[----:B------:R4:W-:Y:S04]  /*7e190*/  STL.64 [R1+0x1730], R204 ;  /* 0x001730cc01007387 */ /* 0x0009e80000100a00 */
[----:B------:R-:W-:Y:S01]  /*7e1a0*/  LDGSTS.E [R4+-0x5e700], desc[UR60][R204.64], P1 ;  /* 0xa1900000cc047fae */ /* 0x000fe2000892187c */
[----:B------:R-:W-:-:S03]  /*7e1b0*/  IMAD.WIDE R6, R5, 0x4, R6 ;  /* 0x0000000405067825 */ /* 0x000fc600078e0206 */
[----:B----4-:R-:W4:Y:S04]  /*7e1c0*/  LDL.LU.64 R204, [R1+0xe88] ;  /* 0x000e880001cc7983 */ /* 0x010f280000300a00 */
[----:B------:R2:W-:Y:S04]  /*7e1d0*/  STL.64 [R1+0x1770], R6 ;  /* 0x0017700601007387 */ /* 0x0005e80000100a00 */
[----:B------:R2:W-:Y:S01]  /*7e1e0*/  LDGSTS.E [R0+-0x5e300], desc[UR60][R6.64], P1 ;  /* 0xa1d0000006007fae */ /* 0x0005e2000892187c */
[----:B------:R-:W-:-:S03]  /*7e1f0*/  IMAD.WIDE R244, R5, 0x4, R214 ;  /* 0x0000000405f47825 */ /* 0x000fc600078e02d6 */
[----:B------:R-:W4:Y:S04]  /*7e200*/  LDL.LU.64 R214, [R1+0xe80] ;  /* 0x000e800001d67983 */ /* 0x000f280000300a00 */
[----:B------:R-:W-:Y:S01]  /*7e210*/  STL.64 [R1+0x17b0], R244 ;  /* 0x0017b0f401007387 */ /* 0x000fe20000100a00 */
[----:B-1----:R-:W-:-:S03]  /*7e220*/  IMAD.WIDE R220, R5, 0x4, R212 ;  /* 0x0000000405dc7825 */ /* 0x002fc600078e02d4 */
[----:B------:R1:W-:Y:S04]  /*7e230*/  LDGSTS.E [R10+-0x5df00], desc[UR60][R244.64], P1 ;  /* 0xa2100000f40a7fae */ /* 0x0003e8000892187c */
        /* <DEDUP_REMOVED lines=11> */
[----:B------:R1:W-:Y:S04]  /*7e2f0*/  LDGSTS.E [R0+-0x5d300], desc[UR60][R216.64], P1 ;  /* 0xa2d00000d8007fae */ /* 0x0003e8000892187c */
[----:B------:R-:W3:Y:S04]  /*7e300*/  LDL.LU.64 R218, [R1+0xe48] ;  /* 0x000e480001da7983 */ /* 0x000ee80000300a00 */
[----:B------:R-:W-:Y:S04]  /*7e310*/  STL.64 [R1+0x1838], R244 ;  /* 0x001838f401007387 */ /* 0x000fe80000100a00 */
[----:B------:R4:W-:Y:S01]  /*7e320*/  LDGSTS.E [R10+-0x5cf00], desc[UR60][R244.64], P1 ;  /* 0xa3100000f40a7fae */ /* 0x0009e2000892187c */
[----:B------:R-:W-:-:S03]  /*7e330*/  IMAD.WIDE R220, R5, 0x4, R208 ;  /* 0x0000000405dc7825 */ /* 0x000fc600078e02d0 */
[----:B------:R-:W3:Y:S04]  /*7e340*/  LDL.LU.64 R208, [R1+0xe40] ;  /* 0x000e400001d07983 */ /* 0x000ee80000300a00 */
[----:B------:R4:W-:Y:S01]  /*7e350*/  LDGSTS.E [R8+-0x5cb00], desc[UR60][R220.64], P1 ;  /* 0xa3500000dc087fae */ /* 0x0009e2000892187c */
[----:B-1----:R-:W-:-:S03]  /*7e360*/  IMAD.WIDE R216, R5, 0x4, R206 ;  /* 0x0000000405d87825 */ /* 0x002fc600078e02ce */
[----:B------:R-:W3:Y:S04]  /*7e370*/  LDL.LU.64 R206, [R1+0xe38] ;  /* 0x000e380001ce7983 */ /* 0x000ee80000300a00 */
[----:B------:R-:W-:Y:S04]  /*7e380*/  STL.64 [R1+0x1c18], R220 ;  /* 0x001c18dc01007387 */ /* 0x000fe80000100a00 */
[----:B------:R1:W-:Y:S04]  /*7e390*/  STL.64 [R1+0x1c10], R216 ;  /* 0x001c10d801007387 */ /* 0x0003e80000100a00 */
[----:B------:R-:W-:Y:S04]  /*7e3a0*/  LDGSTS.E [R4+-0x5c700], desc[UR60][R216.64], P1 ;  /* 0xa3900000d8047fae */ /* 0x000fe8000892187c */
[----:B-1----:R-:W3:Y:S01]  /*7e3b0*/  LDL.LU.64 R216, [R1+0xe18] ;  /* 0x000e180001d87983 */ /* 0x002ee20000300a00 */
[----:B----4-:R-:W-:-:S05]  /*7e3c0*/  IMAD.WIDE R204, R5, 0x4, R204 ;  /* 0x0000000405cc7825 */ /* 0x010fca00078e02cc */
[----:B------:R1:W-:Y:S04]  /*7e3d0*/  STL.64 [R1+0x1c08], R204 ;  /* 0x001c08cc01007387 */ /* 0x0003e80000100a00 */
[----:B------:R-:W-:Y:S01]  /*7e3e0*/  LDGSTS.E [R0+-0x5c300], desc[UR60][R204.64], P1 ;  /* 0xa3d00000cc007fae */ /* 0x000fe2000892187c */
[----:B------:R-:W-:-:S03]  /*7e3f0*/  IMAD.WIDE R244, R5, 0x4, R214 ;  /* 0x0000000405f47825 */ /* 0x000fc600078e02d6 */
[----:B-1----:R-:W4:Y:S04]  /*7e400*/  LDL.LU.64 R204, [R1+0xe10] ;  /* 0x000e100001cc7983 */ /* 0x002f280000300a00 */
[----:B------:R-:W-:Y:S01]  /*7e410*/  STL.64 [R1+0x1c00], R244 ;  /* 0x001c00f401007387 */ /* 0x000fe20000100a00 */
[----:B------:R-:W-:-:S03]  /*7e420*/  IMAD.WIDE R220, R5, 0x4, R212 ;  /* 0x0000000405dc7825 */ /* 0x000fc600078e02d4 */
[----:B------:R1:W-:Y:S04]  /*7e430*/  LDGSTS.E [R10+-0x5bf00], desc[UR60][R244.64], P1 ;  /* 0xa4100000f40a7fae */ /* 0x0003e8000892187c */
[----:B------:R-:W4:Y:S04]  /*7e440*/  LDL.LU.64 R212, [R1+0xe08] ;  /* 0x000e080001d47983 */ /* 0x000f280000300a00 */
[----:B------:R-:W-:Y:S01]  /*7e450*/  LDGSTS.E [R8+-0x5bb00], desc[UR60][R220.64], P1 ;  /* 0xa4500000dc087fae */ /* 0x000fe2000892187c */
        /* <DEDUP_REMOVED lines=10> */
[----:B------:R1:W-:Y:S04]  /*7e500*/  LDGSTS.E [R0+-0x5b300], desc[UR60][R6.64], P1 ;  /* 0xa4d0000006007fae */ /* 0x0003e8000892187c */
[----:B------:R-:W-:Y:S04]  /*7e510*/  STL.64 [R1+0x1be0], R244 ;  /* 0x001be0f401007387 */ /* 0x000fe80000100a00 */
[----:B------:R4:W-:Y:S01]  /*7e520*/  LDGSTS.E [R10+-0x5af00], desc[UR60][R244.64], P1 ;  /* 0xa5100000f40a7fae */ /* 0x0009e2000892187c */
[----:B------:R-:W-:-:S03]  /*7e530*/  IMAD.WIDE R218, R5, 0x4, R208 ;  /* 0x0000000405da7825 */ /* 0x000fc600078e02d0 */
[----:B------:R-:W3:Y:S04]  /*7e540*/  LDL.LU.64 R208, [R1+0xdd0] ;  /* 0x000dd00001d07983 */ /* 0x000ee80000300a00 */
[----:B------:R-:W-:Y:S01]  /*7e550*/  LDGSTS.E [R8+-0x5ab00], desc[UR60][R218.64], P1 ;  /* 0xa5500000da087fae */ /* 0x000fe2000892187c */
[----:B-1----:R-:W-:-:S03]  /*7e560*/  IMAD.WIDE R6, R5, 0x4, R206 ;  /* 0x0000000405067825 */ /* 0x002fc600078e02ce */
[----:B------:R-:W3:Y:S04]  /*7e570*/  LDL.LU.64 R206, [R1+0xdc8] ;  /* 0x000dc80001ce7983 */ /* 0x000ee80000300a00 */
[----:B------:R-:W-:Y:S04]  /*7e580*/  STL.64 [R1+0x1bd8], R218 ;  /* 0x001bd8da01007387 */ /* 0x000fe80000100a00 */
[----:B------:R1:W-:Y:S04]  /*7e590*/  STL.64 [R1+0x1bd0], R6 ;  /* 0x001bd00601007387 */ /* 0x0003e80000100a00 */
[----:B------:R-:W-:Y:S01]  /*7e5a0*/  LDGSTS.E [R4+-0x5a700], desc[UR60][R6.64], P1 ;  /* 0xa590000006047fae */ /* 0x000fe2000892187c */
[----:B------:R-:W-:-:S03]  /*7e5b0*/  IMAD.WIDE R216, R5, 0x4, R216 ;  /* 0x0000000405d87825 */ /* 0x000fc600078e02d8 */
[----:B-1----:R-:W3:Y:S04]  /*7e5c0*/  LDL.LU.64 R6, [R1+0xdc0] ;  /* 0x000dc00001067983 */ /* 0x002ee80000300a00 */
[----:B------:R2:W-:Y:S04]  /*7e5d0*/  STL.64 [R1+0x1bc8], R216 ;  /* 0x001bc8d801007387 */ /* 0x0005e80000100a00 */
[----:B------:R-:W3:Y:S04]  /*7e5e0*/  LDL.LU.64 R218, [R1+0xdb8] ;  /* 0x000db80001da7983 */ /* 0x000ee80000300a00 */
[----:B------:R2:W-:Y:S01]  /*7e5f0*/  LDGSTS.E [R0+-0x5a300], desc[UR60][R216.64], P1 ;  /* 0xa5d00000d8007fae */ /* 0x0005e2000892187c */
[----:B----4-:R-:W-:-:S04]  /*7e600*/  IMAD.WIDE R204, R5, 0x4, R204 ;  /* 0x0000000405cc7825 */ /* 0x010fc800078e02cc */
[C---:B------:R-:W-:Y:S01]  /*7e610*/  IMAD.WIDE R244, R5.reuse, 0x4, R212 ;  /* 0x0000000405f47825 */ /* 0x040fe200078e02d4 */
[----:B------:R1:W-:Y:S04]  /*7e620*/  STL.64 [R1+0x1bc0], R204 ;  /* 0x001bc0cc01007387 */ /* 0x0003e80000100a00 */
[----:B------:R-:W4:Y:S04]  /*7e630*/  LDL.LU.64 R212, [R1+0xc98] ;  /* 0x000c980001d47983 */ /* 0x000f280000300a00 */
[----:B------:R-:W-:Y:S04]  /*7e640*/  LDGSTS.E [R10+-0x59f00], desc[UR60][R204.64], P1 ;  /* 0xa6100000cc0a7fae */ /* 0x000fe8000892187c */
[----:B------:R3:W-:Y:S01]  /*7e650*/  LDGSTS.E [R8+-0x59b00], desc[UR60][R244.64], P1 ;  /* 0xa6500000f4087fae */ /* 0x0007e2000892187c */
[----:B--2---:R-:W-:-:S03]  /*7e660*/  IMAD.WIDE R216, R5, 0x4, R210 ;  /* 0x0000000405d87825 */ /* 0x004fc600078e02d2 */
[----:B------:R-:W2:Y:S04]  /*7e670*/  LDL.LU.64 R210, [R1+0xc90] ;  /* 0x000c900001d27983 */ /* 0x000ea80000300a00 */
[----:B------:R-:W-:Y:S04]  /*7e680*/  STL.64 [R1+0x1bb8], R244 ;  /* 0x001bb8f401007387 */ /* 0x000fe80000100a00 */
[----:B-1----:R-:W2:Y:S04]  /*7e690*/  LDL.LU.64 R204, [R1+0x2610] ;  /* 0x0026100001cc7983 */ /* 0x002ea80000300a00 */
        /* <DEDUP_REMOVED lines=9> */
[----:B------:R1:W-:Y:S02]  /*7e730*/  LDGSTS.E [R8+-0x58f00], desc[UR60][R244.64], P1 ;  /* 0xa7100000f4087fae */ /* 0x0003e4000892187c */
[----:B-1----:R-:W-:-:S02]  /*7e740*/  IMAD.WIDE R214, R5, 0x4, R208 ;  /* 0x0000000405d67825 */ /* 0x002fc400078e02d0 */
[----:B------:R-:W3:Y:S04]  /*7e750*/  LDL.LU.64 R208, [R1+0xc60] ;  /* 0x000c600001d07983 */ /* 0x000ee80000300a00 */
[----:B------:R-:W-:Y:S01]  /*7e760*/  LDGSTS.E [R4+-0x58b00], desc[UR60][R214.64], P1 ;  /* 0xa7500000d6047fae */ /* 0x000fe2000892187c */
[----:B------:R-:W-:-:S03]  /*7e770*/  IMAD.WIDE R10, R5, 0x4, R206 ;  /* 0x00000004050a7825 */ /* 0x000fc600078e02ce */
[----:B------:R-:W3:Y:S04]  /*7e780*/  LDL.LU.64 R206, [R1+0xc50] ;  /* 0x000c500001ce7983 */ /* 0x000ee80000300a00 */
[----:B------:R1:W-:Y:S04]  /*7e790*/  STL.64 [R1+0x1b98], R214 ;  /* 0x001b98d601007387 */ /* 0x0003e80000100a00 */
[----:B------:R4:W-:Y:S01]  /*7e7a0*/  STL.64 [R1+0x1b90], R10 ;  /* 0x001b900a01007387 */ /* 0x0009e20000100a00 */
[----:B------:R-:W-:-:S03]  /*7e7b0*/  IADD3 R247, R247, 0x200000, RZ ;  /* 0x00200000f7f77810 */ /* 0x000fc60007ffe0ff */
[----:B------:R1:W-:Y:S01]  /*7e7c0*/  LDGSTS.E [R0+-0x58700], desc[UR60][R10.64], P1 ;  /* 0xa79000000a007fae */ /* 0x0003e2000892187c */
[----:B------:R-:W-:-:S03]  /*7e7d0*/  IMAD.WIDE R6, R5, 0x4, R6 ;  /* 0x0000000405067825 */ /* 0x000fc600078e0206 */
[----:B-1----:R-:W3:Y:S01]  /*7e7e0*/  LDL.LU.64 R214, [R1+0xc48] ;  /* 0x000c480001d67983 */ /* 0x002ee20000300a00 */
[----:B------:R-:W-:-:S03]  /*7e7f0*/  IMAD.WIDE R244, R5, 0x4, R218 ;  /* 0x0000000405f47825 */ /* 0x000fc600078e02da */
[----:B------:R2:W-:Y:S04]  /*7e800*/  STL.64 [R1+0x1b88], R6 ;  /* 0x001b880601007387 */ /* 0x0005e80000100a00 */
[----:B------:R-:W3:Y:S01]  /*7e810*/  LDL.LU.64 R218, [R1+0xc38] ;  /* 0x000c380001da7983 */ /* 0x000ee20000300a00 */
[----:B------:R-:W-:-:S03]  /*7e820*/  VIADD R0, R248, 0x200000 ;  /* 0x00200000f8007836 */ /* 0x000fc60000000000 */
[----:B------:R-:W-:Y:S04]  /*7e830*/  STL.64 [R1+0xdb8], R244 ;  /* 0x000db8f401007387 */ /* 0x000fe80000100a00 */
[----:B------:R2:W-:Y:S01]  /*7e840*/  LDGSTS.E [R247+-0x58300], desc[UR60][R6.64], P1 ;  /* 0xa7d0000006f77fae */ /* 0x0005e2000892187c */
[C---:B------:R-:W-:Y:S01]  /*7e850*/  VIADD R8, R248.reuse, 0x200000 ;  /* 0x00200000f8087836 */ /* 0x040fe20000000000 */
[----:B------:R-:W-:Y:S02]  /*7e860*/  IADD3 R4, R248, 0x200000, RZ ;  /* 0x00200000f8047810 */ /* 0x000fe40007ffe0ff */
[----:B------:R1:W-:Y:S01]  /*7e870*/  LDGSTS.E [R0+-0x7fe80], desc[UR60][R244.64], P1 ;  /* 0x80180000f4007fae */ /* 0x0003e2000892187c */
[----:B----4-:R-:W-:-:S03]  /*7e880*/  IMAD.WIDE R10, R5, 0x4, R212 ;  /* 0x00000004050a7825 */ /* 0x010fc600078e02d4 */
        /* <DEDUP_REMOVED lines=8> */
[----:B-1----:R-:W3:Y:S01]  /*7e910*/  LDL.LU.64 R6, [R1+0xbf8] ;  /* 0x000bf80001067983 */ /* 0x002ee20000300a00 */
[----:B------:R-:W-:-:S03]  /*7e920*/  IMAD.WIDE R246, R5, 0x4, R220 ;  /* 0x0000000405f67825 */ /* 0x000fc600078e02dc */
[----:B------:R1:W-:Y:S04]  /*7e930*/  STL.64 [R1+0xe78], R216 ;  /* 0x000e78d801007387 */ /* 0x0003e80000100a00 */
[----:B------:R-:W3:Y:S04]  /*7e940*/  LDL.LU.64 R220, [R1+0xbe8] ;  /* 0x000be80001dc7983 */ /* 0x000ee80000300a00 */
[----:B------:R1:W-:Y:S04]  /*7e950*/  LDGSTS.E [R0+-0x7f280], desc[UR60][R216.64], P1 ;  /* 0x80d80000d8007fae */ /* 0x0003e8000892187c */
[----:B------:R-:W-:Y:S01]  /*7e960*/  STL.64 [R1+0xeb8], R246 ;  /* 0x000eb8f601007387 */ /* 0x000fe20000100a00 */
[----:B------:R-:W-:-:S03]  /*7e970*/  IMAD.WIDE R244, R5, 0x4, R208 ;  /* 0x0000000405f47825 */ /* 0x000fc600078e02d0 */
[----:B------:R-:W3:Y:S01]  /*7e980*/  LDL.LU.64 R208, [R1+0xbe0] ;  /* 0x000be00001d07983 */ /* 0x000ee20000300a00 */
[----:B-1----:R-:W-:-:S03]  /*7e990*/  IMAD.WIDE R216, R5, 0x4, R206 ;  /* 0x0000000405d87825 */ /* 0x002fc600078e02ce */
[----:B------:R-:W3:Y:S01]  /*7e9a0*/  LDL.LU.64 R206, [R1+0xbd0] ;  /* 0x000bd00001ce7983 */ /* 0x000ee20000300a00 */
[----:B------:R-:W-:-:S03]  /*7e9b0*/  VIADD R10, R248, 0x200000 ;  /* 0x00200000f80a7836 */ /* 0x000fc60000000000 */
[----:B------:R-:W-:Y:S04]  /*7e9c0*/  STL.64 [R1+0xef8], R244 ;  /* 0x000ef8f401007387 */ /* 0x000fe80000100a00 */
[----:B------:R1:W-:Y:S04]  /*7e9d0*/  STL.64 [R1+0xf38], R216 ;  /* 0x000f38d801007387 */ /* 0x0003e80000100a00 */
[----:B------:R1:W-:Y:S04]  /*7e9e0*/  LDGSTS.E [R10+-0x7ee80], desc[UR60][R246.64], P1 ;  /* 0x81180000f60a7fae */ /* 0x0003e8000892187c */
[----:B------:R4:W-:Y:S04]  /*7e9f0*/  LDGSTS.E [R8+-0x7ea80], desc[UR60][R244.64], P1 ;  /* 0x81580000f4087fae */ /* 0x0009e8000892187c */
[----:B------:R-:W-:Y:S01]  /*7ea00*/  LDGSTS.E [R4+-0x7e680], desc[UR60][R216.64], P1 ;  /* 0x81980000d8047fae */ /* 0x000fe2000892187c */
[----:B------:R-:W-:-:S05]  /*7ea10*/  IMAD.WIDE R214, R5, 0x4, R214 ;  /* 0x0000000405d67825 */ /* 0x000fca00078e02d6 */
[----:B------:R2:W-:Y:S04]  /*7ea20*/  LDGSTS.E [R0+-0x7e280], desc[UR60][R214.64], P1 ;  /* 0x81d80000d6007fae */ /* 0x0005e8000892187c */
[----:B-1----:R-:W3:Y:S04]  /*7ea30*/  LDL.LU.64 R216, [R1+0xbc8] ;  /* 0x000bc80001d87983 */ /* 0x002ee80000300a00 */
[----:B------:R2:W-:Y:S01]  /*7ea40*/  STL.64 [R1+0xf78], R214 ;  /* 0x000f78d601007387 */ /* 0x0005e20000100a00 */
[----:B------:R-:W-:-:S03]  /*7ea50*/  IMAD.WIDE R246, R5, 0x4, R218 ;  /* 0x0000000405f67825 */ /* 0x000fc600078e02da */
[----:B------:R-:W3:Y:S04]  /*7ea60*/  LDL.LU.64 R218, [R1+0xbb8] ;  /* 0x000bb80001da7983 */ /* 0x000ee80000300a00 */
[----:B------:R-:W-:Y:S04]  /*7ea70*/  STL.64 [R1+0xfb8], R246 ;  /* 0x000fb8f601007387 */ /* 0x000fe80000100a00 */
[----:B------:R1:W-:Y:S01]  /*7ea80*/  LDGSTS.E [R10+-0x7de80], desc[UR60][R246.64], P1 ;  /* 0x82180000f60a7fae */ /* 0x0003e2000892187c */
[----:B----4-:R-:W-:-:S03]  /*7ea90*/  IMAD.WIDE R244, R5, 0x4, R212 ;  /* 0x0000000405f47825 */ /* 0x010fc600078e02d4 */
        /* <DEDUP_REMOVED lines=24> */
[----:B------:R-:W-:-:S04]  /*7ec20*/  IMAD.WIDE R216, R5, 0x4, R216 ;  /* 0x0000000405d87825 */ /* 0x000fc800078e02d8 */
[C---:B------:R-:W-:Y:S01]  /*7ec30*/  IMAD.WIDE R246, R5.reuse, 0x4, R218 ;  /* 0x0000000405f67825 */ /* 0x040fe200078e02da */
[----:B------:R2:W-:Y:S04]  /*7ec40*/  STL.64 [R1+0x1178], R216 ;  /* 0x001178d801007387 */ /* 0x0005e80000100a00 */
[----:B------:R-:W3:Y:S04]  /*7ec50*/  LDL.LU.64 R218, [R1+0xa40] ;  /* 0x000a400001da7983 */ /* 0x000ee80000300a00 */
[----:B------:R2:W-:Y:S04]  /*7ec60*/  LDGSTS.E [R0+-0x7c280], desc[UR60][R216.64], P1 ;  /* 0x83d80000d8007fae */ /* 0x0005e8000892187c */
        /* <DEDUP_REMOVED lines=29> */
[----:B------:R2:W-:Y:S01]  /*7ee40*/  LDGSTS.E [R0+-0x7a280], desc[UR60][R6.64], P1 ;  /* 0x85d8000006007fae */ /* 0x0005e2000892187c */
        /* <DEDUP_REMOVED lines=63> */
[----:B------:R-:W-:Y:S01]  /*7f240*/  LDGSTS.E [R0+-0x5e280], desc[UR60][R216.64], P1 ;  /* 0xa1d80000d8007fae */ /* 0x000fe2000892187c */
[----:B------:R-:W-:-:S05]  /*7f250*/  IMAD.WIDE R246, R5, 0x4, R218 ;  /* 0x0000000405f67825 */ /* 0x000fca00078e02da */
[----:B------:R3:W-:Y:S04]  /*7f260*/  LDGSTS.E [R10+-0x5de80], desc[UR60][R246.64], P1 ;  /* 0xa2180000f60a7fae */ /* 0x0007e8000892187c */
[----:B-1----:R-:W3:Y:S04]  /*7f270*/  LDL.LU.64 R216, [R1+0x610] ;  /* 0x0006100001d87983 */ /* 0x002ee80000300a00 */
[----:B------:R-:W-:Y:S01]  /*7f280*/  STL.64 [R1+0x17b8], R246 ;  /* 0x0017b8f601007387 */ /* 0x000fe20000100a00 */
        /* <DEDUP_REMOVED lines=44> */
[----:B------:R-:W-:Y:S04]  /*7f550*/  LDGSTS.E [R0+-0x5b280], desc[UR60][R218.64], P1 ;  /* 0xa4d80000da007fae */ /* 0x000fe8000892187c */
[----:B------:R1:W-:Y:S04]  /*7f560*/  LDGSTS.E [R10+-0x5ae80], desc[UR60][R246.64], P1 ;  /* 0xa5180000f60a7fae */ /* 0x0003e8000892187c */
[----:B-1----:R-:W3:Y:S04]  /*7f570*/  LDL.LU.64 R218, [R1+0x580] ;  /* 0x0005800001da7983 */ /* 0x002ee80000300a00 */
[----:B------:R-:W-:Y:S01]  /*7f580*/  STL.64 [R1+0x1b40], R246 ;  /* 0x001b40f601007387 */ /* 0x000fe20000100a00 */
[----:B------:R-:W-:-:S03]  /*7f590*/  IMAD.WIDE R244, R5, 0x4, R208 ;  /* 0x0000000405f47825 */ /* 0x000fc600078e02d0 */
[----:B------:R-:W3:Y:S04]  /*7f5a0*/  LDL.LU.64 R208, [R1+0x578] ;  /* 0x0005780001d07983 */ /* 0x000ee80000300a00 */
[----:B------:R-:W-:Y:S01]  /*7f5b0*/  LDGSTS.E [R8+-0x5aa80], desc[UR60][R244.64], P1 ;  /* 0xa5580000f4087fae */ /* 0x000fe2000892187c */
[----:B------:R-:W-:-:S03]  /*7f5c0*/  IMAD.WIDE R220, R5, 0x4, R206 ;  /* 0x0000000405dc7825 */ /* 0x000fc600078e02ce */
[----:B------:R-:W3:Y:S04]  /*7f5d0*/  LDL.LU.64 R206, [R1+0x568] ;  /* 0x0005680001ce7983 */ /* 0x000ee80000300a00 */
[----:B------:R1:W-:Y:S04]  /*7f5e0*/  STL.64 [R1+0x1b38], R244 ;  /* 0x001b38f401007387 */ /* 0x0003e80000100a00 */
[----:B------:R4:W-:Y:S04]  /*7f5f0*/  STL.64 [R1+0x1b30], R220 ;  /* 0x001b30dc01007387 */ /* 0x0009e80000100a00 */
[----:B------:R4:W-:Y:S01]  /*7f600*/  LDGSTS.E [R4+-0x5a680], desc[UR60][R220.64], P1 ;  /* 0xa5980000dc047fae */ /* 0x0009e2000892187c */
        /* <DEDUP_REMOVED lines=18> */
[----:B------:R1:W-:Y:S04]  /*7f730*/  STL.64 [R1+0x1b08], R6 ;  /* 0x001b080601007387 */ /* 0x0003e80000100a00 */
[----:B------:R-:W3:Y:S04]  /*7f740*/  LDL.LU.64 R220, [R1+0x520] ;  /* 0x0005200001dc7983 */ /* 0x000ee80000300a00 */
[----:B------:R1:W-:Y:S01]  /*7f750*/  LDGSTS.E [R0+-0x59280], desc[UR60][R6.64], P1 ;  /* 0xa6d8000006007fae */ /* 0x0003e2000892187c */
[----:B------:R-:W-:-:S04]  /*7f760*/  IMAD.WIDE R10, R5, 0x4, R218 ;  /* 0x00000004050a7825 */ /* 0x000fc800078e02da */
[C---:B------:R-:W-:Y:S01]  /*7f770*/  IMAD.WIDE R218, R5.reuse, 0x4, R208 ;  /* 0x0000000405da7825 */ /* 0x040fe200078e02d0 */
[----:B------:R1:W-:Y:S04]  /*7f780*/  STL.64 [R1+0x1b00], R10 ;  /* 0x001b000a01007387 */ /* 0x0003e80000100a00 */
[----:B------:R-:W3:Y:S04]  /*7f790*/  LDL.LU.64 R208, [R1+0x510] ;  /* 0x0005100001d07983 */ /* 0x000ee80000300a00 */
[----:B------:R1:W-:Y:S04]  /*7f7a0*/  LDGSTS.E [R8+-0x58e80], desc[UR60][R10.64], P1 ;  /* 0xa71800000a087fae */ /* 0x0003e8000892187c */
[----:B------:R-:W-:Y:S01]  /*7f7b0*/  LDGSTS.E [R4+-0x58a80], desc[UR60][R218.64], P1 ;  /* 0xa7580000da047fae */ /* 0x000fe2000892187c */
[----:B-1----:R-:W-:-:S03]  /*7f7c0*/  IMAD.WIDE R6, R5, 0x4, R206 ;  /* 0x0000000405067825 */ /* 0x002fc600078e02ce */
[----:B------:R-:W3:Y:S04]  /*7f7d0*/  LDL.LU.64 R206, [R1+0x508] ;  /* 0x0005080001ce7983 */ /* 0x000ee80000300a00 */
[----:B------:R-:W-:Y:S04]  /*7f7e0*/  STL.64 [R1+0x1af8], R218 ;  /* 0x001af8da01007387 */ /* 0x000fe80000100a00 */
[----:B------:R1:W-:Y:S04]  /*7f7f0*/  STL.64 [R1+0x1af0], R6 ;  /* 0x001af00601007387 */ /* 0x0003e80000100a00 */
[----:B------:R1:W-:Y:S01]  /*7f800*/  LDGSTS.E [R0+-0x58680], desc[UR60][R6.64], P1 ;  /* 0xa798000006007fae */ /* 0x0003e2000892187c */
[----:B------:R-:W-:-:S02]  /*7f810*/  VIADD R248, R248, 0x200000 ;  /* 0x00200000f8f87836 */ /* 0x000fc40000000000 */
[----:B------:R-:W-:Y:S01]  /*7f820*/  IMAD.WIDE R10, R5, 0x4, R244 ;  /* 0x00000004050a7825 */ /* 0x000fe200078e02f4 */
[----:B-1----:R-:W3:Y:S04]  /*7f830*/  LDL.LU.64 R6, [R1+0x4f8] ;  /* 0x0004f80001067983 */ /* 0x002ee80000300a00 */
[----:B------:R2:W-:Y:S04]  /*7f840*/  STL.64 [R1+0x1ae8], R10 ;  /* 0x001ae80a01007387 */ /* 0x0005e80000100a00 */
[----:B------:R-:W3:Y:S01]  /*7f850*/  LDL.LU.64 R218, [R1+0x4f0] ;  /* 0x0004f00001da7983 */ /* 0x000ee20000300a00 */
[----:B------:R-:W-:-:S03]  /*7f860*/  IADD3 R0, R249, 0x200000, RZ ;  /* 0x00200000f9007810 */ /* 0x000fc60007ffe0ff */
[----:B------:R2:W-:Y:S01]  /*7f870*/  LDGSTS.E [R248+-0x58280], desc[UR60][R10.64], P1 ;  /* 0xa7d800000af87fae */ /* 0x0005e2000892187c */
[----:B------:R-:W-:Y:S02]  /*7f880*/  VIADD R8, R249, 0x200000 ;  /* 0x00200000f9087836 */ /* 0x000fe40000000000 */
[----:B------:R-:W-:-:S05]  /*7f890*/  IMAD.WIDE R244, R5, 0x4, R216 ;  /* 0x0000000405f47825 */ /* 0x000fca00078e02d8 */
[----:B------:R-:W-:Y:S04]  /*7f8a0*/  STL.64 [R1+0x818], R244 ;  /* 0x000818f401007387 */ /* 0x000fe80000100a00 */
[----:B------:R1:W-:Y:S01]  /*7f8b0*/  LDGSTS.E [R0+-0x7fe00], desc[UR60][R244.64], P1 ;  /* 0x80200000f4007fae */ /* 0x0003e2000892187c */
[----:B------:R-:W-:Y:S02]  /*7f8c0*/  VIADD R4, R249, 0x200000 ;  /* 0x00200000f9047836 */ /* 0x000fe40000000000 */
[C---:B----4-:R-:W-:Y:S02]  /*7f8d0*/  IMAD.WIDE R216, R5.reuse, 0x4, R212 ;  /* 0x0000000405d87825 */ /* 0x050fe400078e02d4 */
[----:B------:R-:W4:Y:S04]  /*7f8e0*/  LDL.LU.64 R212, [R1+0x4e0] ;  /* 0x0004e00001d47983 */ /* 0x000f280000300a00 */
[----:B------:R-:W-:Y:S01]  /*7f8f0*/  LDGSTS.E [R8+-0x7fa00], desc[UR60][R216.64], P1 ;  /* 0x80600000d8087fae */ /* 0x000fe2000892187c */
[----:B--2---:R-:W-:-:S03]  /*7f900*/  IMAD.WIDE R10, R5, 0x4, R210 ;  /* 0x00000004050a7825 */ /* 0x004fc600078e02d2 */
[----:B------:R-:W2:Y:S04]  /*7f910*/  LDL.LU.64 R210, [R1+0x4d8] ;  /* 0x0004d80001d27983 */ /* 0x000ea80000300a00 */
[----:B------:R1:W-:Y:S04]  /*7f920*/  STL.64 [R1+0x8a0], R216 ;  /* 0x0008a0d801007387 */ /* 0x0003e80000100a00 */
[----:B------:R-:W-:Y:S04]  /*7f930*/  STL.64 [R1+0x940], R10 ;  /* 0x0009400a01007387 */ /* 0x000fe80000100a00 */
[----:B------:R-:W-:Y:S01]  /*7f940*/  LDGSTS.E [R4+-0x7f600], desc[UR60][R10.64], P1 ;  /* 0x80a000000a047fae */ /* 0x000fe2000892187c */
[----:B---3--:R-:W-:-:S03]  /*7f950*/  IMAD.WIDE R214, R5, 0x4, R214 ;  /* 0x0000000405d67825 */ /* 0x008fc600078e02d6 */
[----:B-1----:R-:W3:Y:S01]  /*7f960*/  LDL.LU.64 R216, [R1+0x4c8] ;  /* 0x0004c80001d87983 */ /* 0x002ee20000300a00 */
[----:B------:R-:W-:-:S03]  /*7f970*/  IMAD.WIDE R246, R5, 0x4, R220 ;  /* 0x0000000405f67825 */ /* 0x000fc600078e02dc */
[----:B------:R1:W-:Y:S04]  /*7f980*/  STL.64 [R1+0xe80], R214 ;  /* 0x000e80d601007387 */ /* 0x0003e80000100a00 */
[----:B------:R-:W3:Y:S04]  /*7f990*/  LDL.LU.64 R220, [R1+0x4c0] ;  /* 0x0004c00001dc7983 */ /* 0x000ee80000300a00 */
[----:B------:R1:W-:Y:S04]  /*7f9a0*/  LDGSTS.E [R0+-0x7f200], desc[UR60][R214.64], P1 ;  /* 0x80e00000d6007fae */ /* 0x0003e8000892187c */
[----:B------:R1:W-:Y:S01]  /*7f9b0*/  STL.64 [R1+0xec0], R246 ;  /* 0x000ec0f601007387 */ /* 0x0003e20000100a00 */
[----:B------:R-:W-:-:S03]  /*7f9c0*/  IMAD.WIDE R244, R5, 0x4, R208 ;  /* 0x0000000405f47825 */ /* 0x000fc600078e02d0 */
[----:B------:R-:W3:Y:S01]  /*7f9d0*/  LDL.LU.64 R208, [R1+0x4b0] ;  /* 0x0004b00001d07983 */ /* 0x000ee20000300a00 */
[----:B-1----:R-:W-:-:S03]  /*7f9e0*/  IMAD.WIDE R214, R5, 0x4, R206 ;  /* 0x0000000405d67825 */ /* 0x002fc600078e02ce */
[----:B------:R-:W3:Y:S01]  /*7f9f0*/  LDL.LU.64 R206, [R1+0x4a8] ;  /* 0x0004a80001ce7983 */ /* 0x000ee20000300a00 */
[----:B------:R-:W-:-:S03]  /*7fa00*/  IADD3 R10, R249, 0x200000, RZ ;  /* 0x00200000f90a7810 */ /* 0x000fc60007ffe0ff */
[----:B------:R-:W-:Y:S04]  /*7fa10*/  STL.64 [R1+0xf00], R244 ;  /* 0x000f00f401007387 */ /* 0x000fe80000100a00 */
[----:B------:R1:W-:Y:S04]  /*7fa20*/  STL.64 [R1+0xf40], R214 ;  /* 0x000f40d601007387 */ /* 0x0003e80000100a00 */
[----:B------:R1:W-:Y:S04]  /*7fa30*/  LDGSTS.E [R10+-0x7ee00], desc[UR60][R246.64], P1 ;  /* 0x81200000f60a7fae */ /* 0x0003e8000892187c */
[----:B------:R4:W-:Y:S04]  /*7fa40*/  LDGSTS.E [R8+-0x7ea00], desc[UR60][R244.64], P1 ;  /* 0x81600000f4087fae */ /* 0x0009e8000892187c */
[----:B------:R-:W-:Y:S01]  /*7fa50*/  LDGSTS.E [R4+-0x7e600], desc[UR60][R214.64], P1 ;  /* 0x81a00000d6047fae */ /* 0x000fe2000892187c */
[----:B------:R-:W-:-:S04]  /*7fa60*/  IMAD.WIDE R6, R5, 0x4, R6 ;  /* 0x0000000405067825 */ /* 0x000fc800078e0206 */
[C---:B-1----:R-:W-:Y:S01]  /*7fa70*/  IMAD.WIDE R246, R5.reuse, 0x4, R218 ;  /* 0x0000000405f67825 */ /* 0x042fe200078e02da */
[----:B------:R2:W-:Y:S04]  /*7fa80*/  LDGSTS.E [R0+-0x7e200], desc[UR60][R6.64], P1 ;  /* 0x81e0000006007fae */ /* 0x0005e8000892187c */
[----:B------:R-:W3:Y:S04]  /*7fa90*/  LDL.LU.64 R214, [R1+0x498] ;  /* 0x0004980001d67983 */ /* 0x000ee80000300a00 */
[----:B------:R2:W-:Y:S04]  /*7faa0*/  STL.64 [R1+0xf80], R6 ;  /* 0x000f800601007387 */ /* 0x0005e80000100a00 */
        /* <DEDUP_REMOVED lines=32> */
[----:B------:R-:W-:Y:S04]  /*7fcb0*/  STL.64 [R1+0x11c0], R246 ;  /* 0x0011c0f601007387 */ /* 0x000fe80000100a00 */
[----:B------:R2:W-:Y:S04]  /*7fcc0*/  LDGSTS.E [R0+-0x7c200], desc[UR60][R214.64], P1 ;  /* 0x83e00000d6007fae */ /* 0x0005e8000892187c */
        /* <DEDUP_REMOVED lines=78> */
[----:B------:R-:W-:Y:S04]  /*801b0*/  LDGSTS.E [R10+-0x5ee00], desc[UR60][R246.64], P1 ;  /* 0xa1200000f60a7fae */ /* 0x000fe8000892187c */
        /* <DEDUP_REMOVED lines=8> */
[----:B------:R-:W-:Y:S04]  /*80240*/  STL.64 [R1+0x1740], R220 ;  /* 0x001740dc01007387 */ /* 0x000fe80000100a00 */
[----:B------:R4:W-:Y:S01]  /*80250*/  LDGSTS.E [R4+-0x5e600], desc[UR60][R220.64], P1 ;  /* 0xa1a00000dc047fae */ /* 0x0009e2000892187c */
[----:B------:R-:W-:-:S03]  /*80260*/  IMAD.WIDE R214, R5, 0x4, R214 ;  /* 0x0000000405d67825 */ /* 0x000fc600078e02d6 */
[----:B-1----:R-:W3:Y:S04]  /*80270*/  LDL.LU.64 R244, [R1+0x318] ;  /* 0x0003180001f47983 */ /* 0x002ee80000300a00 */
[----:B------:R1:W-:Y:S04]  /*80280*/  STL.64 [R1+0x1780], R214 ;  /* 0x001780d601007387 */ /* 0x0003e80000100a00 */
[----:B------:R-:W-:Y:S01]  /*80290*/  LDGSTS.E [R0+-0x5e200], desc[UR60][R214.64], P1 ;  /* 0xa1e00000d6007fae */ /* 0x000fe2000892187c */
[----:B------:R-:W-:-:S05]  /*802a0*/  IMAD.WIDE R218, R5, 0x4, R218 ;  /* 0x0000000405da7825 */ /* 0x000fca00078e02da */
[----:B------:R-:W-:Y:S04]  /*802b0*/  LDGSTS.E [R10+-0x5de00], desc[UR60][R218.64], P1 ;  /* 0xa2200000da0a7fae */ /* 0x000fe8000892187c */
[----:B-1----:R-:W3:Y:S04]  /*802c0*/  LDL.LU.64 R214, [R1+0x310] ;  /* 0x0003100001d67983 */ /* 0x002ee80000300a00 */
[----:B------:R1:W-:Y:S01]  /*802d0*/  STL.64 [R1+0x17c0], R218 ;  /* 0x0017c0da01007387 */ /* 0x0003e20000100a00 */
[----:B----4-:R-:W-:-:S03]  /*802e0*/  IMAD.WIDE R220, R5, 0x4, R212 ;  /* 0x0000000405dc7825 */ /* 0x010fc600078e02d4 */
[----:B------:R-:W4:Y:S04]  /*802f0*/  LDL.LU.64 R212, [R1+0x300] ;  /* 0x0003000001d47983 */ /* 0x000f280000300a00 */
[----:B------:R-:W-:Y:S04]  /*80300*/  STL.64 [R1+0x1860], R220 ;  /* 0x001860dc01007387 */ /* 0x000fe80000100a00 */
[----:B-1----:R-:W4:Y:S04]  /*80310*/  LDL.LU.64 R218, [R1+0x2f8] ;  /* 0x0002f80001da7983 */ /* 0x002f280000300a00 */
[----:B------:R-:W-:Y:S01]  /*80320*/  LDGSTS.E [R8+-0x5da00], desc[UR60][R220.64], P1 ;  /* 0xa2600000dc087fae */ /* 0x000fe2000892187c */
[----:B--2---:R-:W-:-:S05]  /*80330*/  IMAD.WIDE R210, R5, 0x4, R210 ;  /* 0x0000000405d27825 */ /* 0x004fca00078e02d2 */
[----:B------:R1:W-:Y:S04]  /*80340*/  STL.64 [R1+0x1880], R210 ;  /* 0x001880d201007387 */ /* 0x0003e80000100a00 */
[----:B------:R-:W-:Y:S01]  /*80350*/  LDGSTS.E [R4+-0x5d600], desc[UR60][R210.64], P1 ;  /* 0xa2a00000d2047fae */ /* 0x000fe2000892187c */
[----:B---3--:R-:W-:-:S03]  /*80360*/  IMAD.WIDE R6, R5, 0x4, R6 ;  /* 0x0000000405067825 */ /* 0x008fc600078e0206 */
[----:B-1----:R-:W2:Y:S04]  /*80370*/  LDL.LU.64 R210, [R1+0x2e8] ;  /* 0x0002e80001d27983 */ /* 0x002ea80000300a00 */
[----:B------:R1:W-:Y:S04]  /*80380*/  STL.64 [R1+0x18a0], R6 ;  /* 0x0018a00601007387 */ /* 0x0003e80000100a00 */
[----:B------:R-:W3:Y:S04]  /*80390*/  LDL.LU.64 R220, [R1+0x2e0] ;  /* 0x0002e00001dc7983 */ /* 0x000ee80000300a00 */
[----:B------:R1:W-:Y:S01]  /*803a0*/  LDGSTS.E [R0+-0x5d200], desc[UR60][R6.64], P1 ;  /* 0xa2e0000006007fae */ /* 0x0003e2000892187c */
[----:B------:R-:W-:-:S05]  /*803b0*/  IMAD.WIDE R216, R5, 0x4, R216 ;  /* 0x0000000405d87825 */ /* 0x000fca00078e02d8 */
[----:B------:R1:W-:Y:S01]  /*803c0*/  STL.64 [R1+0x18a8], R216 ;  /* 0x0018a8d801007387 */ /* 0x0003e20000100a00 */
[----:B------:R-:W-:-:S03]  /*803d0*/  IMAD.WIDE R208, R5, 0x4, R208 ;  /* 0x0000000405d07825 */ /* 0x000fc600078e02d0 */
[----:B------:R-:W-:Y:S04]  /*803e0*/  LDGSTS.E [R10+-0x5ce00], desc[UR60][R216.64], P1 ;  /* 0xa3200000d80a7fae */ /* 0x000fe8000892187c */
[----:B------:R-:W-:Y:S01]  /*803f0*/  LDGSTS.E [R8+-0x5ca00], desc[UR60][R208.64], P1 ;  /* 0xa3600000d0087fae */ /* 0x000fe2000892187c */
[----:B-1----:R-:W-:-:S03]  /*80400*/  IMAD.WIDE R6, R5, 0x4, R206 ;  /* 0x0000000405067825 */ /* 0x002fc600078e02ce */
[----:B------:R-:W3:Y:S04]  /*80410*/  LDL.LU.64 R206, [R1+0x2d0] ;  /* 0x0002d00001ce7983 */ /* 0x000ee80000300a00 */
[----:B------:R1:W-:Y:S04]  /*80420*/  STL.64 [R1+0x1ae0], R208 ;  /* 0x001ae0d001007387 */ /* 0x0003e80000100a00 */
[----:B------:R1:W-:Y:S04]  /*80430*/  LDGSTS.E [R4+-0x5c600], desc[UR60][R6.64], P1 ;  /* 0xa3a0000006047fae */ /* 0x0003e8000892187c */
[----:B------:R-:W3:Y:S04]  /*80440*/  LDL.LU.64 R216, [R1+0x2c8] ;  /* 0x0002c80001d87983 */ /* 0x000ee80000300a00 */
[----:B------:R1:W-:Y:S01]  /*80450*/  STL.64 [R1+0x1ad8], R6 ;  /* 0x001ad80601007387 */ /* 0x0003e20000100a00 */
[----:B------:R-:W-:-:S03]  /*80460*/  IMAD.WIDE R244, R5, 0x4, R244 ;  /* 0x0000000405f47825 */ /* 0x000fc600078e02f4 */
[----:B-1----:R-:W3:Y:S04]  /*80470*/  LDL.LU.64 R208, [R1+0x2b8] ;  /* 0x0002b80001d07983 */ /* 0x002ee80000300a00 */
[----:B------:R1:W-:Y:S04]  /*80480*/  STL.64 [R1+0x1ad0], R244 ;  /* 0x001ad0f401007387 */ /* 0x0003e80000100a00 */
[----:B------:R1:W-:Y:S01]  /*80490*/  LDGSTS.E [R0+-0x5c200], desc[UR60][R244.64], P1 ;  /* 0xa3e00000f4007fae */ /* 0x0003e2000892187c */
[----:B------:R-:W-:-:S03]  /*804a0*/  IMAD.WIDE R6, R5, 0x4, R214 ;  /* 0x0000000405067825 */ /* 0x000fc600078e02d6 */
[----:B------:R-:W3:Y:S04]  /*804b0*/  LDL.LU.64 R214, [R1+0x2b0] ;  /* 0x0002b00001d67983 */ /* 0x000ee80000300a00 */
[----:B------:R1:W-:Y:S04]  /*804c0*/  STL.64 [R1+0x1ac8], R6 ;  /* 0x001ac80601007387 */ /* 0x0003e80000100a00 */
[----:B------:R-:W-:Y:S01]  /*804d0*/  LDGSTS.E [R10+-0x5be00], desc[UR60][R6.64], P1 ;  /* 0xa4200000060a7fae */ /* 0x000fe2000892187c */
[----:B----4-:R-:W-:-:S04]  /*804e0*/  IMAD.WIDE R246, R5, 0x4, R212 ;  /* 0x0000000405f67825 */ /* 0x010fc800078e02d4 */
[C---:B-1----:R-:W-:Y:S01]  /*804f0*/  IMAD.WIDE R244, R5.reuse, 0x4, R218 ;  /* 0x0000000405f47825 */ /* 0x042fe200078e02da */
[----:B------:R-:W4:Y:S04]  /*80500*/  LDL.LU.64 R212, [R1+0x2a0] ;  /* 0x0002a00001d47983 */ /* 0x000f280000300a00 */
[----:B------:R3:W-:Y:S04]  /*80510*/  STL.64 [R1+0x1ac0], R246 ;  /* 0x001ac0f601007387 */ /* 0x0007e80000100a00 */
[----:B------:R-:W4:Y:S04]  /*80520*/  LDL.LU.64 R6, [R1+0x298] ;  /* 0x0002980001067983 */ /* 0x000f280000300a00 */
[----:B------:R3:W-:Y:S04]  /*80530*/  LDGSTS.E [R8+-0x5ba00], desc[UR60][R246.64], P1 ;  /* 0xa4600000f6087fae */ /* 0x0007e8000892187c */
[----:B------:R-:W-:Y:S04]  /*80540*/  STL.64 [R1+0x1ab8], R244 ;  /* 0x001ab8f401007387 */ /* 0x000fe80000100a00 */
[----:B------:R-:W4:Y:S04]  /*80550*/  LDL.LU.64 R218, [R1+0x288] ;  /* 0x0002880001da7983 */ /* 0x000f280000300a00 */
[----:B------:R1:W-:Y:S01]  /*80560*/  LDGSTS.E [R4+-0x5b600], desc[UR60][R244.64], P1 ;  /* 0xa4a00000f4047fae */ /* 0x0003e2000892187c */
[----:B--2---:R-:W-:-:S04]  /*80570*/  IMAD.WIDE R210, R5, 0x4, R210 ;  /* 0x0000000405d27825 */ /* 0x004fc800078e02d2 */
[C---:B---3--:R-:W-:Y:S01]  /*80580*/  IMAD.WIDE R246, R5.reuse, 0x4, R220 ;  /* 0x0000000405f67825 */ /* 0x048fe200078e02dc */
[----:B------:R2:W-:Y:S04]  /*80590*/  STL.64 [R1+0x1ab0], R210 ;  /* 0x001ab0d201007387 */ /* 0x0005e80000100a00 */
[----:B------:R-:W3:Y:S04]  /*805a0*/  LDL.LU.64 R220, [R1+0x280] ;  /* 0x0002800001dc7983 */ /* 0x000ee80000300a00 */
[----:B------:R-:W-:Y:S04]  /*805b0*/  LDGSTS.E [R0+-0x5b200], desc[UR60][R210.64], P1 ;  /* 0xa4e00000d2007fae */ /* 0x000fe8000892187c */
[----:B------:R-:W-:Y:S04]  /*805c0*/  STL.64 [R1+0x1aa8], R246 ;  /* 0x001aa8f601007387 */ /* 0x000fe80000100a00 */
[----:B------:R-:W-:Y:S04]  /*805d0*/  LDGSTS.E [R10+-0x5ae00], desc[UR60][R246.64], P1 ;  /* 0xa5200000f60a7fae */ /* 0x000fe8000892187c */
[----:B--2---:R-:W2:Y:S01]  /*805e0*/  LDL.LU.64 R210, [R1+0x270] ;  /* 0x0002700001d27983 */ /* 0x004ea20000300a00 */
[----:B-1----:R-:W-:-:S03]  /*805f0*/  IMAD.WIDE R244, R5, 0x4, R206 ;  /* 0x0000000405f47825 */ /* 0x002fc600078e02ce */
[----:B------:R-:W2:Y:S01]  /*80600*/  LDL.LU.64 R206, [R1+0x268] ;  /* 0x0002680001ce7983 */ /* 0x000ea20000300a00 */
[----:B------:R-:W-:-:S03]  /*80610*/  IMAD.WIDE R216, R5, 0x4, R216 ;  /* 0x0000000405d87825 */ /* 0x000fc600078e02d8 */
[----:B------:R1:W-:Y:S04]  /*80620*/  STL.64 [R1+0x1aa0], R244 ;  /* 0x001aa0f401007387 */ /* 0x0003e80000100a00 */
[----:B------:R1:W-:Y:S04]  /*80630*/  LDGSTS.E [R8+-0x5aa00], desc[UR60][R244.64], P1 ;  /* 0xa5600000f4087fae */ /* 0x0003e8000892187c */
[----:B------:R-:W-:Y:S04]  /*80640*/  STL.64 [R1+0x1a98], R216 ;  /* 0x001a98d801007387 */ /* 0x000fe80000100a00 */
[----:B------:R4:W-:Y:S01]  /*80650*/  LDGSTS.E [R4+-0x5a600], desc[UR60][R216.64], P1 ;  /* 0xa5a00000d8047fae */ /* 0x0009e2000892187c */
[----:B------:R-:W-:-:S05]  /*80660*/  IMAD.WIDE R208, R5, 0x4, R208 ;  /* 0x0000000405d07825 */ /* 0x000fca00078e02d0 */
[----:B------:R1:W-:Y:S04]  /*80670*/  STL.64 [R1+0x1a90], R208 ;  /* 0x001a90d001007387 */ /* 0x0003e80000100a00 */
[----:B------:R-:W-:Y:S01]  /*80680*/  LDGSTS.E [R0+-0x5a200], desc[UR60][R208.64], P1 ;  /* 0xa5e00000d0007fae */ /* 0x000fe2000892187c */
[----:B-1----:R-:W-:-:S03]  /*80690*/  IMAD.WIDE R244, R5, 0x4, R214 ;  /* 0x0000000405f47825 */ /* 0x002fc600078e02d6 */
[----:B------:R-:W2:Y:S04]  /*806a0*/  LDL.LU.64 R208, [R1+0x260] ;  /* 0x0002600001d07983 */ /* 0x000ea80000300a00 */
[----:B------:R-:W-:Y:S04]  /*806b0*/  STL.64 [R1+0x1a88], R244 ;  /* 0x001a88f401007387 */ /* 0x000fe80000100a00 */
[----:B------:R-:W2:Y:S04]  /*806c0*/  LDL.LU.64 R214, [R1+0x248] ;  /* 0x0002480001d67983 */ /* 0x000ea80000300a00 */
[----:B------:R-:W-:Y:S01]  /*806d0*/  LDGSTS.E [R10+-0x59e00], desc[UR60][R244.64], P1 ;  /* 0xa6200000f40a7fae */ /* 0x000fe2000892187c */
[----:B----4-:R-:W-:-:S04]  /*806e0*/  IMAD.WIDE R216, R5, 0x4, R212 ;  /* 0x0000000405d87825 */ /* 0x010fc800078e02d4 */
[C---:B------:R-:W-:Y:S01]  /*806f0*/  IMAD.WIDE R6, R5.reuse, 0x4, R6 ;  /* 0x0000000405067825 */ /* 0x040fe200078e0206 */
[----:B------:R-:W4:Y:S04]  /*80700*/  LDL.LU.64 R212, [R1+0x230] ;  /* 0x0002300001d47983 */ /* 0x000f280000300a00 */
[----:B------:R1:W-:Y:S01]  /*80710*/  STL.64 [R1+0x1a80], R216 ;  /* 0x001a80d801007387 */ /* 0x0003e20000100a00 */
[----:B------:R-:W-:-:S03]  /*80720*/  IMAD.WIDE R218, R5, 0x4, R218 ;  /* 0x0000000405da7825 */ /* 0x000fc600078e02da */
[----:B------:R-:W-:Y:S04]  /*80730*/  LDGSTS.E [R8+-0x59a00], desc[UR60][R216.64], P1 ;  /* 0xa6600000d8087fae */ /* 0x000fe8000892187c */
[----:B------:R3:W-:Y:S04]  /*80740*/  STL.64 [R1+0x1a78], R6 ;  /* 0x001a780601007387 */ /* 0x0007e80000100a00 */
[----:B------:R3:W-:Y:S04]  /*80750*/  LDGSTS.E [R4+-0x59600], desc[UR60][R6.64], P1 ;  /* 0xa6a0000006047fae */ /* 0x0007e8000892187c */
[----:B------:R2:W-:Y:S04]  /*80760*/  LDGSTS.E [R0+-0x59200], desc[UR60][R218.64], P1 ;  /* 0xa6e00000da007fae */ /* 0x0005e8000892187c */
[----:B-1----:R-:W4:Y:S04]  /*80770*/  LDL.LU.64 R216, [R1+0x218] ;  /* 0x0002180001d87983 */ /* 0x002f280000300a00 */
[----:B------:R2:W-:Y:S01]  /*80780*/  STL.64 [R1+0x1a70], R218 ;  /* 0x001a70da01007387 */ /* 0x0005e20000100a00 */
[----:B---3--:R-:W-:-:S03]  /*80790*/  IMAD.WIDE R6, R5, 0x4, R220 ;  /* 0x0000000405067825 */ /* 0x008fc600078e02dc */
[----:B------:R-:W3:Y:S04]  /*807a0*/  LDL.LU.64 R220, [R1+0x200] ;  /* 0x0002000001dc7983 */ /* 0x000ee80000300a00 */
[----:B------:R1:W-:Y:S04]  /*807b0*/  STL.64 [R1+0x1a68], R6 ;  /* 0x001a680601007387 */ /* 0x0003e80000100a00 */
[----:B------:R1:W-:Y:S01]  /*807c0*/  LDGSTS.E [R8+-0x58e00], desc[UR60][R6.64], P1 ;  /* 0xa720000006087fae */ /* 0x0003e2000892187c */
[----:B--2---:R-:W-:-:S03]  /*807d0*/  IMAD.WIDE R218, R5, 0x4, R210 ;  /* 0x0000000405da7825 */ /* 0x004fc600078e02d2 */
[----:B------:R-:W2:Y:S01]  /*807e0*/  LDL.LU.64 R210, [R1+0x1e8] ;  /* 0x0001e80001d27983 */ /* 0x000ea20000300a00 */
[----:B------:R-:W-:-:S04]  /*807f0*/  IMAD.WIDE R10, R5, 0x4, R206 ;  /* 0x00000004050a7825 */ /* 0x000fc800078e02ce */
[----:B-1----:R-:W-:Y:S01]  /*80800*/  IMAD.WIDE R6, R5, 0x4, R12 ;  /* 0x0000000405067825 */ /* 0x002fe200078e020c */
[----:B------:R-:W2:Y:S04]  /*80810*/  LDL.LU.64 R206, [R1+0x1d0] ;  /* 0x0001d00001ce7983 */ /* 0x000ea80000300a00 */
[----:B------:R1:W-:Y:S04]  /*80820*/  STL.64 [R1+0x1a60], R218 ;  /* 0x001a60da01007387 */ /* 0x0003e80000100a00 */
[----:B------:R4:W-:Y:S04]  /*80830*/  STL.64 [R1+0x1a58], R10 ;  /* 0x001a580a01007387 */ /* 0x0009e80000100a00 */
[----:B------:R-:W-:Y:S01]  /*80840*/  LDGSTS.E [R4+-0x58a00], desc[UR60][R218.64], P1 ;  /* 0xa7600000da047fae */ /* 0x000fe2000892187c */
[----:B------:R-:W-:-:S03]  /*80850*/  VIADD R249, R249, 0x200000 ;  /* 0x00200000f9f97836 */ /* 0x000fc60000000000 */
[----:B------:R1:W-:Y:S01]  /*80860*/  LDGSTS.E [R0+-0x58600], desc[UR60][R10.64], P1 ;  /* 0xa7a000000a007fae */ /* 0x0003e2000892187c */
[----:B------:R-:W-:-:S03]  /*80870*/  IADD3 R8, R250, 0x200000, RZ ;  /* 0x00200000fa087810 */ /* 0x000fc60007ffe0ff */
[----:B------:R4:W-:Y:S04]  /*80880*/  LDGSTS.E [R249+-0x58200], desc[UR60][R6.64], P1 ;  /* 0xa7e0000006f97fae */ /* 0x0009e8000892187c */
[----:B-1----:R-:W2:Y:S04]  /*80890*/  LDL.LU.64 R218, [R1+0x1b8] ;  /* 0x0001b80001da7983 */ /* 0x002ea80000300a00 */
[----:B------:R1:W-:Y:S01]  /*808a0*/  STL.64 [R1+0x1a50], R6 ;  /* 0x001a500601007387 */ /* 0x0003e20000100a00 */
[C---:B------:R-:W-:Y:S02]  /*808b0*/  VIADD R0, R250.reuse, 0x200000 ;  /* 0x00200000fa007836 */ /* 0x040fe40000000000 */
[----:B------:R-:W-:-:S02]  /*808c0*/  VIADD R4, R250, 0x200000 ;  /* 0x00200000fa047836 */ /* 0x000fc40000000000 */
[C---:B------:R-:W-:Y:S02]  /*808d0*/  IMAD.WIDE R244, R5.reuse, 0x4, R208 ;  /* 0x0000000405f47825 */ /* 0x040fe400078e02d0 */
[----:B------:R-:W2:Y:S04]  /*808e0*/  LDL.LU.64 R208, [R1+0x1a0] ;  /* 0x0001a00001d07983 */ /* 0x000ea80000300a00 */
[----:B------:R-:W-:Y:S01]  /*808f0*/  LDGSTS.E [R0+-0x7fd80], desc[UR60][R244.64], P1 ;  /* 0x80280000f4007fae */ /* 0x000fe2000892187c */
[----:B------:R-:W-:-:S03]  /*80900*/  IMAD.WIDE R12, R5, 0x4, R214 ;  /* 0x00000004050c7825 */ /* 0x000fc600078e02d6 */
[----:B------:R-:W2:Y:S04]  /*80910*/  LDL.LU.64 R214, [R1+0x188] ;  /* 0x0001880001d67983 */ /* 0x000ea80000300a00 */
[----:B------:R3:W-:Y:S01]  /*80920*/  LDGSTS.E [R8+-0x7f980], desc[UR60][R12.64], P1 ;  /* 0x806800000c087fae */ /* 0x0007e2000892187c */
[----:B----4-:R-:W-:-:S03]  /*80930*/  IMAD.WIDE R10, R5, 0x4, R212 ;  /* 0x00000004050a7825 */ /* 0x010fc600078e02d4 */
[----:B------:R-:W4:Y:S04]  /*80940*/  LDL.LU.64 R212, [R1+0x170] ;  /* 0x0001700001d47983 */ /* 0x000f280000300a00 */
[----:B------:R3:W-:Y:S04]  /*80950*/  STL.64 [R1+0x608], R12 ;  /* 0x0006080c01007387 */ /* 0x0007e80000100a00 */
[----:B------:R-:W-:Y:S04]  /*80960*/  STL.64 [R1+0x6e0], R10 ;  /* 0x0006e00a01007387 */ /* 0x000fe80000100a00 */
[----:B------:R-:W-:Y:S01]  /*80970*/  LDGSTS.E [R4+-0x7f580], desc[UR60][R10.64], P1 ;  /* 0x80a800000a047fae */ /* 0x000fe2000892187c */
[----:B-1----:R-:W-:-:S03]  /*80980*/  IMAD.WIDE R6, R5, 0x4, R216 ;  /* 0x0000000405067825 */ /* 0x002fc600078e02d8 */
[----:B------:R-:W4:Y:S04]  /*80990*/  LDL.LU.64 R216, [R1+0x158] ;  /* 0x0001580001d87983 */ /* 0x000f280000300a00 */
[----:B------:R1:W-:Y:S04]  /*809a0*/  STL.64 [R1+0x740], R6 ;  /* 0x0007400601007387 */ /* 0x0003e80000100a00 */
[----:B------:R1:W-:Y:S01]  /*809b0*/  LDGSTS.E [R0+-0x7f180], desc[UR60][R6.64], P1 ;  /* 0x80e8000006007fae */ /* 0x0003e2000892187c */
[----:B---3--:R-:W-:-:S03]  /*809c0*/  IMAD.WIDE R12, R5, 0x4, R220 ;  /* 0x00000004050c7825 */ /* 0x008fc600078e02dc */
[----:B------:R-:W3:Y:S04]  /*809d0*/  LDL.LU.64 R220, [R1+0x140] ;  /* 0x0001400001dc7983 */ /* 0x000ee80000300a00 */
[----:B------:R1:W-:Y:S01]  /*809e0*/  STL.64 [R1+0x7f8], R12 ;  /* 0x0007f80c01007387 */ /* 0x0003e20000100a00 */
[----:B--2---:R-:W-:-:S04]  /*809f0*/  IMAD.WIDE R210, R5, 0x4, R210 ;  /* 0x0000000405d27825 */ /* 0x004fc800078e02d2 */
[----:B-1----:R-:W-:Y:S02]  /*80a00*/  IMAD.WIDE R6, R5, 0x4, R206 ;  /* 0x0000000405067825 */ /* 0x002fe400078e02ce */
[----:B------:R-:W2:Y:S04]  /*80a10*/  LDL.LU.64 R206, [R1+0x128] ;  /* 0x0001280001ce7983 */ /* 0x000ea80000300a00 */
[----:B------:R-:W-:Y:S04]  /*80a20*/  STL.64 [R1+0x898], R210 ;  /* 0x000898d201007387 */ /* 0x000fe80000100a00 */
[----:B------:R1:W-:Y:S04]  /*80a30*/  STL.64 [R1+0x930], R6 ;  /* 0x0009300601007387 */ /* 0x0003e80000100a00 */
[----:B------:R-:W2:Y:S01]  /*80a40*/  LDL.LU.64 R246, [R1+0x110] ;  /* 0x0001100001f67983 */ /* 0x000ea20000300a00 */
[----:B------:R-:W-:-:S05]  /*80a50*/  VIADD R10, R250, 0x200000 ;  /* 0x00200000fa0a7836 */ /* 0x000fca0000000000 */
[----:B------:R1:W-:Y:S04]  /*80a60*/  LDGSTS.E [R10+-0x7ed80], desc[UR60][R12.64], P1 ;  /* 0x812800000c0a7fae */ /* 0x0003e8000892187c */
[----:B------:R-:W-:Y:S04]  /*80a70*/  LDGSTS.E [R8+-0x7e980], desc[UR60][R210.64], P1 ;  /* 0x81680000d2087fae */ /* 0x000fe8000892187c */
[----:B------:R1:W-:Y:S02]  /*80a80*/  LDGSTS.E [R4+-0x7e580], desc[UR60][R6.64], P1 ;  /* 0x81a8000006047fae */ /* 0x0003e4000892187c */
[----:B-1----:R-:W-:-:S05]  /*80a90*/  IMAD.WIDE R12, R5, 0x4, R218 ;  /* 0x00000004050c7825 */ /* 0x002fca00078e02da */
[----:B------:R4:W-:Y:S04]  /*80aa0*/  STL.64 [R1+0xf88], R12 ;  /* 0x000f880c01007387 */ /* 0x0009e80000100a00 */
[----:B------:R4:W-:Y:S01]  /*80ab0*/  LDGSTS.E [R0+-0x7e180], desc[UR60][R12.64], P1 ;  /* 0x81e800000c007fae */ /* 0x0009e2000892187c */
[----:B------:R-:W-:-:S03]  /*80ac0*/  IMAD.WIDE R6, R5, 0x4, R208 ;  /* 0x0000000405067825 */ /* 0x000fc600078e02d0 */
[----:B------:R-:W2:Y:S04]  /*80ad0*/  LDL.LU.64 R208, [R1+0xf8] ;  /* 0x0000f80001d07983 */ /* 0x000ea80000300a00 */
[----:B------:R-:W2:Y:S01]  /*80ae0*/  LDL.LU.64 R210, [R1+0xe0] ;  /* 0x0000e00001d27983 */ /* 0x000ea20000300a00 */
[----:B------:R-:W-:-:S03]  /*80af0*/  IMAD.WIDE R218, R5, 0x4, R214 ;  /* 0x0000000405da7825 */ /* 0x000fc600078e02d6 */
[----:B------:R1:W-:Y:S04]  /*80b00*/  STL.64 [R1+0xfc8], R6 ;  /* 0x000fc80601007387 */ /* 0x0003e80000100a00 */
[----:B------:R1:W-:Y:S04]  /*80b10*/  LDGSTS.E [R10+-0x7dd80], desc[UR60][R6.64], P1 ;  /* 0x82280000060a7fae */ /* 0x0003e8000892187c */
[----:B------:R-:W-:Y:S01]  /*80b20*/  LDGSTS.E [R8+-0x7d980], desc[UR60][R218.64], P1 ;  /* 0x82680000da087fae */ /* 0x000fe2000892187c */
[----:B----4-:R-:W-:-:S03]  /*80b30*/  IMAD.WIDE R12, R5, 0x4, R212 ;  /* 0x00000004050c7825 */ /* 0x010fc600078e02d4 */
[----:B------:R-:W4:Y:S04]  /*80b40*/  LDL.LU.64 R212, [R1+0xc8] ;  /* 0x0000c80001d47983 */ /* 0x000f280000300a00 */
[----:B------:R1:W-:Y:S04]  /*80b50*/  STL.64 [R1+0x1008], R218 ;  /* 0x001008da01007387 */ /* 0x0003e80000100a00 */
[----:B------:R-:W4:Y:S04]  /*80b60*/  LDL.LU.64 R214, [R1+0xb0] ;  /* 0x0000b00001d67983 */ /* 0x000f280000300a00 */
[----:B------:R3:W-:Y:S04]  /*80b70*/  STL.64 [R1+0x1048], R12 ;  /* 0x0010480c01007387 */ /* 0x0007e80000100a00 */
[----:B------:R3:W-:Y:S01]  /*80b80*/  LDGSTS.E [R4+-0x7d580], desc[UR60][R12.64], P1 ;  /* 0x82a800000c047fae */ /* 0x0007e2000892187c */
[----:B-1----:R-:W-:-:S03]  /*80b90*/  IMAD.WIDE R6, R5, 0x4, R216 ;  /* 0x0000000405067825 */ /* 0x002fc600078e02d8 */
[----:B------:R-:W4:Y:S04]  /*80ba0*/  LDL.LU.64 R216, [R1+0x98] ;  /* 0x0000980001d87983 */ /* 0x000f280000300a00 */
[----:B------:R1:W-:Y:S04]  /*80bb0*/  STL.64 [R1+0x1088], R6 ;  /* 0x0010880601007387 */ /* 0x0003e80000100a00 */
[----:B------:R-:W4:Y:S04]  /*80bc0*/  LDL.LU.64 R218, [R1+0x80] ;  /* 0x0000800001da7983 */ /* 0x000f280000300a00 */
[----:B------:R4:W-:Y:S01]  /*80bd0*/  LDGSTS.E [R0+-0x7d180], desc[UR60][R6.64], P1 ;  /* 0x82e8000006007fae */ /* 0x0009e2000892187c */
[----:B---3--:R-:W-:-:S03]  /*80be0*/  IMAD.WIDE R12, R5, 0x4, R220 ;  /* 0x00000004050c7825 */ /* 0x008fc600078e02dc */
[----:B------:R-:W3:Y:S04]  /*80bf0*/  LDL.LU.64 R220, [R1+0x68] ;  /* 0x0000680001dc7983 */ /* 0x000ee80000300a00 */
[----:B-1----:R-:W3:Y:S04]  /*80c00*/  LDL.LU.64 R6, [R1+0x50] ;  /* 0x0000500001067983 */ /* 0x002ee80000300a00 */
[----:B------:R1:W-:Y:S04]  /*80c10*/  STL.64 [R1+0x10c8], R12 ;  /* 0x0010c80c01007387 */ /* 0x0003e80000100a00 */
[----:B------:R-:W3:Y:S04]  /*80c20*/  LDL.LU.64 R248, [R1+0x38] ;  /* 0x0000380001f87983 */ /* 0x000ee80000300a00 */
[----:B------:R3:W-:Y:S01]  /*80c30*/  LDGSTS.E [R10+-0x7cd80], desc[UR60][R12.64], P1 ;  /* 0x832800000c0a7fae */ /* 0x0007e2000892187c */
[----:B--2---:R-:W-:-:S04]  /*80c40*/  IMAD.WIDE R206, R5, 0x4, R206 ;  /* 0x0000000405ce7825 */ /* 0x004fc800078e02ce */
[C---:B------:R-:W-:Y:S01]  /*80c50*/  IMAD.WIDE R246, R5.reuse, 0x4, R246 ;  /* 0x0000000405f67825 */ /* 0x040fe200078e02f6 */
[----:B------:R2:W-:Y:S04]  /*80c60*/  STL.64 [R1+0x1108], R206 ;  /* 0x001108ce01007387 */ /* 0x0005e80000100a00 */
[----:B-1----:R-:W3:Y:S04]  /*80c70*/  LDL.LU.64 R12, [R1+0x20] ;  /* 0x00002000010c7983 */ /* 0x002ee80000300a00 */
[----:B------:R1:W-:Y:S04]  /*80c80*/  STL.64 [R1+0x1148], R246 ;  /* 0x001148f601007387 */ /* 0x0003e80000100a00 */
[----:B------:R-:W-:Y:S04]  /*80c90*/  LDGSTS.E [R8+-0x7c980], desc[UR60][R206.64], P1 ;  /* 0x83680000ce087fae */ /* 0x000fe8000892187c */
[----:B------:R3:W-:Y:S04]  /*80ca0*/  LDGSTS.E [R4+-0x7c580], desc[UR60][R246.64], P1 ;  /* 0x83a80000f6047fae */ /* 0x0007e8000892187c */
[----:B--2---:R-:W2:Y:S04]  /*80cb0*/  LDL.LU.64 R206, [R1+0x2608] ;  /* 0x0026080001ce7983 */ /* 0x004ea80000300a00 */
[----:B-1----:R-:W2:Y:S01]  /*80cc0*/  LDL.LU.64 R246, [R1+0x8] ;  /* 0x0000080001f67983 */ /* 0x002ea20000300a00 */
[----:B------:R-:W-:-:S04]  /*80cd0*/  IMAD.WIDE R208, R5, 0x4, R208 ;  /* 0x0000000405d07825 */ /* 0x000fc800078e02d0 */
[C---:B------:R-:W-:Y:S01]  /*80ce0*/  IMAD.WIDE R210, R5.reuse, 0x4, R210 ;  /* 0x0000000405d27825 */ /* 0x040fe200078e02d2 */
[----:B------:R1:W-:Y:S04]  /*80cf0*/  STL.64 [R1+0x1188], R208 ;  /* 0x001188d001007387 */ /* 0x0003e80000100a00 */
[----:B------:R-:W-:Y:S04]  /*80d00*/  LDGSTS.E [R0+-0x7c180], desc[UR60][R208.64], P1 ;  /* 0x83e80000d0007fae */ /* 0x000fe8000892187c */
[----:B------:R-:W-:Y:S04]  /*80d10*/  LDGSTS.E [R10+-0x7bd80], desc[UR60][R210.64], P1 ;  /* 0x84280000d20a7fae */ /* 0x000fe8000892187c */
[----:B-1----:R-:W2:Y:S04]  /*80d20*/  LDL.LU.64 R208, [R1+0x2600] ;  /* 0x0026000001d07983 */ /* 0x002ea80000300a00 */
[----:B------:R1:W-:Y:S01]  /*80d30*/  STL.64 [R1+0x11c8], R210 ;  /* 0x0011c8d201007387 */ /* 0x0003e20000100a00 */
[----:B----4-:R-:W-:-:S04]  /*80d40*/  IMAD.WIDE R212, R5, 0x4, R212 ;  /* 0x0000000405d47825 */ /* 0x010fc800078e02d4 */
[C---:B------:R-:W-:Y:S01]  /*80d50*/  IMAD.WIDE R214, R5.reuse, 0x4, R214 ;  /* 0x0000000405d67825 */ /* 0x040fe200078e02d6 */
[----:B-1----:R-:W4:Y:S04]  /*80d60*/  LDL.LU.64 R210, [R1+0x25f8] ;  /* 0x0025f80001d27983 */ /* 0x002f280000300a00 */
[----:B------:R1:W-:Y:S04]  /*80d70*/  STL.64 [R1+0x1208], R212 ;  /* 0x001208d401007387 */ /* 0x0003e80000100a00 */
[----:B------:R1:W-:Y:S04]  /*80d80*/  STL.64 [R1+0x1248], R214 ;  /* 0x001248d601007387 */ /* 0x0003e80000100a00 */
[----:B------:R-:W-:Y:S04]  /*80d90*/  LDGSTS.E [R8+-0x7b980], desc[UR60][R212.64], P1 ;  /* 0x84680000d4087fae */ /* 0x000fe8000892187c */
[----:B------:R-:W-:Y:S01]  /*80da0*/  LDGSTS.E [R4+-0x7b580], desc[UR60][R214.64], P1 ;  /* 0x84a80000d6047fae */ /* 0x000fe2000892187c */
[----:B------:R-:W-:-:S04]  /*80db0*/  IMAD.WIDE R216, R5, 0x4, R216 ;  /* 0x0000000405d87825 */ /* 0x000fc800078e02d8 */
[C---:B------:R-:W-:Y:S01]  /*80dc0*/  IMAD.WIDE R218, R5.reuse, 0x4, R218 ;  /* 0x0000000405da7825 */ /* 0x040fe200078e02da */
[----:B-1----:R-:W4:Y:S04]  /*80dd0*/  LDL.LU.64 R212, [R1+0x25f0] ;  /* 0x0025f00001d47983 */ /* 0x002f280000300a00 */
[----:B------:R-:W4:Y:S04]  /*80de0*/  LDL.LU.64 R214, [R1+0x25e8] ;  /* 0x0025e80001d67983 */ /* 0x000f280000300a00 */
[----:B------:R1:W-:Y:S04]  /*80df0*/  STL.64 [R1+0x1288], R216 ;  /* 0x001288d801007387 */ /* 0x0003e80000100a00 */
[----:B------:R-:W-:Y:S04]  /*80e00*/  LDGSTS.E [R0+-0x7b180], desc[UR60][R216.64], P1 ;  /* 0x84e80000d8007fae */ /* 0x000fe8000892187c */
[----:B------:R-:W-:Y:S01]  /*80e10*/  LDGSTS.E [R10+-0x7ad80], desc[UR60][R218.64], P1 ;  /* 0x85280000da0a7fae */ /* 0x000fe2000892187c */
[----:B------:R-:W-:-:S03]  /*80e20*/  IMAD.WIDE R240, R5, 0x4, R240 ;  /* 0x0000000405f07825 */ /* 0x000fc600078e02f0 */
[----:B-1----:R-:W4:Y:S04]  /*80e30*/  LDL.LU.64 R216, [R1+0x25e0] ;  /* 0x0025e00001d87983 */ /* 0x002f280000300a00 */
[----:B------:R1:W-:Y:S01]  /*80e40*/  STL.64 [R1+0x12c8], R218 ;  /* 0x0012c8da01007387 */ /* 0x0003e20000100a00 */
[----:B------:R-:W-:-:S03]  /*80e50*/  IMAD.WIDE R228, R5, 0x4, R228 ;  /* 0x0000000405e47825 */ /* 0x000fc600078e02e4 */
[----:B-1----:R-:W4:Y:S01]  /*80e60*/  LDL.LU.64 R218, [R1+0x25d8] ;  /* 0x0025d80001da7983 */ /* 0x002f220000300a00 */
[----:B------:R-:W-:-:S04]  /*80e70*/  IMAD.WIDE R222, R5, 0x4, R222 ;  /* 0x0000000405de7825 */ /* 0x000fc800078e02de */
        /* <DEDUP_REMOVED lines=8> */
[----:B-1----:R-:W4:Y:S04]  /*80f00*/  LDL.LU.64 R220, [R1+0x25d0] ;  /* 0x0025d00001dc7983 */ /* 0x002f280000300a00 */
[----:B---3--:R-:W5:Y:S04]  /*80f10*/  LDL.LU.64 R6, [R1+0x25c8] ;  /* 0x0025c80001067983 */ /* 0x008f680000300a00 */
[----:B------:R-:W-:Y:S01]  /*80f20*/  STL.64 [R1+0x1388], R248 ;  /* 0x001388f801007387 */ /* 0x000fe20000100a00 */
[----:B------:R-:W-:-:S05]  /*80f30*/  IMAD.WIDE R12, R5, 0x4, R12 ;  /* 0x00000004050c7825 */ /* 0x000fca00078e020c */
[----:B------:R1:W-:Y:S04]  /*80f40*/  STL.64 [R1+0x13c8], R12 ;  /* 0x0013c80c01007387 */ /* 0x0003e80000100a00 */
[----:B------:R1:W-:Y:S01]  /*80f50*/  LDGSTS.E [R10+-0x79d80], desc[UR60][R12.64], P1 ;  /* 0x862800000c0a7fae */ /* 0x0003e2000892187c */
[----:B--2---:R-:W-:-:S04]  /*80f60*/  IMAD.WIDE R246, R5, 0x4, R246 ;  /* 0x0000000405f67825 */ /* 0x004fc800078e02f6 */
[C---:B-1----:R-:W-:Y:S01]  /*80f70*/  IMAD.WIDE R12, R5.reuse, 0x4, R234 ;  /* 0x00000004050c7825 */ /* 0x042fe200078e02ea */
[----:B------:R-:W-:Y:S04]  /*80f80*/  STL.64 [R1+0x1408], R246 ;  /* 0x001408f601007387 */ /* 0x000fe80000100a00 */
[----:B------:R-:W-:Y:S04]  /*80f90*/  LDGSTS.E [R8+-0x79980], desc[UR60][R246.64], P1 ;  /* 0x86680000f6087fae */ /* 0x000fe8000892187c */
[----:B------:R-:W-:Y:S04]  /*80fa0*/  STL.64 [R1+0x1448], R240 ;  /* 0x001448f001007387 */ /* 0x000fe80000100a00 */
[----:B------:R-:W-:Y:S04]  /*80fb0*/  LDGSTS.E [R4+-0x79580], desc[UR60][R240.64], P1 ;  /* 0x86a80000f0047fae */ /* 0x000fe8000892187c */
[----:B------:R1:W-:Y:S04]  /*80fc0*/  STL.64 [R1+0x1488], R12 ;  /* 0x0014880c01007387 */ /* 0x0003e80000100a00 */
[----:B------:R1:W-:Y:S04]  /*80fd0*/  LDGSTS.E [R0+-0x79180], desc[UR60][R12.64], P1 ;  /* 0x86e800000c007fae */ /* 0x0003e8000892187c */
[----:B------:R-:W-:Y:S04]  /*80fe0*/  STL.64 [R1+0x14c8], R228 ;  /* 0x0014c8e401007387 */ /* 0x000fe80000100a00 */
[----:B------:R-:W-:Y:S04]  /*80ff0*/  LDGSTS.E [R10+-0x78d80], desc[UR60][R228.64], P1 ;  /* 0x87280000e40a7fae */ /* 0x000fe8000892187c */
[----:B------:R-:W-:Y:S04]  /*81000*/  STL.64 [R1+0x1508], R222 ;  /* 0x001508de01007387 */ /* 0x000fe80000100a00 */
[----:B------:R-:W-:Y:S01]  /*81010*/  LDGSTS.E [R8+-0x78980], desc[UR60][R222.64], P1 ;  /* 0x87680000de087fae */ /* 0x000fe2000892187c */
[----:B-1----:R-:W-:-:S04]  /*81020*/  IMAD.WIDE R12, R5, 0x4, R14 ;  /* 0x00000004050c7825 */ /* 0x002fc800078e020e */
[----:B------:R-:W-:-:S04]  /*81030*/  IMAD.WIDE R14, R5, 0x4, R16 ;  /* 0x00000004050e7825 */ /* 0x000fc800078e0210 */
[C---:B------:R-:W-:Y:S01]  /*81040*/  IMAD.WIDE R16, R5.reuse, 0x4, R20 ;  /* 0x0000000405107825 */ /* 0x040fe200078e0214 */
[----:B------:R1:W-:Y:S04]  /*81050*/  STL.64 [R1+0x1548], R12 ;  /* 0x0015480c01007387 */ /* 0x0003e80000100a00 */
[----:B------:R1:W-:Y:S04]  /*81060*/  LDGSTS.E [R4+-0x78580], desc[UR60][R12.64], P1 ;  /* 0x87a800000c047fae */ /* 0x0003e8000892187c */
[----:B------:R2:W-:Y:S04]  /*81070*/  STL.64 [R1+0x1588], R14 ;  /* 0x0015880e01007387 */ /* 0x0005e80000100a00 */
[----:B------:R2:W-:Y:S01]  /*81080*/  LDGSTS.E [R0+-0x78180], desc[UR60][R14.64], P1 ;  /* 0x87e800000e007fae */ /* 0x0005e2000892187c */
[----:B-1----:R-:W-:-:S04]  /*81090*/  IMAD.WIDE R12, R5, 0x4, R18 ;  /* 0x00000004050c7825 */ /* 0x002fc800078e0212 */
[C---:B--2---:R-:W-:Y:S01]  /*810a0*/  IMAD.WIDE R14, R5.reuse, 0x4, R22 ;  /* 0x00000004050e7825 */ /* 0x044fe200078e0216 */
[----:B------:R1:W-:Y:S04]  /*810b0*/  STL.64 [R1+0x15c8], R12 ;  /* 0x0015c80c01007387 */ /* 0x0003e80000100a00 */
[----:B------:R1:W-:Y:S04]  /*810c0*/  LDGSTS.E [R10+-0x5fd80], desc[UR60][R12.64], P1 ;  /* 0xa02800000c0a7fae */ /* 0x0003e8000892187c */
[----:B------:R2:W-:Y:S04]  /*810d0*/  STL.64 [R1+0x1608], R16 ;  /* 0x0016081001007387 */ /* 0x0005e80000100a00 */
[----:B------:R2:W-:Y:S04]  /*810e0*/  LDGSTS.E [R8+-0x5f980], desc[UR60][R16.64], P1 ;  /* 0xa068000010087fae */ /* 0x0005e8000892187c */
[----:B------:R3:W-:Y:S04]  /*810f0*/  STL.64 [R1+0x1648], R14 ;  /* 0x0016480e01007387 */ /* 0x0007e80000100a00 */
[----:B------:R3:W-:Y:S01]  /*81100*/  LDGSTS.E [R4+-0x5f580], desc[UR60][R14.64], P1 ;  /* 0xa0a800000e047fae */ /* 0x0007e2000892187c */
[----:B-1----:R-:W-:-:S04]  /*81110*/  IMAD.WIDE R12, R5, 0x4, R24 ;  /* 0x00000004050c7825 */ /* 0x002fc800078e0218 */
[----:B--2---:R-:W-:-:S04]  /*81120*/  IMAD.WIDE R16, R5, 0x4, R28 ;  /* 0x0000000405107825 */ /* 0x004fc800078e021c */
[C---:B---3--:R-:W-:Y:S01]  /*81130*/  IMAD.WIDE R14, R5.reuse, 0x4, R26 ;  /* 0x00000004050e7825 */ /* 0x048fe200078e021a */
        /* <DEDUP_REMOVED lines=41> */
[----:B------:R-:W-:Y:S04]  /*813d0*/  STL.64 [R1+0x1a48], R16 ;  /* 0x001a481001007387 */ /* 0x000fe80000100a00 */
[----:B------:R-:W-:Y:S04]  /*813e0*/  LDGSTS.E [R8+-0x5b980], desc[UR60][R16.64], P1 ;  /* 0xa468000010087fae */ /* 0x000fe8000892187c */
[----:B------:R2:W-:Y:S04]  /*813f0*/  STL.64 [R1+0x1a40], R14 ;  /* 0x001a400e01007387 */ /* 0x0005e80000100a00 */
[----:B------:R2:W-:Y:S01]  /*81400*/  LDGSTS.E [R4+-0x5b580], desc[UR60][R14.64], P1 ;  /* 0xa4a800000e047fae */ /* 0x0005e2000892187c */
[----:B-1----:R-:W-:-:S04]  /*81410*/  IMAD.WIDE R12, R5, 0x4, R56 ;  /* 0x00000004050c7825 */ /* 0x002fc800078e0238 */
[C---:B--2---:R-:W-:Y:S01]  /*81420*/  IMAD.WIDE R14, R5.reuse, 0x4, R58 ;  /* 0x00000004050e7825 */ /* 0x044fe200078e023a */
[----:B------:R1:W-:Y:S04]  /*81430*/  STL.64 [R1+0x1a38], R12 ;  /* 0x001a380c01007387 */ /* 0x0003e80000100a00 */
[----:B------:R1:W-:Y:S01]  /*81440*/  LDGSTS.E [R0+-0x5b180], desc[UR60][R12.64], P1 ;  /* 0xa4e800000c007fae */ /* 0x0003e2000892187c */
[----:B------:R-:W-:-:S03]  /*81450*/  IMAD.WIDE R16, R5, 0x4, R60 ;  /* 0x0000000405107825 */ /* 0x000fc600078e023c */
[----:B------:R2:W-:Y:S04]  /*81460*/  STL.64 [R1+0x1a30], R14 ;  /* 0x001a300e01007387 */ /* 0x0005e80000100a00 */
[----:B------:R2:W-:Y:S04]  /*81470*/  LDGSTS.E [R10+-0x5ad80], desc[UR60][R14.64], P1 ;  /* 0xa52800000e0a7fae */ /* 0x0005e8000892187c */
[----:B------:R3:W-:Y:S04]  /*81480*/  STL.64 [R1+0x1a28], R16 ;  /* 0x001a281001007387 */ /* 0x0007e80000100a00 */
[----:B------:R3:W-:Y:S01]  /*81490*/  LDGSTS.E [R8+-0x5a980], desc[UR60][R16.64], P1 ;  /* 0xa568000010087fae */ /* 0x0007e2000892187c */
[----:B-1----:R-:W-:-:S04]  /*814a0*/  IMAD.WIDE R12, R5, 0x4, R62 ;  /* 0x00000004050c7825 */ /* 0x002fc800078e023e */
[C---:B--2---:R-:W-:Y:S01]  /*814b0*/  IMAD.WIDE R14, R5.reuse, 0x4, R64 ;  /* 0x00000004050e7825 */ /* 0x044fe200078e0240 */
[----:B------:R1:W-:Y:S04]  /*814c0*/  STL.64 [R1+0x1a20], R12 ;  /* 0x001a200c01007387 */ /* 0x0003e80000100a00 */
[----:B------:R2:W-:Y:S04]  /*814d0*/  STL.64 [R1+0x1a18], R14 ;  /* 0x001a180e01007387 */ /* 0x0005e80000100a00 */
[----:B------:R-:W4:Y:S04]  /*814e0*/  LDL.LU.64 R246, [R1+0x258] ;  /* 0x0002580001f67983 */ /* 0x000f280000300a00 */
[----:B------:R1:W-:Y:S04]  /*814f0*/  LDGSTS.E [R4+-0x5a580], desc[UR60][R12.64], P1 ;  /* 0xa5a800000c047fae */ /* 0x0003e8000892187c */
[----:B------:R2:W-:Y:S01]  /*81500*/  LDGSTS.E [R0+-0x5a180], desc[UR60][R14.64], P1 ;  /* 0xa5e800000e007fae */ /* 0x0005e2000892187c */
[----:B---3--:R-:W-:-:S03]  /*81510*/  IMAD.WIDE R16, R5, 0x4, R68 ;  /* 0x0000000405107825 */ /* 0x008fc600078e0244 */
[----:B------:R-:W3:Y:S01]  /*81520*/  LDL.LU.64 R222, [R1+0x240] ;  /* 0x0002400001de7983 */ /* 0x000ee20000300a00 */
[----:B-1----:R-:W-:-:S04]  /*81530*/  IMAD.WIDE R12, R5, 0x4, R66 ;  /* 0x00000004050c7825 */ /* 0x002fc800078e0242 */
[C---:B--2---:R-:W-:Y:S01]  /*81540*/  IMAD.WIDE R14, R5.reuse, 0x4, R70 ;  /* 0x00000004050e7825 */ /* 0x044fe200078e0246 */
[----:B------:R1:W-:Y:S04]  /*81550*/  STL.64 [R1+0x1a10], R12 ;  /* 0x001a100c01007387 */ /* 0x0003e80000100a00 */
[----:B------:R1:W-:Y:S04]  /*81560*/  LDGSTS.E [R10+-0x59d80], desc[UR60][R12.64], P1 ;  /* 0xa62800000c0a7fae */ /* 0x0003e8000892187c */
[----:B------:R-:W2:Y:S04]  /*81570*/  LDL.LU.64 R228, [R1+0x228] ;  /* 0x0002280001e47983 */ /* 0x000ea80000300a00 */
[----:B------:R-:W2:Y:S04]  /*81580*/  LDL.LU.64 R234, [R1+0x210] ;  /* 0x0002100001ea7983 */ /* 0x000ea80000300a00 */
[----:B------:R1:W-:Y:S04]  /*81590*/  STL.64 [R1+0x1a08], R16 ;  /* 0x001a081001007387 */ /* 0x0003e80000100a00 */
[----:B------:R1:W-:Y:S04]  /*815a0*/  STL.64 [R1+0x1a00], R14 ;  /* 0x001a000e01007387 */ /* 0x0003e80000100a00 */
[----:B------:R1:W-:Y:S04]  /*815b0*/  LDGSTS.E [R8+-0x59980], desc[UR60][R16.64], P1 ;  /* 0xa668000010087fae */ /* 0x0003e8000892187c */
[----:B------:R-:W2:Y:S04]  /*815c0*/  LDL.LU.64 R240, [R1+0x1f8] ;  /* 0x0001f80001f07983 */ /* 0x000ea80000300a00 */
[----:B------:R1:W-:Y:S02]  /*815d0*/  LDGSTS.E [R4+-0x59580], desc[UR60][R14.64], P1 ;  /* 0xa6a800000e047fae */ /* 0x0003e4000892187c */
[----:B-1----:R-:W-:-:S04]  /*815e0*/  IMAD.WIDE R12, R5, 0x4, R72 ;  /* 0x00000004050c7825 */ /* 0x002fc800078e0248 */
[C---:B------:R-:W-:Y:S01]  /*815f0*/  IMAD.WIDE R10, R5.reuse, 0x4, R74 ;  /* 0x00000004050a7825 */ /* 0x040fe200078e024a */
[----:B------:R1:W-:Y:S04]  /*81600*/  STL.64 [R1+0x19f8], R12 ;  /* 0x0019f80c01007387 */ /* 0x0003e80000100a00 */
[----:B------:R-:W-:Y:S04]  /*81610*/  LDGSTS.E [R0+-0x59180], desc[UR60][R12.64], P1 ;  /* 0xa6e800000c007fae */ /* 0x000fe8000892187c */
[----:B------:R-:W2:Y:S01]  /*81620*/  LDL.LU.64 R248, [R1+0x1e0] ;  /* 0x0001e00001f87983 */ /* 0x000ea20000300a00 */
[----:B------:R-:W-:-:S04]  /*81630*/  IMAD.WIDE R16, R5, 0x4, R76 ;  /* 0x0000000405107825 */ /* 0x000fc800078e024c */
[----:B------:R-:W-:Y:S01]  /*81640*/  IMAD.WIDE R14, R5, 0x4, R78 ;  /* 0x00000004050e7825 */ /* 0x000fe200078e024e */
[----:B------:R1:W-:Y:S01]  /*81650*/  LDGSTS.E [R8+-0x58d80], desc[UR60][R10.64], P1 ;  /* 0xa72800000a087fae */ /* 0x0003e2000892187c */
[----:B------:R-:W-:-:S03]  /*81660*/  IADD3 R250, R250, 0x200000, RZ ;  /* 0x00200000fafa7810 */ /* 0x000fc60007ffe0ff */
[----:B------:R-:W-:Y:S04]  /*81670*/  LDGSTS.E [R4+-0x58980], desc[UR60][R16.64], P1 ;  /* 0xa768000010047fae */ /* 0x000fe8000892187c */
[----:B------:R4:W-:Y:S04]  /*81680*/  LDGSTS.E [R0+-0x58580], desc[UR60][R14.64], P1 ;  /* 0xa7a800000e007fae */ /* 0x0009e8000892187c */
[----:B-1----:R-:W2:Y:S04]  /*81690*/  LDL.LU.64 R12, [R1+0x1c8] ;  /* 0x0001c800010c7983 */ /* 0x002ea80000300a00 */
[----:B------:R1:W-:Y:S04]  /*816a0*/  STL.64 [R1+0x19f0], R10 ;  /* 0x0019f00a01007387 */ /* 0x0003e80000100a00 */
[----:B------:R-:W2:Y:S04]  /*816b0*/  LDL.LU.64 R26, [R1+0x1b0] ;  /* 0x0001b000011a7983 */ /* 0x000ea80000300a00 */
[----:B------:R4:W-:Y:S04]  /*816c0*/  STL.64 [R1+0x19e8], R16 ;  /* 0x0019e81001007387 */ /* 0x0009e80000100a00 */
[----:B------:R3:W-:Y:S01]  /*816d0*/  STL.64 [R1+0x19e0], R14 ;  /* 0x0019e00e01007387 */ /* 0x0007e20000100a00 */
[----:B-1----:R-:W-:-:S05]  /*816e0*/  IMAD.WIDE R10, R5, 0x4, R80 ;  /* 0x00000004050a7825 */ /* 0x002fca00078e0250 */
[----:B------:R1:W-:Y:S01]  /*816f0*/  STL.64 [R1+0x19d8], R10 ;  /* 0x0019d80a01007387 */ /* 0x0003e20000100a00 */
[----:B----4-:R-:W-:-:S04]  /*81700*/  IMAD.WIDE R20, R5, 0x4, R246 ;  /* 0x0000000405147825 */ /* 0x010fc800078e02f6 */
[C---:B------:R-:W-:Y:S01]  /*81710*/  VIADD R0, R251.reuse, 0x200000 ;  /* 0x00200000fb007836 */ /* 0x040fe20000000000 */
[----:B------:R-:W4:Y:S04]  /*81720*/  LDL.LU.64 R246, [R1+0x198] ;  /* 0x0001980001f67983 */ /* 0x000f280000300a00 */
[----:B------:R-:W4:Y:S04]  /*81730*/  LDL.LU.64 R22, [R1+0x180] ;  /* 0x0001800001167983 */ /* 0x000f280000300a00 */
[----:B------:R-:W4:Y:S04]  /*81740*/  LDL.LU.64 R18, [R1+0x168] ;  /* 0x0001680001127983 */ /* 0x000f280000300a00 */
[----:B------:R-:W4:Y:S01]  /*81750*/  LDL.LU.64 R16, [R1+0x150] ;  /* 0x0001500001107983 */ /* 0x000f220000300a00 */
[----:B------:R-:W-:-:S02]  /*81760*/  VIADD R8, R251, 0x200000 ;  /* 0x00200000fb087836 */ /* 0x000fc40000000000 */
[----:B---3--:R-:W-:Y:S01]  /*81770*/  IMAD.WIDE R222, R5, 0x4, R222 ;  /* 0x0000000405de7825 */ /* 0x008fe200078e02de */
[----:B------:R-:W-:Y:S01]  /*81780*/  IADD3 R4, R251, 0x200000, RZ ;  /* 0x00200000fb047810 */ /* 0x000fe20007ffe0ff */
[----:B------:R1:W-:Y:S04]  /*81790*/  LDGSTS.E [R250+-0x58180], desc[UR60][R10.64], P1 ;  /* 0xa7e800000afa7fae */ /* 0x0003e8000892187c */
[----:B------:R-:W3:Y:S04]  /*817a0*/  LDL.LU.64 R14, [R1+0x138] ;  /* 0x00013800010e7983 */ /* 0x000ee80000300a00 */
[----:B------:R-:W-:Y:S04]  /*817b0*/  LDGSTS.E [R0+-0x7fd00], desc[UR60][R20.64], P1 ;  /* 0x8030000014007fae */ /* 0x000fe8000892187c */
[----:B------:R-:W-:Y:S01]  /*817c0*/  LDGSTS.E [R8+-0x7f900], desc[UR60][R222.64], P1 ;  /* 0x80700000de087fae */ /* 0x000fe2000892187c */
[----:B--2---:R-:W-:-:S04]  /*817d0*/  IMAD.WIDE R228, R5, 0x4, R228 ;  /* 0x0000000405e47825 */ /* 0x004fc800078e02e4 */
[----:B------:R-:W-:-:S04]  /*817e0*/  IMAD.WIDE R234, R5, 0x4, R234 ;  /* 0x0000000405ea7825 */ /* 0x000fc800078e02ea */
[----:B-1----:R-:W-:Y:S02]  /*817f0*/  VIADD R10, R251, 0x200000 ;  /* 0x00200000fb0a7836 */ /* 0x002fe40000000000 */
[C---:B------:R-:W-:Y:S01]  /*81800*/  IMAD.WIDE R240, R5.reuse, 0x4, R240 ;  /* 0x0000000405f07825 */ /* 0x040fe200078e02f0 */
[----:B------:R-:W-:Y:S04]  /*81810*/  LDGSTS.E [R4+-0x7f500], desc[UR60][R228.64], P1 ;  /* 0x80b00000e4047fae */ /* 0x000fe8000892187c */
[----:B------:R-:W-:Y:S04]  /*81820*/  LDGSTS.E [R0+-0x7f100], desc[UR60][R234.64], P1 ;  /* 0x80f00000ea007fae */ /* 0x000fe8000892187c */
[----:B------:R-:W-:Y:S01]  /*81830*/  LDGSTS.E [R10+-0x7ed00], desc[UR60][R240.64], P1 ;  /* 0x81300000f00a7fae */ /* 0x000fe2000892187c */
[----:B------:R-:W-:-:S05]  /*81840*/  IMAD.WIDE R248, R5, 0x4, R248 ;  /* 0x0000000405f87825 */ /* 0x000fca00078e02f8 */
[----:B------:R-:W-:Y:S01]  /*81850*/  LDGSTS.E [R8+-0x7e900], desc[UR60][R248.64], P1 ;  /* 0x81700000f8087fae */ /* 0x000fe2000892187c */
[----:B------:R-:W-:-:S04]  /*81860*/  IMAD.WIDE R24, R5, 0x4, R12 ;  /* 0x0000000405187825 */ /* 0x000fc800078e020c */
[C---:B------:R-:W-:Y:S01]  /*81870*/  IMAD.WIDE R26, R5.reuse, 0x4, R26 ;  /* 0x00000004051a7825 */ /* 0x040fe200078e021a */
[----:B------:R-:W2:Y:S04]  /*81880*/  LDL.LU.64 R12, [R1+0x120] ;  /* 0x00012000010c7983 */ /* 0x000ea80000300a00 */
[----:B------:R4:W-:Y:S04]  /*81890*/  STL.64 [R1+0x610], R24 ;  /* 0x0006101801007387 */ /* 0x0009e80000100a00 */
[----:B------:R-:W2:Y:S04]  /*818a0*/  LDL.LU.64 R32, [R1+0x108] ;  /* 0x0001080001207983 */ /* 0x000ea80000300a00 */
[----:B------:R4:W-:Y:S04]  /*818b0*/  LDGSTS.E [R4+-0x7e500], desc[UR60][R24.64], P1 ;  /* 0x81b0000018047fae */ /* 0x0009e8000892187c */
[----:B------:R1:W-:Y:S04]  /*818c0*/  STL.64 [R1+0x730], R26 ;  /* 0x0007301a01007387 */ /* 0x0003e80000100a00 */
[----:B------:R2:W-:Y:S01]  /*818d0*/  LDGSTS.E [R0+-0x7e100], desc[UR60][R26.64], P1 ;  /* 0x81f000001a007fae */ /* 0x0005e2000892187c */
[----:B----4-:R-:W-:-:S03]  /*818e0*/  IMAD.WIDE R24, R5, 0x4, R246 ;  /* 0x0000000405187825 */ /* 0x010fc600078e02f6 */
[----:B------:R-:W4:Y:S01]  /*818f0*/  LDL.LU.64 R246, [R1+0xf0] ;  /* 0x0000f00001f67983 */ /* 0x000f220000300a00 */
[----:B------:R-:W-:-:S03]  /*81900*/  IMAD.WIDE R22, R5, 0x4, R22 ;  /* 0x0000000405167825 */ /* 0x000fc600078e0216 */
[----:B------:R-:W4:Y:S01]  /*81910*/  LDL.LU.64 R30, [R1+0xd8] ;  /* 0x0000d800011e7983 */ /* 0x000f220000300a00 */
[----:B------:R-:W-:-:S03]  /*81920*/  IMAD.WIDE R18, R5, 0x4, R18 ;  /* 0x0000000405127825 */ /* 0x000fc600078e0212 */
[----:B------:R3:W-:Y:S04]  /*81930*/  STL.64 [R1+0x780], R24 ;  /* 0x0007801801007387 */ /* 0x0007e80000100a00 */
[----:B------:R-:W4:Y:S01]  /*81940*/  LDL.LU.64 R28, [R1+0xc0] ;  /* 0x0000c000011c7983 */ /* 0x000f220000300a00 */
[----:B------:R-:W-:-:S03]  /*81950*/  IMAD.WIDE R16, R5, 0x4, R16 ;  /* 0x0000000405107825 */ /* 0x000fc600078e0210 */
[----:B------:R3:W-:Y:S04]  /*81960*/  STL.64 [R1+0x888], R22 ;  /* 0x0008881601007387 */ /* 0x0007e80000100a00 */
[----:B-1----:R-:W4:Y:S04]  /*81970*/  LDL.LU.64 R26, [R1+0xa8] ;  /* 0x0000a800011a7983 */ /* 0x002f280000300a00 */
[----:B------:R1:W-:Y:S04]  /*81980*/  LDGSTS.E [R10+-0x7dd00], desc[UR60][R24.64], P1 ;  /* 0x82300000180a7fae */ /* 0x0003e8000892187c */
[----:B------:R1:W-:Y:S01]  /*81990*/  STL.64 [R1+0x8e0], R18 ;  /* 0x0008e01201007387 */ /* 0x0003e20000100a00 */
[----:B---3--:R-:W-:-:S03]  /*819a0*/  IMAD.WIDE R14, R5, 0x4, R14 ;  /* 0x00000004050e7825 */ /* 0x008fc600078e020e */
[----:B------:R3:W-:Y:S04]  /*819b0*/  LDGSTS.E [R8+-0x7d900], desc[UR60][R22.64], P1 ;  /* 0x8270000016087fae */ /* 0x0007e8000892187c */
[----:B------:R3:W-:Y:S04]  /*819c0*/  LDGSTS.E [R4+-0x7d500], desc[UR60][R18.64], P1 ;  /* 0x82b0000012047fae */ /* 0x0007e8000892187c */
[----:B------:R3:W-:Y:S04]  /*819d0*/  LDGSTS.E [R0+-0x7d100], desc[UR60][R16.64], P1 ;  /* 0x82f0000010007fae */ /* 0x0007e8000892187c */
[----:B------:R3:W-:Y:S04]  /*819e0*/  LDGSTS.E [R10+-0x7cd00], desc[UR60][R14.64], P1 ;  /* 0x833000000e0a7fae */ /* 0x0007e8000892187c */
[----:B------:R-:W3:Y:S04]  /*819f0*/  LDL.LU.64 R24, [R1+0x90] ;  /* 0x0000900001187983 */ /* 0x000ee80000300a00 */
[----:B------:R1:W-:Y:S04]  /*81a00*/  STL.64 [R1+0x1090], R16 ;  /* 0x0010901001007387 */ /* 0x0003e80000100a00 */
[----:B------:R-:W3:Y:S04]  /*81a10*/  LDL.LU.64 R22, [R1+0x78] ;  /* 0x0000780001167983 */ /* 0x000ee80000300a00 */
[----:B-1----:R-:W3:Y:S04]  /*81a20*/  LDL.LU.64 R18, [R1+0x60] ;  /* 0x0000600001127983 */ /* 0x002ee80000300a00 */
[----:B------:R-:W3:Y:S04]  /*81a30*/  LDL.LU.64 R16, [R1+0x48] ;  /* 0x0000480001107983 */ /* 0x000ee80000300a00 */
[----:B------:R1:W-:Y:S01]  /*81a40*/  STL.64 [R1+0x10d0], R14 ;  /* 0x0010d00e01007387 */ /* 0x0003e20000100a00 */
[----:B--2---:R-:W-:-:S04]  /*81a50*/  IMAD.WIDE R36, R5, 0x4, R12 ;  /* 0x0000000405247825 */ /* 0x004fc800078e020c */
[C---:B------:R-:W-:Y:S01]  /*81a60*/  IMAD.WIDE R34, R5.reuse, 0x4, R32 ;  /* 0x0000000405227825 */ /* 0x040fe200078e0220 */
[----:B------:R-:W2:Y:S04]  /*81a70*/  LDL.LU.64 R12, [R1+0x30] ;  /* 0x00003000010c7983 */ /* 0x000ea80000300a00 */
[----:B------:R-:W-:Y:S04]  /*81a80*/  STL.64 [R1+0x1110], R36 ;  /* 0x0011102401007387 */ /* 0x000fe80000100a00 */
[----:B-1----:R-:W2:Y:S04]  /*81a90*/  LDL.LU.64 R14, [R1+0x18] ;  /* 0x00001800010e7983 */ /* 0x002ea80000300a00 */
[----:B------:R-:W-:Y:S04]  /*81aa0*/  LDGSTS.E [R8+-0x7c900], desc[UR60][R36.64], P1 ;  /* 0x8370000024087fae */ /* 0x000fe8000892187c */
[----:B------:R-:W-:Y:S04]  /*81ab0*/  STL.64 [R1+0x1150], R34 ;  /* 0x0011502201007387 */ /* 0x000fe80000100a00 */
[----:B------:R-:W-:Y:S01]  /*81ac0*/  LDGSTS.E [R4+-0x7c500], desc[UR60][R34.64], P1 ;  /* 0x83b0000022047fae */ /* 0x000fe2000892187c */
[----:B----4-:R-:W-:-:S03]  /*81ad0*/  IMAD.WIDE R32, R5, 0x4, R246 ;  /* 0x0000000405207825 */ /* 0x010fc600078e02f6 */
[----:B------:R-:W4:Y:S01]  /*81ae0*/  LDL.LU.64 R246, [R1] ;  /* 0x0000000001f67983 */ /* 0x000f220000300a00 */
[----:B------:R-:W-:-:S04]  /*81af0*/  IMAD.WIDE R30, R5, 0x4, R30 ;  /* 0x00000004051e7825 */ /* 0x000fc800078e021e */
[C---:B------:R-:W-:Y:S01]  /*81b00*/  IMAD.WIDE R28, R5.reuse, 0x4, R28 ;  /* 0x00000004051c7825 */ /* 0x040fe200078e021c */
[----:B------:R-:W-:Y:S03]  /*81b10*/  STL.64 [R1+0x1190], R32 ;  /* 0x0011902001007387 */ /* 0x000fe60000100a00 */
[C---:B------:R-:W-:Y:S01]  /*81b20*/  IMAD.WIDE R26, R5.reuse, 0x4, R26 ;  /* 0x00000004051a7825 */ /* 0x040fe200078e021a */
[----:B------:R-:W-:Y:S04]  /*81b30*/  LDGSTS.E [R0+-0x7c100], desc[UR60][R32.64], P1 ;  /* 0x83f0000020007fae */ /* 0x000fe8000892187c */
[----:B------:R-:W-:Y:S04]  /*81b40*/  STL.64 [R1+0x11d0], R30 ;  /* 0x0011d01e01007387 */ /* 0x000fe80000100a00 */
[----:B------:R-:W-:Y:S04]  /*81b50*/  LDGSTS.E [R10+-0x7bd00], desc[UR60][R30.64], P1 ;  /* 0x843000001e0a7fae */ /* 0x000fe8000892187c */
[----:B------:R-:W-:Y:S04]  /*81b60*/  STL.64 [R1+0x1210], R28 ;  /* 0x0012101c01007387 */ /* 0x000fe80000100a00 */
[----:B------:R-:W-:Y:S04]  /*81b70*/  LDGSTS.E [R8+-0x7b900], desc[UR60][R28.64], P1 ;  /* 0x847000001c087fae */ /* 0x000fe8000892187c */
[----:B------:R-:W-:Y:S04]  /*81b80*/  STL.64 [R1+0x1250], R26 ;  /* 0x0012501a01007387 */ /* 0x000fe80000100a00 */
[----:B------:R-:W-:Y:S01]  /*81b90*/  LDGSTS.E [R4+-0x7b500], desc[UR60][R26.64], P1 ;  /* 0x84b000001a047fae */ /* 0x000fe2000892187c */
[----:B---3--:R-:W-:-:S04]  /*81ba0*/  IMAD.WIDE R24, R5, 0x4, R24 ;  /* 0x0000000405187825 */ /* 0x008fc800078e0218 */
[----:B------:R-:W-:-:S04]  /*81bb0*/  IMAD.WIDE R22, R5, 0x4, R22 ;  /* 0x0000000405167825 */ /* 0x000fc800078e0216 */
[C---:B------:R-:W-:Y:S01]  /*81bc0*/  IMAD.WIDE R18, R5.reuse, 0x4, R18 ;  /* 0x0000000405127825 */ /* 0x040fe200078e0212 */
[----:B------:R-:W-:Y:S04]  /*81bd0*/  STL.64 [R1+0x1290], R24 ;  /* 0x0012901801007387 */ /* 0x000fe80000100a00 */
[----:B------:R-:W-:Y:S04]  /*81be0*/  LDGSTS.E [R0+-0x7b100], desc[UR60][R24.64], P1 ;  /* 0x84f0000018007fae */ /* 0x000fe8000892187c */
[----:B------:R-:W-:Y:S04]  /*81bf0*/  STL.64 [R1+0x12d0], R22 ;  /* 0x0012d01601007387 */ /* 0x000fe80000100a00 */
[----:B------:R-:W-:Y:S04]  /*81c00*/  LDGSTS.E [R10+-0x7ad00], desc[UR60][R22.64], P1 ;  /* 0x85300000160a7fae */ /* 0x000fe8000892187c */
[----:B------:R-:W-:Y:S04]  /*81c10*/  STL.64 [R1+0x1310], R18 ;  /* 0x0013101201007387 */ /* 0x000fe80000100a00 */
[----:B------:R-:W-:Y:S01]  /*81c20*/  LDGSTS.E [R8+-0x7a900], desc[UR60][R18.64], P1 ;  /* 0x8570000012087fae */ /* 0x000fe2000892187c */
[----:B------:R-:W-:-:S05]  /*81c30*/  IMAD.WIDE R16, R5, 0x4, R16 ;  /* 0x0000000405107825 */ /* 0x000fca00078e0210 */
[----:B------:R-:W-:Y:S04]  /*81c40*/  STL.64 [R1+0x1350], R16 ;  /* 0x0013501001007387 */ /* 0x000fe80000100a00 */
[----:B------:R-:W-:Y:S01]  /*81c50*/  LDGSTS.E [R4+-0x7a500], desc[UR60][R16.64], P1 ;  /* 0x85b0000010047fae */ /* 0x000fe2000892187c */
[----:B--2---:R-:W-:-:S04]  /*81c60*/  IMAD.WIDE R12, R5, 0x4, R12 ;  /* 0x00000004050c7825 */ /* 0x004fc800078e020c */
[C---:B------:R-:W-:Y:S01]  /*81c70*/  IMAD.WIDE R14, R5.reuse, 0x4, R14 ;  /* 0x00000004050e7825 */ /* 0x040fe200078e020e */
[----:B------:R1:W-:Y:S04]  /*81c80*/  STL.64 [R1+0x1390], R12 ;  /* 0x0013900c01007387 */ /* 0x0003e80000100a00 */
[----:B------:R1:W-:Y:S04]  /*81c90*/  LDGSTS.E [R0+-0x7a100], desc[UR60][R12.64], P1 ;  /* 0x85f000000c007fae */ /* 0x0003e8000892187c */
[----:B------:R2:W-:Y:S04]  /*81ca0*/  STL.64 [R1+0x13d0], R14 ;  /* 0x0013d00e01007387 */ /* 0x0005e80000100a00 */
[----:B------:R2:W-:Y:S01]  /*81cb0*/  LDGSTS.E [R10+-0x79d00], desc[UR60][R14.64], P1 ;  /* 0x863000000e0a7fae */ /* 0x0005e2000892187c */
[----:B-1----:R-:W-:-:S04]  /*81cc0*/  IMAD.WIDE R12, R5, 0x4, R238 ;  /* 0x00000004050c7825 */ /* 0x002fc800078e02ee */
[----:B--2---:R-:W-:-:S04]  /*81cd0*/  IMAD.WIDE R14, R5, 0x4, R232 ;  /* 0x00000004050e7825 */ /* 0x004fc800078e02e8 */
[----:B----4-:R-:W-:-:S05]  /*81ce0*/  IMAD.WIDE R16, R5, 0x4, R246 ;  /* 0x0000000405107825 */ /* 0x010fca00078e02f6 */
[----:B------:R-:W-:Y:S04]  /*81cf0*/  STL.64 [R1+0x1410], R16 ;  /* 0x0014101001007387 */ /* 0x000fe80000100a00 */
[----:B------:R-:W-:Y:S04]  /*81d00*/  LDGSTS.E [R8+-0x79900], desc[UR60][R16.64], P1 ;  /* 0x8670000010087fae */ /* 0x000fe8000892187c */
[----:B------:R1:W-:Y:S04]  /*81d10*/  STL.64 [R1+0x1450], R12 ;  /* 0x0014500c01007387 */ /* 0x0003e80000100a00 */
[----:B------:R1:W-:Y:S04]  /*81d20*/  LDGSTS.E [R4+-0x79500], desc[UR60][R12.64], P1 ;  /* 0x86b000000c047fae */ /* 0x0003e8000892187c */
[----:B------:R2:W-:Y:S04]  /*81d30*/  STL.64 [R1+0x1490], R14 ;  /* 0x0014900e01007387 */ /* 0x0005e80000100a00 */
[----:B------:R2:W-:Y:S01]  /*81d40*/  LDGSTS.E [R0+-0x79100], desc[UR60][R14.64], P1 ;  /* 0x86f000000e007fae */ /* 0x0005e2000892187c */
[----:B-1----:R-:W-:-:S04]  /*81d50*/  IMAD.WIDE R12, R5, 0x4, R226 ;  /* 0x00000004050c7825 */ /* 0x002fc800078e02e2 */
[----:B------:R-:W-:-:S04]  /*81d60*/  IMAD.WIDE R16, R5, 0x4, R82 ;  /* 0x0000000405107825 */ /* 0x000fc800078e0252 */
        /* <DEDUP_REMOVED lines=21> */
[----:B------:R2:W-:Y:S01]  /*81ec0*/  LDGSTS.E [R0+-0x5f100], desc[UR60][R14.64], P1 ;  /* 0xa0f000000e007fae */ /* 0x0005e2000892187c */
[----:B---3--:R-:W-:-:S04]  /*81ed0*/  IMAD.WIDE R16, R5, 0x4, R98 ;  /* 0x0000000405107825 */ /* 0x008fc800078e0262 */
        /* <DEDUP_REMOVED lines=52> */
[----:B------:R-:W-:Y:S04]  /*82220*/  STL.64 [R1+0x1960], R16 ;  /* 0x0019601001007387 */ /* 0x000fe80000100a00 */
[----:B------:R2:W-:Y:S04]  /*82230*/  STL.64 [R1+0x1968], R14 ;  /* 0x0019680e01007387 */ /* 0x0005e80000100a00 */
[----:B------:R-:W-:Y:S04]  /*82240*/  LDGSTS.E [R8+-0x5a900], desc[UR60][R16.64], P1 ;  /* 0xa570000010087fae */ /* 0x000fe8000892187c */
[----:B------:R2:W-:Y:S01]  /*82250*/  LDGSTS.E [R4+-0x5a500], desc[UR60][R14.64], P1 ;  /* 0xa5b000000e047fae */ /* 0x0005e2000892187c */
[----:B-1----:R-:W-:-:S05]  /*82260*/  IMAD.WIDE R12, R5, 0x4, R134 ;  /* 0x00000004050c7825 */ /* 0x002fca00078e0286 */
[----:B------:R1:W-:Y:S04]  /*82270*/  STL.64 [R1+0x1978], R12 ;  /* 0x0019780c01007387 */ /* 0x0003e80000100a00 */
[----:B------:R-:W3:Y:S04]  /*82280*/  LDL.LU.64 R24, [R1+0x250] ;  /* 0x0002500001187983 */ /* 0x000ee80000300a00 */
[----:B------:R-:W4:Y:S01]  /*82290*/  LDL.LU.64 R246, [R1+0x238] ;  /* 0x0002380001f67983 */ /* 0x000f220000300a00 */
[----:B--2---:R-:W-:-:S04]  /*822a0*/  IMAD.WIDE R14, R5, 0x4, R136 ;  /* 0x00000004050e7825 */ /* 0x004fc800078e0288 */
[C---:B------:R-:W-:Y:S01]  /*822b0*/  IMAD.WIDE R18, R5.reuse, 0x4, R138 ;  /* 0x0000000405127825 */ /* 0x040fe200078e028a */
[----:B------:R1:W-:Y:S04]  /*822c0*/  LDGSTS.E [R0+-0x5a100], desc[UR60][R12.64], P1 ;  /* 0xa5f000000c007fae */ /* 0x0003e8000892187c */
[----:B------:R2:W-:Y:S04]  /*822d0*/  STL.64 [R1+0x19b0], R14 ;  /* 0x0019b00e01007387 */ /* 0x0005e80000100a00 */
[----:B------:R2:W-:Y:S01]  /*822e0*/  LDGSTS.E [R10+-0x59d00], desc[UR60][R14.64], P1 ;  /* 0xa63000000e0a7fae */ /* 0x0005e2000892187c */
[----:B------:R-:W-:-:S03]  /*822f0*/  IMAD.WIDE R22, R5, 0x4, R142 ;  /* 0x0000000405167825 */ /* 0x000fc600078e028e */
[----:B------:R-:W-:Y:S01]  /*82300*/  LDGSTS.E [R8+-0x59900], desc[UR60][R18.64], P1 ;  /* 0xa670000012087fae */ /* 0x000fe2000892187c */
[----:B-1----:R-:W-:-:S03]  /*82310*/  IMAD.WIDE R12, R5, 0x4, R140 ;  /* 0x00000004050c7825 */ /* 0x002fc600078e028c */
[----:B--2---:R-:W2:Y:S04]  /*82320*/  LDL.LU.64 R14, [R1+0x220] ;  /* 0x00022000010e7983 */ /* 0x004ea80000300a00 */
[----:B------:R1:W-:Y:S04]  /*82330*/  STL.64 [R1+0x19a8], R18 ;  /* 0x0019a81201007387 */ /* 0x0003e80000100a00 */
[----:B------:R-:W2:Y:S04]  /*82340*/  LDL.LU.64 R16, [R1+0x208] ;  /* 0x0002080001107983 */ /* 0x000ea80000300a00 */
[----:B------:R1:W-:Y:S04]  /*82350*/  STL.64 [R1+0x19a0], R12 ;  /* 0x0019a00c01007387 */ /* 0x0003e80000100a00 */
[----:B------:R1:W-:Y:S04]  /*82360*/  LDGSTS.E [R4+-0x59500], desc[UR60][R12.64], P1 ;  /* 0xa6b000000c047fae */ /* 0x0003e8000892187c */
[----:B------:R-:W-:Y:S01]  /*82370*/  LDGSTS.E [R0+-0x59100], desc[UR60][R22.64], P1 ;  /* 0xa6f0000016007fae */ /* 0x000fe2000892187c */
[----:B------:R-:W-:-:S04]  /*82380*/  IMAD.WIDE R26, R5, 0x4, R146 ;  /* 0x00000004051a7825 */ /* 0x000fc800078e0292 */
[----:B------:R-:W-:-:S04]  /*82390*/  IMAD.WIDE R10, R5, 0x4, R148 ;  /* 0x00000004050a7825 */ /* 0x000fc800078e0294 */
[----:B------:R-:W-:Y:S01]  /*823a0*/  VIADD R251, R251, 0x200000 ;  /* 0x00200000fbfb7836 */ /* 0x000fe20000000000 */
[----:B-1----:R-:W2:Y:S04]  /*823b0*/  LDL.LU.64 R18, [R1+0x1f0] ;  /* 0x0001f00001127983 */ /* 0x002ea80000300a00 */
[----:B------:R1:W-:Y:S01]  /*823c0*/  STL.64 [R1+0x1998], R22 ;  /* 0x0019981601007387 */ /* 0x0003e20000100a00 */
[----:B------:R-:W-:-:S05]  /*823d0*/  IMAD.WIDE R12, R5, 0x4, R144 ;  /* 0x00000004050c7825 */ /* 0x000fca00078e0290 */
[----:B------:R1:W-:Y:S04]  /*823e0*/  LDGSTS.E [R8+-0x58d00], desc[UR60][R12.64], P1 ;  /* 0xa73000000c087fae */ /* 0x0003e8000892187c */
[----:B------:R-:W-:Y:S04]  /*823f0*/  LDGSTS.E [R4+-0x58900], desc[UR60][R26.64], P1 ;  /* 0xa77000001a047fae */ /* 0x000fe8000892187c */
[----:B------:R-:W-:Y:S04]  /*82400*/  LDGSTS.E [R0+-0x58500], desc[UR60][R10.64], P1 ;  /* 0xa7b000000a007fae */ /* 0x000fe8000892187c */
[----:B-1----:R-:W2:Y:S04]  /*82410*/  LDL.LU.64 R22, [R1+0x1d8] ;  /* 0x0001d80001167983 */ /* 0x002ea80000300a00 */
[----:B------:R-:W2:Y:S04]  /*82420*/  LDL.LU.64 R36, [R1+0x1c0] ;  /* 0x0001c00001247983 */ /* 0x000ea80000300a00 */
[----:B------:R1:W-:Y:S04]  /*82430*/  STL.64 [R1+0x1990], R12 ;  /* 0x0019900c01007387 */ /* 0x0003e80000100a00 */
[----:B------:R-:W2:Y:S04]  /*82440*/  LDL.LU.64 R34, [R1+0x1a8] ;  /* 0x0001a80001227983 */ /* 0x000ea80000300a00 */
[----:B------:R-:W-:Y:S04]  /*82450*/  STL.64 [R1+0x1988], R26 ;  /* 0x0019881a01007387 */ /* 0x000fe80000100a00 */
[----:B------:R-:W-:Y:S04]  /*82460*/  STL.64 [R1+0x1980], R10 ;  /* 0x0019800a01007387 */ /* 0x000fe80000100a00 */
[----:B------:R-:W2:Y:S01]  /*82470*/  LDL.LU.64 R32, [R1+0x190] ;  /* 0x0001900001207983 */ /* 0x000ea20000300a00 */
[----:B-1----:R-:W-:-:S05]  /*82480*/  IMAD.WIDE R12, R5, 0x4, R150 ;  /* 0x00000004050c7825 */ /* 0x002fca00078e0296 */
[----:B------:R4:W-:Y:S04]  /*82490*/  STL.64 [R1+0x1970], R12 ;  /* 0x0019700c01007387 */ /* 0x0009e80000100a00 */
[----:B------:R4:W-:Y:S02]  /*824a0*/  LDGSTS.E [R251+-0x58100], desc[UR60][R12.64], P1 ;  /* 0xa7f000000cfb7fae */ /* 0x0009e4000892187c */
[C---:B----4-:R-:W-:Y:S02]  /*824b0*/  IMAD.WIDE R12, R5.reuse, 0x4, R246 ;  /* 0x00000004050c7825 */ /* 0x050fe400078e02f6 */
[----:B------:R-:W4:Y:S04]  /*824c0*/  LDL.LU.64 R246, [R1+0x178] ;  /* 0x0001780001f67983 */ /* 0x000f280000300a00 */
[----:B------:R-:W4:Y:S04]  /*824d0*/  LDL.LU.64 R30, [R1+0x160] ;  /* 0x00016000011e7983 */ /* 0x000f280000300a00 */
[----:B------:R-:W4:Y:S04]  /*824e0*/  LDL.LU.64 R28, [R1+0x148] ;  /* 0x00014800011c7983 */ /* 0x000f280000300a00 */
[----:B------:R-:W4:Y:S01]  /*824f0*/  LDL.LU.64 R26, [R1+0x130] ;  /* 0x00013000011a7983 */ /* 0x000f220000300a00 */
[----:B------:R-:W-:Y:S01]  /*82500*/  IADD3 R0, R252, 0x200000, RZ ;  /* 0x00200000fc007810 */ /* 0x000fe20007ffe0ff */
[----:B---3--:R-:W-:-:S04]  /*82510*/  IMAD.WIDE R10, R5, 0x4, R24 ;  /* 0x00000004050a7825 */ /* 0x008fc800078e0218 */
[C---:B------:R-:W-:Y:S02]  /*82520*/  VIADD R8, R252.reuse, 0x200000 ;  /* 0x00200000fc087836 */ /* 0x040fe40000000000 */
[C---:B------:R-:W-:Y:S01]  /*82530*/  VIADD R4, R252.reuse, 0x200000 ;  /* 0x00200000fc047836 */ /* 0x040fe20000000000 */
[----:B------:R-:W-:Y:S01]  /*82540*/  IADD3 R24, R252, 0x200000, RZ ;  /* 0x00200000fc187810 */ /* 0x000fe20007ffe0ff */
[----:B------:R-:W3:Y:S04]  /*82550*/  LDL.LU.64 R48, [R1+0x118] ;  /* 0x0001180001307983 */ /* 0x000ee80000300a00 */
[----:B------:R-:W-:Y:S04]  /*82560*/  LDGSTS.E [R0+-0x7fc80], desc[UR60][R10.64], P1 ;  /* 0x803800000a007fae */ /* 0x000fe8000892187c */
[----:B------:R-:W-:Y:S04]  /*82570*/  LDGSTS.E [R8+-0x7f880], desc[UR60][R12.64], P1 ;  /* 0x807800000c087fae */ /* 0x000fe8000892187c */
[----:B------:R-:W3:Y:S01]  /*82580*/  LDL.LU.64 R46, [R1+0x100] ;  /* 0x00010000012e7983 */ /* 0x000ee20000300a00 */
[----:B--2---:R-:W-:-:S03]  /*82590*/  IMAD.WIDE R14, R5, 0x4, R14 ;  /* 0x00000004050e7825 */ /* 0x004fc600078e020e */
[----:B------:R-:W2:Y:S04]  /*825a0*/  LDL.LU.64 R44, [R1+0xe8] ;  /* 0x0000e800012c7983 */ /* 0x000ea80000300a00 */
[----:B------:R-:W2:Y:S01]  /*825b0*/  LDL.LU.64 R42, [R1+0xd0] ;  /* 0x0000d000012a7983 */ /* 0x000ea20000300a00 */
[----:B------:R-:W-:-:S03]  /*825c0*/  IMAD.WIDE R16, R5, 0x4, R16 ;  /* 0x0000000405107825 */ /* 0x000fc600078e0210 */
[----:B------:R-:W2:Y:S04]  /*825d0*/  LDL.LU.64 R40, [R1+0xb8] ;  /* 0x0000b80001287983 */ /* 0x000ea80000300a00 */
[----:B------:R-:W-:Y:S04]  /*825e0*/  LDGSTS.E [R4+-0x7f480], desc[UR60][R14.64], P1 ;  /* 0x80b800000e047fae */ /* 0x000fe8000892187c */
[----:B------:R-:W-:Y:S04]  /*825f0*/  LDGSTS.E [R0+-0x7f080], desc[UR60][R16.64], P1 ;  /* 0x80f8000010007fae */ /* 0x000fe8000892187c */
[----:B------:R-:W2:Y:S01]  /*82600*/  LDL.LU.64 R38, [R1+0xa0] ;  /* 0x0000a00001267983 */ /* 0x000ea20000300a00 */
[----:B------:R-:W-:-:S05]  /*82610*/  IMAD.WIDE R18, R5, 0x4, R18 ;  /* 0x0000000405127825 */ /* 0x000fca00078e0212 */
[----:B------:R-:W-:Y:S01]  /*82620*/  LDGSTS.E [R24+-0x7ec80], desc[UR60][R18.64], P1 ;  /* 0x8138000012187fae */ /* 0x000fe2000892187c */
[----:B------:R-:W-:-:S04]  /*82630*/  IMAD.WIDE R22, R5, 0x4, R22 ;  /* 0x0000000405167825 */ /* 0x000fc800078e0216 */
[----:B------:R-:W-:-:S04]  /*82640*/  IMAD.WIDE R226, R5, 0x4, R36 ;  /* 0x0000000405e27825 */ /* 0x000fc800078e0224 */
[C---:B------:R-:W-:Y:S01]  /*82650*/  IMAD.WIDE R232, R5.reuse, 0x4, R34 ;  /* 0x0000000405e87825 */ /* 0x040fe200078e0222 */
[----:B------:R-:W2:Y:S04]  /*82660*/  LDL.LU.64 R36, [R1+0x88] ;  /* 0x0000880001247983 */ /* 0x000ea80000300a00 */
[----:B------:R-:W-:Y:S04]  /*82670*/  LDGSTS.E [R8+-0x7e880], desc[UR60][R22.64], P1 ;  /* 0x8178000016087fae */ /* 0x000fe8000892187c */
[----:B------:R-:W-:Y:S01]  /*82680*/  LDGSTS.E [R4+-0x7e480], desc[UR60][R226.64], P1 ;  /* 0x81b80000e2047fae */ /* 0x000fe2000892187c */
[----:B------:R-:W-:-:S03]  /*82690*/  IMAD.WIDE R238, R5, 0x4, R32 ;  /* 0x0000000405ee7825 */ /* 0x000fc600078e0220 */
[----:B------:R-:W-:Y:S04]  /*826a0*/  LDGSTS.E [R0+-0x7e080], desc[UR60][R232.64], P1 ;  /* 0x81f80000e8007fae */ /* 0x000fe8000892187c */
[----:B------:R-:W2:Y:S04]  /*826b0*/  LDL.LU.64 R34, [R1+0x70] ;  /* 0x0000700001227983 */ /* 0x000ea80000300a00 */
[----:B------:R-:W-:Y:S01]  /*826c0*/  LDGSTS.E [R24+-0x7dc80], desc[UR60][R238.64], P1 ;  /* 0x82380000ee187fae */ /* 0x000fe2000892187c */
[----:B----4-:R-:W-:-:S04]  /*826d0*/  IMAD.WIDE R246, R5, 0x4, R246 ;  /* 0x0000000405f67825 */ /* 0x010fc800078e02f6 */
[----:B------:R-:W-:-:S04]  /*826e0*/  IMAD.WIDE R28, R5, 0x4, R28 ;  /* 0x00000004051c7825 */ /* 0x000fc800078e021c */
[----:B------:R-:W-:-:S04]  /*826f0*/  IMAD.WIDE R250, R5, 0x4, R30 ;  /* 0x0000000405fa7825 */ /* 0x000fc800078e021e */
[C---:B------:R-:W-:Y:S01]  /*82700*/  IMAD.WIDE R26, R5.reuse, 0x4, R26 ;  /* 0x00000004051a7825 */ /* 0x040fe200078e021a */
[----:B------:R-:W-:Y:S04]  /*82710*/  LDGSTS.E [R8+-0x7d880], desc[UR60][R246.64], P1 ;  /* 0x82780000f6087fae */ /* 0x000fe8000892187c */
[----:B------:R1:W-:Y:S04]  /*82720*/  STL.64 [R1+0x728], R28 ;  /* 0x0007281c01007387 */ /* 0x0003e80000100a00 */
[----:B------:R-:W4:Y:S04]  /*82730*/  LDL.LU.64 R32, [R1+0x58] ;  /* 0x0000580001207983 */ /* 0x000f280000300a00 */
[----:B------:R-:W-:Y:S04]  /*82740*/  LDGSTS.E [R4+-0x7d480], desc[UR60][R250.64], P1 ;  /* 0x82b80000fa047fae */ /* 0x000fe8000892187c */
[----:B------:R-:W4:Y:S04]  /*82750*/  LDL.LU.64 R30, [R1+0x40] ;  /* 0x00004000011e7983 */ /* 0x000f280000300a00 */
[----:B------:R4:W-:Y:S04]  /*82760*/  LDGSTS.E [R0+-0x7d080], desc[UR60][R28.64], P1 ;  /* 0x82f800001c007fae */ /* 0x0009e8000892187c */
[----:B------:R3:W-:Y:S04]  /*82770*/  STL.64 [R1+0x748], R26 ;  /* 0x0007481a01007387 */ /* 0x0007e80000100a00 */
[----:B------:R4:W-:Y:S04]  /*82780*/  LDGSTS.E [R24+-0x7cc80], desc[UR60][R26.64], P1 ;  /* 0x833800001a187fae */ /* 0x0009e8000892187c */
[----:B-1----:R-:W4:Y:S04]  /*82790*/  LDL.LU.64 R28, [R1+0x28] ;  /* 0x00002800011c7983 */ /* 0x002f280000300a00 */
[----:B---3--:R-:W3:Y:S01]  /*827a0*/  LDL.LU.64 R26, [R1+0x10] ;  /* 0x00001000011a7983 */ /* 0x008ee20000300a00 */
[----:B------:R-:W-:-:S04]  /*827b0*/  IMAD.WIDE R48, R5, 0x4, R48 ;  /* 0x0000000405307825 */ /* 0x000fc800078e0230 */
[----:B------:R-:W-:-:S04]  /*827c0*/  IMAD.WIDE R46, R5, 0x4, R46 ;  /* 0x00000004052e7825 */ /* 0x000fc800078e022e */
[----:B--2---:R-:W-:-:S04]  /*827d0*/  IMAD.WIDE R44, R5, 0x4, R44 ;  /* 0x00000004052c7825 */ /* 0x004fc800078e022c */
[----:B------:R-:W-:-:S04]  /*827e0*/  IMAD.WIDE R42, R5, 0x4, R42 ;  /* 0x00000004052a7825 */ /* 0x000fc800078e022a */
[C---:B------:R-:W-:Y:S01]  /*827f0*/  IMAD.WIDE R40, R5.reuse, 0x4, R40 ;  /* 0x0000000405287825 */ /* 0x040fe200078e0228 */
[----:B------:R-:W-:Y:S03]  /*82800*/  LDGSTS.E [R8+-0x7c880], desc[UR60][R48.64], P1 ;  /* 0x8378000030087fae */ /* 0x000fe6000892187c */
[C---:B------:R-:W-:Y:S01]  /*82810*/  IMAD.WIDE R38, R5.reuse, 0x4, R38 ;  /* 0x0000000405267825 */ /* 0x040fe200078e0226 */
[----:B------:R-:W-:Y:S04]  /*82820*/  LDGSTS.E [R4+-0x7c480], desc[UR60][R46.64], P1 ;  /* 0x83b800002e047fae */ /* 0x000fe8000892187c */
[----:B------:R-:W-:Y:S04]  /*82830*/  LDGSTS.E [R0+-0x7c080], desc[UR60][R44.64], P1 ;  /* 0x83f800002c007fae */ /* 0x000fe8000892187c */
[----:B------:R-:W-:Y:S04]  /*82840*/  LDGSTS.E [R24+-0x7bc80], desc[UR60][R42.64], P1 ;  /* 0x843800002a187fae */ /* 0x000fe8000892187c */
[----:B------:R-:W-:Y:S04]  /*82850*/  LDGSTS.E [R8+-0x7b880], desc[UR60][R40.64], P1 ;  /* 0x8478000028087fae */ /* 0x000fe8000892187c */
[----:B------:R-:W-:Y:S01]  /*82860*/  LDGSTS.E [R4+-0x7b480], desc[UR60][R38.64], P1 ;  /* 0x84b8000026047fae */ /* 0x000fe2000892187c */
[----:B------:R-:W-:-:S04]  /*82870*/  IMAD.WIDE R242, R5, 0x4, R242 ;  /* 0x0000000405f27825 */ /* 0x000fc800078e02f2 */
[----:B------:R-:W-:-:S04]  /*82880*/  IMAD.WIDE R236, R5, 0x4, R236 ;  /* 0x0000000405ec7825 */ /* 0x000fc800078e02ec */
[----:B------:R-:W-:-:S04]  /*82890*/  IMAD.WIDE R36, R5, 0x4, R36 ;  /* 0x0000000405247825 */ /* 0x000fc800078e0224 */
[C---:B------:R-:W-:Y:S01]  /*828a0*/  IMAD.WIDE R34, R5.reuse, 0x4, R34 ;  /* 0x0000000405227825 */ /* 0x040fe200078e0222 */
[----:B------:R-:W-:Y:S03]  /*828b0*/  LDGSTS.E [R0+-0x7b080], desc[UR60][R36.64], P1 ;  /* 0x84f8000024007fae */ /* 0x000fe6000892187c */
[C---:B------:R-:W-:Y:S01]  /*828c0*/  IMAD.WIDE R230, R5.reuse, 0x4, R230 ;  /* 0x0000000405e67825 */ /* 0x040fe200078e02e6 */
[----:B------:R-:W-:Y:S03]  /*828d0*/  LDGSTS.E [R24+-0x7ac80], desc[UR60][R34.64], P1 ;  /* 0x8538000022187fae */ /* 0x000fe6000892187c */
        /* <DEDUP_REMOVED lines=31> */
[----:B------:R-:W-:-:S04]  /*82ad0*/  IMAD.WIDE R196, R5, 0x4, R196 ;  /* 0x0000000405c47825 */ /* 0x000fc800078e02c4 */
[----:B------:R-:W-:-:S04]  /*82ae0*/  IMAD.WIDE R198, R5, 0x4, R198 ;  /* 0x0000000405c67825 */ /* 0x000fc800078e02c6 */
[----:B------:R-:W-:-:S04]  /*82af0*/  IMAD.WIDE R200, R5, 0x4, R200 ;  /* 0x0000000405c87825 */ /* 0x000fc800078e02c8 */
[----:B------:R-:W-:-:S04]  /*82b00*/  IMAD.WIDE R202, R5, 0x4, R202 ;  /* 0x0000000405ca7825 */ /* 0x000fc800078e02ca */
[----:B----4-:R-:W-:-:S04]  /*82b10*/  IMAD.WIDE R32, R5, 0x4, R32 ;  /* 0x0000000405207825 */ /* 0x010fc800078e0220 */
[C---:B------:R-:W-:Y:S01]  /*82b20*/  IMAD.WIDE R30, R5.reuse, 0x4, R30 ;  /* 0x00000004051e7825 */ /* 0x040fe200078e021e */
[----:B------:R-:W-:Y:S04]  /*82b30*/  LDGSTS.E [R8+-0x7a880], desc[UR60][R32.64], P1 ;  /* 0x8578000020087fae */ /* 0x000fe8000892187c */
[----:B------:R-:W-:Y:S01]  /*82b40*/  LDGSTS.E [R4+-0x7a480], desc[UR60][R30.64], P1 ;  /* 0x85b800001e047fae */ /* 0x000fe2000892187c */
[----:B------:R-:W-:-:S04]  /*82b50*/  IMAD.WIDE R28, R5, 0x4, R28 ;  /* 0x00000004051c7825 */ /* 0x000fc800078e021c */
[C---:B---3--:R-:W-:Y:S01]  /*82b60*/  IMAD.WIDE R26, R5.reuse, 0x4, R26 ;  /* 0x00000004051a7825 */ /* 0x048fe200078e021a */
[----:B------:R1:W-:Y:S04]  /*82b70*/  LDGSTS.E [R0+-0x7a080], desc[UR60][R28.64], P1 ;  /* 0x85f800001c007fae */ /* 0x0003e8000892187c */
[----:B------:R2:W-:Y:S04]  /*82b80*/  LDGSTS.E [R24+-0x79c80], desc[UR60][R26.64], P1 ;  /* 0x863800001a187fae */ /* 0x0005e8000892187c */
[----:B------:R-:W-:Y:S04]  /*82b90*/  LDGSTS.E [R8+-0x79880], desc[UR60][R242.64], P1 ;  /* 0x86780000f2087fae */ /* 0x000fe8000892187c */
        /* <DEDUP_REMOVED lines=21> */
[----:B------:R-:W-:Y:S04]  /*82cf0*/  STL.64 [R1+0x1318], R32 ;  /* 0x0013182001007387 */ /* 0x000fe80000100a00 */
[----:B------:R-:W-:Y:S04]  /*82d00*/  LDGSTS.E [R0+-0x5c080], desc[UR60][R188.64], P1 ;  /* 0xa3f80000bc007fae */ /* 0x000fe8000892187c */
[----:B------:R-:W-:Y:S04]  /*82d10*/  STL.64 [R1+0x1358], R30 ;  /* 0x0013581e01007387 */ /* 0x000fe80000100a00 */
[----:B------:R-:W-:Y:S04]  /*82d20*/  LDGSTS.E [R24+-0x5bc80], desc[UR60][R190.64], P1 ;  /* 0xa4380000be187fae */ /* 0x000fe8000892187c */
[----:B------:R1:W-:Y:S04]  /*82d30*/  STL.64 [R1+0x1398], R28 ;  /* 0x0013981c01007387 */ /* 0x0003e80000100a00 */
[----:B------:R-:W-:Y:S04]  /*82d40*/  LDGSTS.E [R8+-0x5b880], desc[UR60][R192.64], P1 ;  /* 0xa4780000c0087fae */ /* 0x000fe8000892187c */
[----:B------:R2:W-:Y:S04]  /*82d50*/  STL.64 [R1+0x13d8], R26 ;  /* 0x0013d81a01007387 */ /* 0x0005e80000100a00 */
[----:B------:R-:W-:Y:S04]  /*82d60*/  LDGSTS.E [R4+-0x5b480], desc[UR60][R194.64], P1 ;  /* 0xa4b80000c2047fae */ /* 0x000fe8000892187c */
[----:B------:R-:W-:Y:S04]  /*82d70*/  LDGSTS.E [R0+-0x5b080], desc[UR60][R196.64], P1 ;  /* 0xa4f80000c4007fae */ /* 0x000fe8000892187c */
[----:B------:R-:W-:Y:S04]  /*82d80*/  LDGSTS.E [R24+-0x5ac80], desc[UR60][R198.64], P1 ;  /* 0xa5380000c6187fae */ /* 0x000fe8000892187c */
[----:B------:R-:W-:Y:S04]  /*82d90*/  LDGSTS.E [R8+-0x5a880], desc[UR60][R200.64], P1 ;  /* 0xa5780000c8087fae */ /* 0x000fe8000892187c */
[----:B------:R-:W-:Y:S01]  /*82da0*/  LDGSTS.E [R4+-0x5a480], desc[UR60][R202.64], P1 ;  /* 0xa5b80000ca047fae */ /* 0x000fe2000892187c */
[----:B-1----:R-:W-:-:S04]  /*82db0*/  IMAD.WIDE R28, R5, 0x4, R204 ;  /* 0x00000004051c7825 */ /* 0x002fc800078e02cc */
[----:B--2---:R-:W-:-:S04]  /*82dc0*/  IMAD.WIDE R26, R5, 0x4, R206 ;  /* 0x00000004051a7825 */ /* 0x004fc800078e02ce */
[C---:B------:R-:W-:Y:S01]  /*82dd0*/  IMAD.WIDE R30, R5.reuse, 0x4, R208 ;  /* 0x00000004051e7825 */ /* 0x040fe200078e02d0 */
[----:B------:R1:W-:Y:S04]  /*82de0*/  STL.64 [R1+0x18d0], R28 ;  /* 0x0018d01c01007387 */ /* 0x0003e80000100a00 */
[----:B------:R1:W-:Y:S04]  /*82df0*/  LDGSTS.E [R0+-0x5a080], desc[UR60][R28.64], P1 ;  /* 0xa5f800001c007fae */ /* 0x0003e8000892187c */
[----:B------:R2:W-:Y:S04]  /*82e00*/  STL.64 [R1+0x1910], R26 ;  /* 0x0019101a01007387 */ /* 0x0005e80000100a00 */
[----:B------:R2:W-:Y:S04]  /*82e10*/  LDGSTS.E [R24+-0x59c80], desc[UR60][R26.64], P1 ;  /* 0xa63800001a187fae */ /* 0x0005e8000892187c */
[----:B------:R-:W-:Y:S04]  /*82e20*/  STL.64 [R1+0x1908], R30 ;  /* 0x0019081e01007387 */ /* 0x000fe80000100a00 */
        /* <DEDUP_REMOVED lines=12> */
[----:B---3--:R-:W-:Y:S01]  /*82ef0*/  IMAD.WIDE R24, R5, 0x4, R220 ;  /* 0x0000000405187825 */ /* 0x008fe200078e02dc */
[----:B------:R-:W-:Y:S04]  /*82f00*/  STL.64 [R1+0x18e8], R28 ;  /* 0x0018e81c01007387 */ /* 0x000fe80000100a00 */
[----:B------:R-:W-:Y:S04]  /*82f10*/  STL.64 [R1+0x18e0], R26 ;  /* 0x0018e01a01007387 */ /* 0x000fe80000100a00 */
[----:B------:R-:W-:Y:S04]  /*82f20*/  STL [R1+0x400], RZ ;  /* 0x000400ff01007387 */ /* 0x000fe80000100800 */
[----:B------:R1:W-:Y:S04]  /*82f30*/  STL.64 [R1+0x18d8], R24 ;  /* 0x0018d81801007387 */ /* 0x0003e80000100a00 */
[----:B------:R2:W-:Y:S04]  /*82f40*/  STL [R1+0x404], RZ ;  /* 0x000404ff01007387 */ /* 0x0005e80000100800 */
        /* <DEDUP_REMOVED lines=254> */
[----:B------:R2:W-:Y:S04]  /*83f30*/  STL [R1], RZ ;  /* 0x000000ff01007387 */ /* 0x0005e80000100800 */
        /* <DEDUP_REMOVED lines=95> */
[----:B------:R2:W-:Y:S01]  /*84530*/  STL [R1+0x180], RZ ;  /* 0x000180ff01007387 */ /* 0x0005e20000100800 */
[----:B------:R-:W-:-:S03]  /*84540*/  VIADD R252, R252, 0x200000 ;  /* 0x00200000fcfc7836 */ /* 0x000fc60000000000 */
[----:B------:R2:W-:Y:S04]  /*84550*/  STL [R1+0x184], RZ ;  /* 0x000184ff01007387 */ /* 0x0005e80000100800 */
[----:B------:R2:W-:Y:S04]  /*84560*/  STL [R1+0x188], RZ ;  /* 0x000188ff01007387 */ /* 0x0005e80000100800 */
[----:B------:R2:W-:Y:S04]  /*84570*/  STL [R1+0x18c], RZ ;  /* 0x00018cff01007387 */ /* 0x0005e80000100800 */
[----:B------:R-:W-:Y:S04]  /*84580*/  LDGSTS.E [R4+-0x58880], desc[UR60][R28.64], P1 ;  /* 0xa77800001c047fae */ /* 0x000fe8000892187c */
[----:B------:R2:W-:Y:S04]  /*84590*/  STL [R1+0x190], RZ ;  /* 0x000190ff01007387 */ /* 0x0005e80000100800 */
[----:B------:R-:W-:Y:S04]  /*845a0*/  LDGSTS.E [R0+-0x58480], desc[UR60][R26.64], P1 ;  /* 0xa7b800001a007fae */ /* 0x000fe8000892187c */
[----:B------:R2:W-:Y:S04]  /*845b0*/  STL [R1+0x194], RZ ;  /* 0x000194ff01007387 */ /* 0x0005e80000100800 */
[----:B------:R1:W-:Y:S04]  /*845c0*/  LDGSTS.E [R252+-0x58080], desc[UR60][R24.64], P1 ;  /* 0xa7f8000018fc7fae */ /* 0x0003e8000892187c */
[----:B------:R2:W-:Y:S04]  /*845d0*/  STL [R1+0x198], RZ ;  /* 0x000198ff01007387 */ /* 0x0005e80000100800 */
[----:B------:R2:W-:Y:S04]  /*845e0*/  STL [R1+0x19c], RZ ;  /* 0x00019cff01007387 */ /* 0x0005e80000100800 */
[----:B------:R2:W-:Y:S04]  /*845f0*/  STL [R1+0x1a0], RZ ;  /* 0x0001a0ff01007387 */ /* 0x0005e80000100800 */
[----:B------:R2:W-:Y:S04]  /*84600*/  STL [R1+0x1a4], RZ ;  /* 0x0001a4ff01007387 */ /* 0x0005e80000100800 */
[----:B------:R2:W-:Y:S04]  /*84610*/  STL [R1+0x1a8], RZ ;  /* 0x0001a8ff01007387 */ /* 0x0005e80000100800 */
[----:B------:R2:W-:Y:S04]  /*84620*/  STL [R1+0x1ac], RZ ;  /* 0x0001acff01007387 */ /* 0x0005e80000100800 */
[----:B------:R2:W-:Y:S01]  /*84630*/  STL [R1+0x1b0], RZ ;  /* 0x0001b0ff01007387 */ /* 0x0005e20000100800 */
[----:B-1----:R-:W1:Y:S03]  /*84640*/  LDC R25, c[0x0][0x230] ;  /* 0x00008c00ff197b82 */ /* 0x002e660000000800 */
        /* <DEDUP_REMOVED lines=19> */
[----:B------:R-:W0:Y:S01]  /*84780*/  LDGDEPBAR ;  /* 0x00000000000079af */ /* 0x000e220000000000 */
[----:B-1----:R-:W-:-:S05]  /*84790*/  VIADD R205, R25, 0x7f ;  /* 0x0000007f19cd7836 */ /* 0x002fca0000000000 */
[----:B------:R-:W-:Y:S02]  /*847a0*/  ISETP.GE.AND P0, PT, R205, 0x80, PT ;  /* 0x00000080cd00780c */ /* 0x000fe40003f06270 */
[----:B------:R-:W-:Y:S02]  /*847b0*/  CS2R R24, SRZ ;  /* 0x0000000000187805 */ /* 0x000fe4000001ff00 */
[----:B------:R-:W-:Y:S02]  /*847c0*/  CS2R R26, SRZ ;  /* 0x00000000001a7805 */ /* 0x000fe4000001ff00 */
[----:B------:R-:W-:Y:S02]  /*847d0*/  CS2R R28, SRZ ;  /* 0x00000000001c7805 */ /* 0x000fe4000001ff00 */
[----:B------:R-:W-:Y:S02]  /*847e0*/  CS2R R30, SRZ ;  /* 0x00000000001e7805 */ /* 0x000fe4000001ff00 */
[----:B------:R-:W-:-:S02]  /*847f0*/  CS2R R32, SRZ ;  /* 0x0000000000207805 */ /* 0x000fc4000001ff00 */
[----:B------:R-:W-:Y:S02]  /*84800*/  CS2R R34, SRZ ;  /* 0x0000000000227805 */ /* 0x000fe4000001ff00 */
        /* <DEDUP_REMOVED lines=57> */
[----:B------:R-:W-:Y:S01]  /*84ba0*/  CS2R R150, SRZ ;  /* 0x0000000000967805 */ /* 0x000fe2000001ff00 */
[----:B--2---:R-:W-:Y:S06]  /*84bb0*/  @!P0 BRA `(.L_x_0) ;  /* 0x0000026000488947 */ /* 0x004fec0003800000 */
[----:B------:R-:W2:Y:S01]  /*84bc0*/  LDL.LU.64 R144, [R1+0x600] ;  /* 0x0006000001907983 */ /* 0x000ea20000300a00 */
[----:B------:R-:W1:Y:S03]  /*84bd0*/  LDC R8, c[0x0][0x238] ;  /* 0x00008e00ff087b82 */ /* 0x000e660000000800 */
[----:B------:R-:W3:Y:S04]  /*84be0*/  LDL.LU.64 R146, [R1+0x618] ;  /* 0x0006180001927983 */ /* 0x000ee80000300a00 */
        /* <DEDUP_REMOVED lines=9> */
[----:B--2---:R-:W-:Y:S04]  /*84c80*/  STL [R1+0x99c], R144 ;  /* 0x00099c9001007387 */ /* 0x004fe80000100800 */
[----:B------:R-:W2:Y:S01]  /*84c90*/  LDL.LU.64 R216, [R1+0x668] ;  /* 0x0006680001d87983 */ /* 0x000ea20000300a00 */
[----:B------:R-:W-:-:S03]  /*84ca0*/  MOV R0, R145 ;  /* 0x0000009100007202 */ /* 0x000fc60000000f00 */
[----:B---3--:R-:W-:Y:S04]  /*84cb0*/  STL [R1+0x9a4], R146 ;  /* 0x0009a49201007387 */ /* 0x008fe80000100800 */
[----:B------:R3:W-:Y:S04]  /*84cc0*/  STL [R1+0x998], R0 ;  /* 0x0009980001007387 */ /* 0x0007e80000100800 */
[----:B----4-:R-:W-:Y:S01]  /*84cd0*/  STL [R1+0x9ac], R210 ;  /* 0x0009acd201007387 */ /* 0x010fe20000100800 */
[----:B---3--:R-:W-:-:S05]  /*84ce0*/  IMAD.MOV.U32 R0, RZ, RZ, R147 ;  /* 0x000000ffff007224 */ /* 0x008fca00078e0093 */
[----:B------:R3:W-:Y:S02]  /*84cf0*/  STL [R1+0x9a0], R0 ;  /* 0x0009a00001007387 */ /* 0x0007e40000100800 */
[----:B---3--:R-:W-:Y:S02]  /*84d00*/  IMAD.MOV.U32 R0, RZ, RZ, R211 ;  /* 0x000000ffff007224 */ /* 0x008fe400078e00d3 */
[----:B------:R-:W3:Y:S04]  /*84d10*/  LDL.LU.64 R210, [R1+0x670] ;  /* 0x0006700001d27983 */ /* 0x000ee80000300a00 */
[----:B------:R4:W-:Y:S04]  /*84d20*/  STL [R1+0x9a8], R0 ;  /* 0x0009a80001007387 */ /* 0x0009e80000100800 */
[----:B------:R1:W-:Y:S01]  /*84d30*/  STL [R1+0x9b4], R208 ;  /* 0x0009b4d001007387 */ /* 0x0003e20000100800 */
[----:B----4-:R-:W-:-:S03]  /*84d40*/  MOV R0, R209 ;  /* 0x000000d100007202 */ /* 0x010fc60000000f00 */
[----:B-1----:R-:W4:Y:S04]  /*84d50*/  LDL.LU.64 R208, [R1+0x678] ;  /* 0x0006780001d07983 */ /* 0x002f280000300a00 */
[----:B------:R1:W-:Y:S04]  /*84d60*/  STL [R1+0x9b0], R0 ;  /* 0x0009b00001007387 */ /* 0x0003e80000100800 */
[----:B------:R1:W-:Y:S02]  /*84d70*/  STL [R1+0x9bc], R148 ;  /* 0x0009bc9401007387 */ /* 0x0003e40000100800 */
[----:B-1----:R-:W-:-:S02]  /*84d80*/  IMAD.MOV.U32 R0, RZ, RZ, R149 ;  /* 0x000000ffff007224 */ /* 0x002fc400078e0095 */
[----:B------:R-:W4:Y:S04]  /*84d90*/  LDL.LU.64 R148, [R1+0x680] ;  /* 0x0006800001947983 */ /* 0x000f280000300a00 */
[----:B------:R1:W-:Y:S04]  /*84da0*/  STL [R1+0x9b8], R0 ;  /* 0x0009b80001007387 */ /* 0x0003e80000100800 */
[----:B------:R1:W-:Y:S02]  /*84db0*/  STL [R1+0x9c4], R214 ;  /* 0x0009c4d601007387 */ /* 0x0003e40000100800 */
[----:B-1----:R-:W-:-:S02]  /*84dc0*/  IMAD.MOV.U32 R0, RZ, RZ, R215 ;  /* 0x000000ffff007224 */ /* 0x002fc400078e00d7 */
[----:B------:R-:W4:Y:S04]  /*84dd0*/  LDL.LU.64 R214, [R1+0x688] ;  /* 0x0006880001d67983 */ /* 0x000f280000300a00 */
[----:B------:R1:W-:Y:S04]  /*84de0*/  STL [R1+0x9c0], R0 ;  /* 0x0009c00001007387 */ /* 0x0003e80000100800 */
[----:B------:R1:W-:Y:S02]  /*84df0*/  STL [R1+0x9cc], R150 ;  /* 0x0009cc9601007387 */ /* 0x0003e40000100800 */
[----:B-1----:R-:W-:-:S02]  /*84e00*/  MOV R0, R151 ;  /* 0x0000009700007202 */ /* 0x002fc40000000f00 */
[----:B------:R-:W4:Y:S04]  /*84e10*/  LDL.LU.64 R150, [R1+0x690] ;  /* 0x0006900001967983 */ /* 0x000f280000300a00 */
[----:B------:R1:W-:Y:S04]  /*84e20*/  STL [R1+0x9c8], R0 ;  /* 0x0009c80001007387 */ /* 0x0003e80000100800 */
[----:B------:R1:W-:Y:S02]  /*84e30*/  STL [R1+0x9d4], R212 ;  /* 0x0009d4d401007387 */ /* 0x0003e40000100800 */
[----:B-1----:R-:W-:-:S02]  /*84e40*/  IMAD.MOV.U32 R0, RZ, RZ, R213 ;  /* 0x000000ffff007224 */ /* 0x002fc400078e00d5 */
[----:B------:R-:W4:Y:S04]  /*84e50*/  LDL.LU.64 R212, [R1+0x698] ;  /* 0x0006980001d47983 */ /* 0x000f280000300a00 */
[----:B------:R1:W-:Y:S04]  /*84e60*/  STL [R1+0x9d0], R0 ;  /* 0x0009d00001007387 */ /* 0x0003e80000100800 */
[----:B------:R-:W-:Y:S04]  /*84e70*/  STL [R1+0x9dc], R220 ;  /* 0x0009dcdc01007387 */ /* 0x000fe80000100800 */
[----:B------:R-:W4:Y:S01]  /*84e80*/  LDL.LU.64 R146, [R1+0x6a0] ;  /* 0x0006a00001927983 */ /* 0x000f220000300a00 */
[----:B-1----:R-:W-:-:S05]  /*84e90*/  IMAD.MOV.U32 R0, RZ, RZ, R221 ;  /* 0x000000ffff007224 */ /* 0x002fca00078e00dd */
[----:B------:R1:W-:Y:S04]  /*84ea0*/  STL [R1+0x9d8], R0 ;  /* 0x0009d80001007387 */ /* 0x0003e80000100800 */
[----:B------:R1:W-:Y:S02]  /*84eb0*/  STL [R1+0x9e4], R206 ;  /* 0x0009e4ce01007387 */ /* 0x0003e40000100800 */
[----:B-1----:R-:W-:Y:S02]  /*84ec0*/  MOV R0, R207 ;  /* 0x000000cf00007202 */ /* 0x002fe40000000f00 */
[----:B------:R-:W4:Y:S04]  /*84ed0*/  LDL.LU.64 R206, [R1+0x6a8] ;  /* 0x0006a80001ce7983 */ /* 0x000f280000300a00 */
[----:B------:R1:W-:Y:S04]  /*84ee0*/  STL [R1+0x9e0], R0 ;  /* 0x0009e00001007387 */ /* 0x0003e80000100800 */
[----:B------:R-:W-:Y:S04]  /*84ef0*/  STL [R1+0x9ec], R218 ;  /* 0x0009ecda01007387 */ /* 0x000fe80000100800 */
[----:B------:R-:W4:Y:S01]  /*84f00*/  LDL.LU.64 R220, [R1+0x6b0] ;  /* 0x0006b00001dc7983 */ /* 0x000f220000300a00 */
[----:B-1----:R-:W-:-:S05]  /*84f10*/  IMAD.MOV.U32 R0, RZ, RZ, R219 ;  /* 0x000000ffff007224 */ /* 0x002fca00078e00db */
[----:B------:R1:W-:Y:S04]  /*84f20*/  STL [R1+0x9e8], R0 ;  /* 0x0009e80001007387 */ /* 0x0003e80000100800 */
[----:B--2---:R2:W-:Y:S01]  /*84f30*/  STL [R1+0x9f4], R216 ;  /* 0x0009f4d801007387 */ /* 0x0045e20000100800 */
[----:B-1----:R-:W-:-:S03]  /*84f40*/  IMAD.MOV.U32 R0, RZ, RZ, R217 ;  /* 0x000000ffff007224 */ /* 0x002fc600078e00d9 */
[----:B------:R-:W4:Y:S04]  /*84f50*/  LDL.LU.64 R218, [R1+0x6b8] ;  /* 0x0006b80001da7983 */ /* 0x000f280000300a00 */
[----:B------:R1:W-:Y:S04]  /*84f60*/  STL [R1+0x9f0], R0 ;  /* 0x0009f00001007387 */ /* 0x0003e80000100800 */
[----:B------:R-:W-:Y:S04]  /*84f70*/  STL [R1+0x9fc], R2 ;  /* 0x0009fc0201007387 */ /* 0x000fe80000100800 */
[----:B------:R-:W-:Y:S04]  /*84f80*/  STL [R1+0x9f8], R3 ;  /* 0x0009f80301007387 */ /* 0x000fe80000100800 */
[----:B--2---:R-:W2:Y:S04]  /*84f90*/  LDL.LU.64 R216, [R1+0x6c0] ;  /* 0x0006c00001d87983 */ /* 0x004ea80000300a00 */
[----:B---3--:R3:W-:Y:S01]  /*84fa0*/  STL [R1+0xa04], R210 ;  /* 0x000a04d201007387 */ /* 0x0087e20000100800 */
[----:B-1----:R-:W-:-:S03]  /*84fb0*/  MOV R0, R211 ;  /* 0x000000d300007202 */ /* 0x002fc60000000f00 */
[----:B---3--:R-:W3:Y:S04]  /*84fc0*/  LDL.LU.64 R210, [R1+0x6c8] ;  /* 0x0006c80001d27983 */ /* 0x008ee80000300a00 */
[----:B------:R1:W-:Y:S04]  /*84fd0*/  STL [R1+0xa00], R0 ;  /* 0x000a000001007387 */ /* 0x0003e80000100800 */
[----:B----4-:R4:W-:Y:S01]  /*84fe0*/  STL [R1+0xa0c], R208 ;  /* 0x000a0cd001007387 */ /* 0x0109e20000100800 */
[----:B-1----:R-:W-:-:S03]  /*84ff0*/  IMAD.MOV.U32 R0, RZ, RZ, R209 ;  /* 0x000000ffff007224 */ /* 0x002fc600078e00d1 */
[----:B----4-:R-:W4:Y:S04]  /*85000*/  LDL.LU.64 R208, [R1+0x6d0] ;  /* 0x0006d00001d07983 */ /* 0x010f280000300a00 */
        /* <DEDUP_REMOVED lines=29> */
[----:B------:R2:W-:Y:S01]  /*851e0*/  STL [R1+0xa4c], R218 ;  /* 0x000a4cda01007387 */ /* 0x0005e20000100800 */
[----:B-1----:R-:W-:-:S03]  /*851f0*/  MOV R0, R219 ;  /* 0x000000db00007202 */ /* 0x002fc60000000f00 */
[----:B--2---:R-:W2:Y:S04]  /*85200*/  LDL.LU.64 R218, [R1+0x718] ;  /* 0x0007180001da7983 */ /* 0x004ea80000300a00 */
[----:B------:R1:W-:Y:S04]  /*85210*/  STL [R1+0xa48], R0 ;  /* 0x000a480001007387 */ /* 0x0003e80000100800 */
[----:B------:R1:W-:Y:S02]  /*85220*/  STL [R1+0xa54], R216 ;  /* 0x000a54d801007387 */ /* 0x0003e40000100800 */
[----:B-1----:R-:W-:-:S02]  /*85230*/  IMAD.MOV.U32 R0, RZ, RZ, R217 ;  /* 0x000000ffff007224 */ /* 0x002fc400078e00d9 */
[----:B------:R-:W2:Y:S04]  /*85240*/  LDL.LU.64 R216, [R1+0x720] ;  /* 0x0007200001d87983 */ /* 0x000ea80000300a00 */
[----:B------:R1:W-:Y:S04]  /*85250*/  STL [R1+0xa50], R0 ;  /* 0x000a500001007387 */ /* 0x0003e80000100800 */
[----:B---3--:R3:W-:Y:S01]  /*85260*/  STL [R1+0xa5c], R210 ;  /* 0x000a5cd201007387 */ /* 0x0087e20000100800 */
[----:B-1----:R-:W-:-:S03]  /*85270*/  IMAD.MOV.U32 R0, RZ, RZ, R211 ;  /* 0x000000ffff007224 */ /* 0x002fc600078e00d3 */
[----:B---3--:R-:W3:Y:S04]  /*85280*/  LDL.LU.64 R210, [R1+0x738] ;  /* 0x0007380001d27983 */ /* 0x008ee80000300a00 */
[----:B------:R1:W-:Y:S04]  /*85290*/  STL [R1+0xa58], R0 ;  /* 0x000a580001007387 */ /* 0x0003e80000100800 */
[----:B----4-:R4:W-:Y:S01]  /*852a0*/  STL [R1+0xa64], R208 ;  /* 0x000a64d001007387 */ /* 0x0109e20000100800 */
[----:B-1----:R-:W-:-:S03]  /*852b0*/  MOV R0, R209 ;  /* 0x000000d100007202 */ /* 0x002fc60000000f00 */
[----:B----4-:R-:W4:Y:S04]  /*852c0*/  LDL.LU.64 R208, [R1+0x750] ;  /* 0x0007500001d07983 */ /* 0x010f280000300a00 */
        /* <DEDUP_REMOVED lines=29> */
[----:B--2---:R2:W-:Y:S01]  /*854a0*/  STL [R1+0xaa4], R218 ;  /* 0x000aa4da01007387 */ /* 0x0045e20000100800 */
[----:B-1----:R-:W-:-:S03]  /*854b0*/  IMAD.MOV.U32 R0, RZ, RZ, R219 ;  /* 0x000000ffff007224 */ /* 0x002fc600078e00db */
[----:B--2---:R-:W2:Y:S04]  /*854c0*/  LDL.LU.64 R218, [R1+0x798] ;  /* 0x0007980001da7983 */ /* 0x004ea80000300a00 */
[----:B------:R1:W-:Y:S04]  /*854d0*/  STL [R1+0xaa0], R0 ;  /* 0x000aa00001007387 */ /* 0x0003e80000100800 */
[----:B------:R1:W-:Y:S02]  /*854e0*/  STL [R1+0xaac], R216 ;  /* 0x000aacd801007387 */ /* 0x0003e40000100800 */
[----:B-1----:R-:W-:-:S02]  /*854f0*/  MOV R0, R217 ;  /* 0x000000d900007202 */ /* 0x002fc40000000f00 */
[----:B------:R-:W2:Y:S04]  /*85500*/  LDL.LU.64 R216, [R1+0x7a0] ;  /* 0x0007a00001d87983 */ /* 0x000ea80000300a00 */
[----:B------:R1:W-:Y:S04]  /*85510*/  STL [R1+0xaa8], R0 ;  /* 0x000aa80001007387 */ /* 0x0003e80000100800 */
[----:B---3--:R3:W-:Y:S01]  /*85520*/  STL [R1+0xab4], R210 ;  /* 0x000ab4d201007387 */ /* 0x0087e20000100800 */
[----:B-1----:R-:W-:-:S03]  /*85530*/  IMAD.MOV.U32 R0, RZ, RZ, R211 ;  /* 0x000000ffff007224 */ /* 0x002fc600078e00d3 */
[----:B---3--:R-:W3:Y:S04]  /*85540*/  LDL.LU.64 R210, [R1+0x7a8] ;  /* 0x0007a80001d27983 */ /* 0x008ee80000300a00 */
[----:B------:R1:W-:Y:S04]  /*85550*/  STL [R1+0xab0], R0 ;  /* 0x000ab00001007387 */ /* 0x0003e80000100800 */
[----:B----4-:R4:W-:Y:S01]  /*85560*/  STL [R1+0xabc], R208 ;  /* 0x000abcd001007387 */ /* 0x0109e20000100800 */
[----:B-1----:R-:W-:-:S03]  /*85570*/  IMAD.MOV.U32 R0, RZ, RZ, R209 ;  /* 0x000000ffff007224 */ /* 0x002fc600078e00d1 */
[----:B----4-:R-:W4:Y:S04]  /*85580*/  LDL.LU.64 R208, [R1+0x7b0] ;  /* 0x0007b00001d07983 */ /* 0x010f280000300a00 */
        /* <DEDUP_REMOVED lines=29> */
[----:B--2---:R2:W-:Y:S01]  /*85760*/  STL [R1+0xafc], R218 ;  /* 0x000afcda01007387 */ /* 0x0045e20000100800 */
[----:B-1----:R-:W-:-:S03]  /*85770*/  IMAD.MOV.U32 R0, RZ, RZ, R219 ;  /* 0x000000ffff007224 */ /* 0x002fc600078e00db */
[----:B--2---:R-:W2:Y:S04]  /*85780*/  LDL.LU.64 R218, [R1+0x7f0] ;  /* 0x0007f00001da7983 */ /* 0x004ea80000300a00 */
[----:B------:R1:W-:Y:S04]  /*85790*/  STL [R1+0xaf8], R0 ;  /* 0x000af80001007387 */ /* 0x0003e80000100800 */
[----:B------:R1:W-:Y:S02]  /*857a0*/  STL [R1+0xb04], R216 ;  /* 0x000b04d801007387 */ /* 0x0003e40000100800 */
[----:B-1----:R-:W-:-:S02]  /*857b0*/  IMAD.MOV.U32 R0, RZ, RZ, R217 ;  /* 0x000000ffff007224 */ /* 0x002fc400078e00d9 */
[----:B------:R-:W2:Y:S04]  /*857c0*/  LDL.LU.64 R216, [R1+0x800] ;  /* 0x0008000001d87983 */ /* 0x000ea80000300a00 */
[----:B------:R1:W-:Y:S04]  /*857d0*/  STL [R1+0xb00], R0 ;  /* 0x000b000001007387 */ /* 0x0003e80000100800 */
        /* <DEDUP_REMOVED lines=36> */
[----:B--2---:R2:W-:Y:S01]  /*85a20*/  STL [R1+0xb54], R218 ;  /* 0x000b54da01007387 */ /* 0x0045e20000100800 */
        /* <DEDUP_REMOVED lines=135> */
[----:B------:R-:W-:Y:S04]  /*862a0*/  STL [R1+0xc64], R216 ;  /* 0x000c64d801007387 */ /* 0x000fe80000100800 */
[----:B------:R-:W2:Y:S01]  /*862b0*/  LDL.LU.64 R144, [R1+0xcc0] ;  /* 0x000cc00001907983 */ /* 0x000ea20000300a00 */
[----:B-1----:R-:W-:-:S05]  /*862c0*/  IMAD.MOV.U32 R0, RZ, RZ, R217 ;  /* 0x000000ffff007224 */ /* 0x002fca00078e00d9 */
[----:B------:R1:W-:Y:S04]  /*862d0*/  STL [R1+0xc60], R0 ;  /* 0x000c600001007387 */ /* 0x0003e80000100800 */
[----:B---3--:R3:W-:Y:S01]  /*862e0*/  STL [R1+0xc6c], R210 ;  /* 0x000c6cd201007387 */ /* 0x0087e20000100800 */
[----:B-1----:R-:W-:-:S03]  /*862f0*/  IMAD.MOV.U32 R0, RZ, RZ, R211 ;  /* 0x000000ffff007224 */ /* 0x002fc600078e00d3 */
[----:B---3--:R-:W3:Y:S04]  /*86300*/  LDL.LU.64 R210, [R1+0xcc8] ;  /* 0x000cc80001d27983 */ /* 0x008ee80000300a00 */
[----:B------:R1:W-:Y:S04]  /*86310*/  STL [R1+0xc68], R0 ;  /* 0x000c680001007387 */ /* 0x0003e80000100800 */
[----:B----4-:R-:W-:Y:S04]  /*86320*/  STL [R1+0xc74], R208 ;  /* 0x000c74d001007387 */ /* 0x010fe80000100800 */
[----:B------:R-:W4:Y:S01]  /*86330*/  LDL.LU.64 R216, [R1+0xcd0] ;  /* 0x000cd00001d87983 */ /* 0x000f220000300a00 */
[----:B-1----:R-:W-:-:S05]  /*86340*/  MOV R0, R209 ;  /* 0x000000d100007202 */ /* 0x002fca0000000f00 */
[----:B------:R1:W-:Y:S04]  /*86350*/  STL [R1+0xc70], R0 ;  /* 0x000c700001007387 */ /* 0x0003e80000100800 */
[----:B------:R1:W-:Y:S02]  /*86360*/  STL [R1+0xc7c], R148 ;  /* 0x000c7c9401007387 */ /* 0x0003e40000100800 */
[----:B-1----:R-:W-:Y:S02]  /*86370*/  IMAD.MOV.U32 R0, RZ, RZ, R149 ;  /* 0x000000ffff007224 */ /* 0x002fe400078e0095 */
[----:B------:R-:W4:Y:S04]  /*86380*/  LDL.LU.64 R208, [R1+0xcd8] ;  /* 0x000cd80001d07983 */ /* 0x000f280000300a00 */
[----:B------:R-:W-:Y:S04]  /*86390*/  STL [R1+0xc84], R214 ;  /* 0x000c84d601007387 */ /* 0x000fe80000100800 */
[----:B------:R1:W-:Y:S04]  /*863a0*/  STL [R1+0xc78], R0 ;  /* 0x000c780001007387 */ /* 0x0003e80000100800 */
[----:B------:R-:W4:Y:S01]  /*863b0*/  LDL.LU.64 R148, [R1+0xce0] ;  /* 0x000ce00001947983 */ /* 0x000f220000300a00 */
[----:B-1----:R-:W-:-:S03]  /*863c0*/  IMAD.MOV.U32 R0, RZ, RZ, R215 ;  /* 0x000000ffff007224 */ /* 0x002fc600078e00d7 */
[----:B------:R-:W-:Y:S04]  /*863d0*/  STL [R1+0xc8c], R150 ;  /* 0x000c8c9601007387 */ /* 0x000fe80000100800 */
[----:B------:R1:W-:Y:S04]  /*863e0*/  STL [R1+0xc80], R0 ;  /* 0x000c800001007387 */ /* 0x0003e80000100800 */
[----:B------:R-:W4:Y:S01]  /*863f0*/  LDL.LU.64 R214, [R1+0xce8] ;  /* 0x000ce80001d67983 */ /* 0x000f220000300a00 */
[----:B-1----:R-:W-:-:S03]  /*86400*/  MOV R0, R151 ;  /* 0x0000009700007202 */ /* 0x002fc60000000f00 */
[----:B------:R-:W-:Y:S04]  /*86410*/  STL [R1+0xc94], R212 ;  /* 0x000c94d401007387 */ /* 0x000fe80000100800 */
[----:B------:R1:W-:Y:S04]  /*86420*/  STL [R1+0xc88], R0 ;  /* 0x000c880001007387 */ /* 0x0003e80000100800 */
[----:B------:R-:W4:Y:S01]  /*86430*/  LDL.LU.64 R150, [R1+0xcf0] ;  /* 0x000cf00001967983 */ /* 0x000f220000300a00 */
[----:B-1----:R-:W-:-:S03]  /*86440*/  IMAD.MOV.U32 R0, RZ, RZ, R213 ;  /* 0x000000ffff007224 */ /* 0x002fc600078e00d5 */
[----:B------:R-:W-:Y:S04]  /*86450*/  STL [R1+0xc9c], R146 ;  /* 0x000c9c9201007387 */ /* 0x000fe80000100800 */
[----:B------:R1:W-:Y:S04]  /*86460*/  STL [R1+0xc90], R0 ;  /* 0x000c900001007387 */ /* 0x0003e80000100800 */
[----:B------:R-:W4:Y:S01]  /*86470*/  LDL.LU.64 R212, [R1+0xcf8] ;  /* 0x000cf80001d47983 */ /* 0x000f220000300a00 */
[----:B-1----:R-:W-:-:S03]  /*86480*/  IMAD.MOV.U32 R0, RZ, RZ, R147 ;  /* 0x000000ffff007224 */ /* 0x002fc600078e0093 */
[----:B------:R-:W-:Y:S04]  /*86490*/  STL [R1+0xca4], R206 ;  /* 0x000ca4ce01007387 */ /* 0x000fe80000100800 */
[----:B------:R1:W-:Y:S02]  /*864a0*/  STL [R1+0xc98], R0 ;  /* 0x000c980001007387 */ /* 0x0003e40000100800 */
[----:B-1----:R-:W-:Y:S02]  /*864b0*/  MOV R0, R207 ;  /* 0x000000cf00007202 */ /* 0x002fe40000000f00 */
[----:B------:R-:W4:Y:S04]  /*864c0*/  LDL.LU.64 R206, [R1+0xd00] ;  /* 0x000d000001ce7983 */ /* 0x000f280000300a00 */
[----:B------:R1:W-:Y:S04]  /*864d0*/  STL [R1+0xca0], R0 ;  /* 0x000ca00001007387 */ /* 0x0003e80000100800 */
[----:B------:R2:W-:Y:S04]  /*864e0*/  STL [R1+0xcac], R220 ;  /* 0x000cacdc01007387 */ /* 0x0005e80000100800 */
[----:B------:R-:W4:Y:S01]  /*864f0*/  LDL.LU.64 R146, [R1+0xd08] ;  /* 0x000d080001927983 */ /* 0x000f220000300a00 */
[----:B-1----:R-:W-:-:S03]  /*86500*/  IMAD.MOV.U32 R0, RZ, RZ, R221 ;  /* 0x000000ffff007224 */ /* 0x002fc600078e00dd */
[----:B--2---:R-:W-:Y:S04]  /*86510*/  STL [R1+0xcb4], R218 ;  /* 0x000cb4da01007387 */ /* 0x004fe80000100800 */
[----:B------:R1:W-:Y:S04]  /*86520*/  STL [R1+0xca8], R0 ;  /* 0x000ca80001007387 */ /* 0x0003e80000100800 */
[----:B------:R-:W2:Y:S01]  /*86530*/  LDL.LU.64 R220, [R1+0xd10] ;  /* 0x000d100001dc7983 */ /* 0x000ea20000300a00 */
[----:B-1----:R-:W-:-:S03]  /*86540*/  IMAD.MOV.U32 R0, RZ, RZ, R219 ;  /* 0x000000ffff007224 */ /* 0x002fc600078e00db */
[----:B------:R-:W-:Y:S04]  /*86550*/  STL [R1+0xcbc], R144 ;  /* 0x000cbc9001007387 */ /* 0x000fe80000100800 */
[----:B------:R1:W-:Y:S04]  /*86560*/  STL [R1+0xcb0], R0 ;  /* 0x000cb00001007387 */ /* 0x0003e80000100800 */
[----:B------:R-:W2:Y:S01]  /*86570*/  LDL.LU.64 R218, [R1+0xd18] ;  /* 0x000d180001da7983 */ /* 0x000ea20000300a00 */
[----:B-1----:R-:W-:-:S03]  /*86580*/  MOV R0, R145 ;  /* 0x0000009100007202 */ /* 0x002fc60000000f00 */
[----:B---3--:R-:W-:Y:S04]  /*86590*/  STL [R1+0xcc4], R210 ;  /* 0x000cc4d201007387 */ /* 0x008fe80000100800 */
[----:B------:R1:W-:Y:S02]  /*865a0*/  STL [R1+0xcb8], R0 ;  /* 0x000cb80001007387 */ /* 0x0003e40000100800 */
[----:B-1----:R-:W-:Y:S02]  /*865b0*/  IMAD.MOV.U32 R0, RZ, RZ, R211 ;  /* 0x000000ffff007224 */ /* 0x002fe400078e00d3 */
[----:B------:R-:W3:Y:S04]  /*865c0*/  LDL.LU.64 R210, [R1+0xd20] ;  /* 0x000d200001d27983 */ /* 0x000ee80000300a00 */
[----:B------:R1:W-:Y:S04]  /*865d0*/  STL [R1+0xcc0], R0 ;  /* 0x000cc00001007387 */ /* 0x0003e80000100800 */
[----:B----4-:R4:W-:Y:S01]  /*865e0*/  STL [R1+0xccc], R216 ;  /* 0x000cccd801007387 */ /* 0x0109e20000100800 */
[----:B-1----:R-:W-:-:S03]  /*865f0*/  IMAD.MOV.U32 R0, RZ, RZ, R217 ;  /* 0x000000ffff007224 */ /* 0x002fc600078e00d9 */
[----:B------:R-:W-:Y:S04]  /*86600*/  STL [R1+0xcd4], R208 ;  /* 0x000cd4d001007387 */ /* 0x000fe80000100800 */
[----:B------:R1:W-:Y:S04]  /*86610*/  STL [R1+0xcc8], R0 ;  /* 0x000cc80001007387 */ /* 0x0003e80000100800 */
[----:B----4-:R-:W4:Y:S01]  /*86620*/  LDL.LU.64 R216, [R1+0xd28] ;  /* 0x000d280001d87983 */ /* 0x010f220000300a00 */
        /* <DEDUP_REMOVED lines=17> */
[----:B------:R-:W4:Y:S04]  /*86740*/  LDL.LU.64 R212, [R1+0xd50] ;  /* 0x000d500001d47983 */ /* 0x000f280000300a00 */
[----:B------:R1:W-:Y:S02]  /*86750*/  STL [R1+0xcf0], R0 ;  /* 0x000cf00001007387 */ /* 0x0003e40000100800 */
[----:B-1----:R-:W-:Y:S02]  /*86760*/  IMAD.MOV.U32 R0, RZ, RZ, R207 ;  /* 0x000000ffff007224 */ /* 0x002fe400078e00cf */
[----:B------:R1:W-:Y:S04]  /*86770*/  STL [R1+0xcfc], R206 ;  /* 0x000cfcce01007387 */ /* 0x0003e80000100800 */
[----:B------:R-:W-:Y:S04]  /*86780*/  STL [R1+0xd04], R146 ;  /* 0x000d049201007387 */ /* 0x000fe80000100800 */
[----:B------:R1:W-:Y:S04]  /*86790*/  STL [R1+0xcf8], R0 ;  /* 0x000cf80001007387 */ /* 0x0003e80000100800 */
[----:B-1----:R-:W4:Y:S01]  /*867a0*/  LDL.LU.64 R206, [R1+0xd58] ;  /* 0x000d580001ce7983 */ /* 0x002f220000300a00 */
[----:B------:R-:W-:-:S03]  /*867b0*/  MOV R0, R147 ;  /* 0x0000009300007202 */ /* 0x000fc60000000f00 */
[----:B--2---:R-:W-:Y:S04]  /*867c0*/  STL [R1+0xd0c], R220 ;  /* 0x000d0cdc01007387 */ /* 0x004fe80000100800 */
[----:B------:R1:W-:Y:S04]  /*867d0*/  STL [R1+0xd00], R0 ;  /* 0x000d000001007387 */ /* 0x0003e80000100800 */
[----:B------:R-:W2:Y:S01]  /*867e0*/  LDL.LU.64 R142, [R1+0xd60] ;  /* 0x000d6000018e7983 */ /* 0x000ea20000300a00 */
[----:B-1----:R-:W-:-:S05]  /*867f0*/  IMAD.MOV.U32 R0, RZ, RZ, R221 ;  /* 0x000000ffff007224 */ /* 0x002fca00078e00dd */
[----:B------:R1:W-:Y:S04]  /*86800*/  STL [R1+0xd08], R0 ;  /* 0x000d080001007387 */ /* 0x0003e80000100800 */
[----:B------:R-:W-:Y:S04]  /*86810*/  STL [R1+0xd14], R218 ;  /* 0x000d14da01007387 */ /* 0x000fe80000100800 */
[----:B------:R-:W2:Y:S01]  /*86820*/  LDL.LU.64 R144, [R1+0xd68] ;  /* 0x000d680001907983 */ /* 0x000ea20000300a00 */
[----:B-1----:R-:W-:-:S03]  /*86830*/  IMAD.MOV.U32 R0, RZ, RZ, R219 ;  /* 0x000000ffff007224 */ /* 0x002fc600078e00db */
[----:B------:R-:W2:Y:S04]  /*86840*/  LDL.LU.64 R146, [R1+0xd70] ;  /* 0x000d700001927983 */ /* 0x000ea80000300a00 */
[----:B------:R1:W-:Y:S04]  /*86850*/  STL [R1+0xd10], R0 ;  /* 0x000d100001007387 */ /* 0x0003e80000100800 */
[----:B---3--:R3:W-:Y:S04]  /*86860*/  STL [R1+0xd1c], R210 ;  /* 0x000d1cd201007387 */ /* 0x0087e80000100800 */
[----:B------:R-:W2:Y:S01]  /*86870*/  LDL.LU.64 R220, [R1+0xd78] ;  /* 0x000d780001dc7983 */ /* 0x000ea20000300a00 */
[----:B-1----:R-:W-:-:S03]  /*86880*/  MOV R0, R211 ;  /* 0x000000d300007202 */ /* 0x002fc60000000f00 */
[----:B---3--:R-:W3:Y:S04]  /*86890*/  LDL.LU.64 R210, [R1+0xd80] ;  /* 0x000d800001d27983 */ /* 0x008ee80000300a00 */
[----:B------:R1:W-:Y:S04]  /*868a0*/  STL [R1+0xd18], R0 ;  /* 0x000d180001007387 */ /* 0x0003e80000100800 */
[----:B----4-:R4:W-:Y:S01]  /*868b0*/  STL [R1+0xd24], R216 ;  /* 0x000d24d801007387 */ /* 0x0109e20000100800 */
[----:B-1----:R-:W-:-:S03]  /*868c0*/  IMAD.MOV.U32 R0, RZ, RZ, R217 ;  /* 0x000000ffff007224 */ /* 0x002fc600078e00d9 */
[----:B------:R-:W3:Y:S04]  /*868d0*/  LDL.LU.64 R218, [R1+0xd88] ;  /* 0x000d880001da7983 */ /* 0x000ee80000300a00 */
[----:B------:R-:W-:Y:S04]  /*868e0*/  STL [R1+0xd2c], R208 ;  /* 0x000d2cd001007387 */ /* 0x000fe80000100800 */
[----:B------:R1:W-:Y:S04]  /*868f0*/  STL [R1+0xd20], R0 ;  /* 0x000d200001007387 */ /* 0x0003e80000100800 */
[----:B----4-:R-:W4:Y:S01]  /*86900*/  LDL.LU.64 R216, [R1+0xd90] ;  /* 0x000d900001d87983 */ /* 0x010f220000300a00 */
[----:B-1----:R-:W-:-:S03]  /*86910*/  IMAD.MOV.U32 R0, RZ, RZ, R209 ;  /* 0x000000ffff007224 */ /* 0x002fc600078e00d1 */
[----:B------:R-:W-:Y:S04]  /*86920*/  STL [R1+0xd34], R148 ;  /* 0x000d349401007387 */ /* 0x000fe80000100800 */
[----:B------:R1:W-:Y:S04]  /*86930*/  STL [R1+0xd28], R0 ;  /* 0x000d280001007387 */ /* 0x0003e80000100800 */
[----:B------:R-:W4:Y:S01]  /*86940*/  LDL.LU.64 R208, [R1+0xd98] ;  /* 0x000d980001d07983 */ /* 0x000f220000300a00 */
[----:B-1----:R-:W-:-:S03]  /*86950*/  MOV R0, R149 ;  /* 0x0000009500007202 */ /* 0x002fc60000000f00 */
[----:B------:R-:W-:Y:S04]  /*86960*/  STL [R1+0xd3c], R214 ;  /* 0x000d3cd601007387 */ /* 0x000fe80000100800 */
[----:B------:R1:W-:Y:S02]  /*86970*/  STL [R1+0xd30], R0 ;  /* 0x000d300001007387 */ /* 0x0003e40000100800 */
[----:B-1----:R-:W-:Y:S02]  /*86980*/  IMAD.MOV.U32 R0, RZ, RZ, R215 ;  /* 0x000000ffff007224 */ /* 0x002fe400078e00d7 */
[----:B------:R-:W4:Y:S04]  /*86990*/  LDL.LU.64 R214, [R1+0xda0] ;  /* 0x000da00001d67983 */ /* 0x000f280000300a00 */
[----:B------:R1:W-:Y:S04]  /*869a0*/  STL [R1+0xd38], R0 ;  /* 0x000d380001007387 */ /* 0x0003e80000100800 */
[----:B------:R1:W-:Y:S02]  /*869b0*/  STL [R1+0xd44], R150 ;  /* 0x000d449601007387 */ /* 0x0003e40000100800 */
[----:B-1----:R-:W-:-:S02]  /*869c0*/  IMAD.MOV.U32 R0, RZ, RZ, R151 ;  /* 0x000000ffff007224 */ /* 0x002fc400078e0097 */
[----:B------:R-:W-:Y:S04]  /*869d0*/  STL [R1+0xd4c], R212 ;  /* 0x000d4cd401007387 */ /* 0x000fe80000100800 */
[----:B------:R1:W-:Y:S04]  /*869e0*/  STL [R1+0xd40], R0 ;  /* 0x000d400001007387 */ /* 0x0003e80000100800 */
[----:B------:R-:W4:Y:S04]  /*869f0*/  LDL.LU.64 R148, [R1+0xda8] ;  /* 0x000da80001947983 */ /* 0x000f280000300a00 */
[----:B------:R-:W4:Y:S01]  /*86a00*/  LDL.LU.64 R150, [R1+0xdb0] ;  /* 0x000db00001967983 */ /* 0x000f220000300a00 */
[----:B-1----:R-:W-:-:S05]  /*86a10*/  MOV R0, R213 ;  /* 0x000000d500007202 */ /* 0x002fca0000000f00 */
[----:B------:R1:W-:Y:S04]  /*86a20*/  STL [R1+0xd48], R0 ;  /* 0x000d480001007387 */ /* 0x0003e80000100800 */
[----:B------:R1:W-:Y:S04]  /*86a30*/  STL [R1+0xd54], R206 ;  /* 0x000d54ce01007387 */ /* 0x0003e80000100800 */
[----:B------:R-:W4:Y:S01]  /*86a40*/  LDL.LU.64 R212, [R1+0xdb8] ;  /* 0x000db80001d47983 */ /* 0x000f220000300a00 */
[----:B-1----:R-:W-:-:S03]  /*86a50*/  IMAD.MOV.U32 R0, RZ, RZ, R207 ;  /* 0x000000ffff007224 */ /* 0x002fc600078e00cf */
[----:B------:R-:W4:Y:S04]  /*86a60*/  LDL.LU.64 R206, [R1+0x818] ;  /* 0x0008180001ce7983 */ /* 0x000f280000300a00 */
[----:B------:R2:W-:Y:S02]  /*86a70*/  STL [R1+0xd50], R0 ;  /* 0x000d500001007387 */ /* 0x0005e40000100800 */
[----:B--2---:R-:W-:Y:S02]  /*86a80*/  IMAD.MOV.U32 R0, RZ, RZ, R143 ;  /* 0x000000ffff007224 */ /* 0x004fe400078e008f */
[----:B------:R-:W-:Y:S04]  /*86a90*/  STL [R1+0xd5c], R142 ;  /* 0x000d5c8e01007387 */ /* 0x000fe80000100800 */
[----:B------:R-:W-:Y:S04]  /*86aa0*/  STL [R1+0xd64], R144 ;  /* 0x000d649001007387 */ /* 0x000fe80000100800 */
[----:B------:R1:W-:Y:S04]  /*86ab0*/  STL [R1+0xd58], R0 ;  /* 0x000d580001007387 */ /* 0x0003e80000100800 */
[----:B------:R-:W-:Y:S01]  /*86ac0*/  STL [R1+0xd6c], R146 ;  /* 0x000d6c9201007387 */ /* 0x000fe20000100800 */
[----:B-1----:R-:W-:-:S05]  /*86ad0*/  MOV R0, R145 ;  /* 0x0000009100007202 */ /* 0x002fca0000000f00 */
[----:B------:R1:W-:Y:S02]  /*86ae0*/  STL [R1+0xd60], R0 ;  /* 0x000d600001007387 */ /* 0x0003e40000100800 */
[----:B-1----:R-:W-:Y:S02]  /*86af0*/  IMAD.MOV.U32 R0, RZ, RZ, R147 ;  /* 0x000000ffff007224 */ /* 0x002fe400078e0093 */
[----:B------:R-:W-:Y:S04]  /*86b00*/  STL [R1+0xd74], R220 ;  /* 0x000d74dc01007387 */ /* 0x000fe80000100800 */
[----:B------:R1:W-:Y:S04]  /*86b10*/  STL [R1+0xd68], R0 ;  /* 0x000d680001007387 */ /* 0x0003e80000100800 */
[----:B---3--:R-:W-:Y:S01]  /*86b20*/  STL [R1+0xd7c], R210 ;  /* 0x000d7cd201007387 */ /* 0x008fe20000100800 */
[----:B-1----:R-:W-:-:S05]  /*86b30*/  IMAD.MOV.U32 R0, RZ, RZ, R221 ;  /* 0x000000ffff007224 */ /* 0x002fca00078e00dd */
[----:B------:R1:W-:Y:S04]  /*86b40*/  STL [R1+0xd70], R0 ;  /* 0x000d700001007387 */ /* 0x0003e80000100800 */
[----:B------:R-:W-:Y:S01]  /*86b50*/  STL [R1+0xd84], R218 ;  /* 0x000d84da01007387 */ /* 0x000fe20000100800 */
[----:B-1----:R-:W-:-:S05]  /*86b60*/  MOV R0, R211 ;  /* 0x000000d300007202 */ /* 0x002fca0000000f00 */
[----:B------:R1:W-:Y:S04]  /*86b70*/  STL [R1+0xd78], R0 ;  /* 0x000d780001007387 */ /* 0x0003e80000100800 */
[----:B------:R-:W2:Y:S01]  /*86b80*/  LDL.LU.64 R210, [R1+0xde0] ;  /* 0x000de00001d27983 */ /* 0x000ea20000300a00 */
[----:B-1----:R-:W-:-:S03]  /*86b90*/  IMAD.MOV.U32 R0, RZ, RZ, R219 ;  /* 0x000000ffff007224 */ /* 0x002fc600078e00db */
[----:B----4-:R-:W-:Y:S04]  /*86ba0*/  STL [R1+0xd8c], R216 ;  /* 0x000d8cd801007387 */ /* 0x010fe80000100800 */
[----:B------:R1:W-:Y:S04]  /*86bb0*/  STL [R1+0xd80], R0 ;  /* 0x000d800001007387 */ /* 0x0003e80000100800 */
[----:B------:R-:W3:Y:S01]  /*86bc0*/  LDL.LU.64 R220, [R1+0xde8] ;  /* 0x000de80001dc7983 */ /* 0x000ee20000300a00 */
[----:B-1----:R-:W-:-:S03]  /*86bd0*/  IMAD.MOV.U32 R0, RZ, RZ, R217 ;  /* 0x000000ffff007224 */ /* 0x002fc600078e00d9 */
[----:B------:R-:W-:Y:S04]  /*86be0*/  STL [R1+0xd94], R208 ;  /* 0x000d94d001007387 */ /* 0x000fe80000100800 */
[----:B------:R1:W-:Y:S04]  /*86bf0*/  STL [R1+0xd88], R0 ;  /* 0x000d880001007387 */ /* 0x0003e80000100800 */
[----:B------:R-:W4:Y:S04]  /*86c00*/  LDL.LU.64 R218, [R1+0xdf0] ;  /* 0x000df00001da7983 */ /* 0x000f280000300a00 */
[----:B------:R-:W4:Y:S01]  /*86c10*/  LDL.LU.64 R216, [R1+0xdf8] ;  /* 0x000df80001d87983 */ /* 0x000f220000300a00 */
[----:B-1----:R-:W-:-:S05]  /*86c20*/  MOV R0, R209 ;  /* 0x000000d100007202 */ /* 0x002fca0000000f00 */
[----:B------:R1:W-:Y:S04]  /*86c30*/  STL [R1+0xd90], R0 ;  /* 0x000d900001007387 */ /* 0x0003e80000100800 */
[----:B------:R1:W-:Y:S02]  /*86c40*/  STL [R1+0xd9c], R214 ;  /* 0x000d9cd601007387 */ /* 0x0003e40000100800 */
[----:B-1----:R-:W-:Y:S02]  /*86c50*/  IMAD.MOV.U32 R0, RZ, RZ, R215 ;  /* 0x000000ffff007224 */ /* 0x002fe400078e00d7 */
[----:B------:R-:W4:Y:S04]  /*86c60*/  LDL.LU.64 R208, [R1+0x8a0] ;  /* 0x0008a00001d07983 */ /* 0x000f280000300a00 */
[----:B------:R-:W4:Y:S04]  /*86c70*/  LDL.LU.64 R214, [R1+0x608] ;  /* 0x0006080001d67983 */ /* 0x000f280000300a00 */
[----:B------:R1:W-:Y:S04]  /*86c80*/  STL [R1+0xd98], R0 ;  /* 0x000d980001007387 */ /* 0x0003e80000100800 */
[----:B------:R-:W-:Y:S01]  /*86c90*/  STL [R1+0xda4], R148 ;  /* 0x000da49401007387 */ /* 0x000fe20000100800 */
[----:B-1----:R-:W-:-:S03]  /*86ca0*/  IMAD.MOV.U32 R0, RZ, RZ, R149 ;  /* 0x000000ffff007224 */ /* 0x002fc600078e0095 */
[----:B------:R-:W-:Y:S04]  /*86cb0*/  STL [R1+0xdac], R150 ;  /* 0x000dac9601007387 */ /* 0x000fe80000100800 */
[----:B------:R1:W-:Y:S02]  /*86cc0*/  STL [R1+0xda0], R0 ;  /* 0x000da00001007387 */ /* 0x0003e40000100800 */
[----:B-1----:R-:W-:Y:S02]  /*86cd0*/  MOV R0, R151 ;  /* 0x0000009700007202 */ /* 0x002fe40000000f00 */
[----:B------:R-:W-:Y:S04]  /*86ce0*/  STL [R1+0xdb4], R212 ;  /* 0x000db4d401007387 */ /* 0x000fe80000100800 */
[----:B------:R1:W-:Y:S04]  /*86cf0*/  STL [R1+0xda8], R0 ;  /* 0x000da80001007387 */ /* 0x0003e80000100800 */
[----:B------:R-:W-:Y:S01]  /*86d00*/  STL [R1+0xdbc], R206 ;  /* 0x000dbcce01007387 */ /* 0x000fe20000100800 */
[----:B-1----:R-:W-:-:S05]  /*86d10*/  IMAD.MOV.U32 R0, RZ, RZ, R213 ;  /* 0x000000ffff007224 */ /* 0x002fca00078e00d5 */
[----:B------:R1:W-:Y:S04]  /*86d20*/  STL [R1+0xdb0], R0 ;  /* 0x000db00001007387 */ /* 0x0003e80000100800 */
[----:B------:R-:W-:Y:S01]  /*86d30*/  STL [R1+0xdc4], R244 ;  /* 0x000dc4f401007387 */ /* 0x000fe20000100800 */
[----:B-1----:R-:W-:-:S05]  /*86d40*/  IMAD.MOV.U32 R0, RZ, RZ, R207 ;  /* 0x000000ffff007224 */ /* 0x002fca00078e00cf */
[----:B------:R1:W-:Y:S04]  /*86d50*/  STL [R1+0xdb8], R0 ;  /* 0x000db80001007387 */ /* 0x0003e80000100800 */
[----:B------:R-:W4:Y:S04]  /*86d60*/  LDL.LU.64 R206, [R1+0xe20] ;  /* 0x000e200001ce7983 */ /* 0x000f280000300a00 */
[----:B------:R-:W-:Y:S04]  /*86d70*/  STL [R1+0xdc0], R245 ;  /* 0x000dc0f501007387 */ /* 0x000fe80000100800 */
[----:B------:R-:W-:Y:S04]  /*86d80*/  STL [R1+0xdcc], R20 ;  /* 0x000dcc1401007387 */ /* 0x000fe80000100800 */
[----:B------:R-:W4:Y:S04]  /*86d90*/  LDL.LU.64 R146, [R1+0xe28] ;  /* 0x000e280001927983 */ /* 0x000f280000300a00 */
[----:B------:R-:W-:Y:S04]  /*86da0*/  STL [R1+0xdc8], R21 ;  /* 0x000dc81501007387 */ /* 0x000fe80000100800 */
[----:B------:R-:W-:Y:S04]  /*86db0*/  STL [R1+0xdd4], R10 ;  /* 0x000dd40a01007387 */ /* 0x000fe80000100800 */
[----:B------:R-:W4:Y:S04]  /*86dc0*/  LDL.LU.64 R148, [R1+0xe30] ;  /* 0x000e300001947983 */ /* 0x000f280000300a00 */
[----:B------:R-:W-:Y:S04]  /*86dd0*/  STL [R1+0xdd0], R11 ;  /* 0x000dd00b01007387 */ /* 0x000fe80000100800 */
[----:B------:R-:W4:Y:S04]  /*86de0*/  LDL.LU.64 R150, [R1+0xe38] ;  /* 0x000e380001967983 */ /* 0x000f280000300a00 */
[----:B--2---:R2:W-:Y:S01]  /*86df0*/  STL [R1+0xddc], R210 ;  /* 0x000ddcd201007387 */ /* 0x0045e20000100800 */
[----:B-1----:R-:W-:-:S03]  /*86e00*/  MOV R0, R211 ;  /* 0x000000d300007202 */ /* 0x002fc60000000f00 */
[----:B------:R-:W4:Y:S04]  /*86e10*/  LDL.LU.64 R212, [R1+0x940] ;  /* 0x0009400001d47983 */ /* 0x000f280000300a00 */
[----:B---3--:R-:W-:Y:S04]  /*86e20*/  STL [R1+0xde4], R220 ;  /* 0x000de4dc01007387 */ /* 0x008fe80000100800 */
[----:B------:R1:W-:Y:S04]  /*86e30*/  STL [R1+0xdd8], R0 ;  /* 0x000dd80001007387 */ /* 0x0003e80000100800 */
[----:B--2---:R-:W2:Y:S01]  /*86e40*/  LDL.LU.64 R210, [R1+0x6e0] ;  /* 0x0006e00001d27983 */ /* 0x004ea20000300a00 */
[----:B-1----:R-:W-:-:S03]  /*86e50*/  IMAD.MOV.U32 R0, RZ, RZ, R221 ;  /* 0x000000ffff007224 */ /* 0x002fc600078e00dd */
[----:B----4-:R-:W-:Y:S04]  /*86e60*/  STL [R1+0xdec], R218 ;  /* 0x000decda01007387 */ /* 0x010fe80000100800 */
[----:B------:R1:W-:Y:S04]  /*86e70*/  STL [R1+0xde0], R0 ;  /* 0x000de00001007387 */ /* 0x0003e80000100800 */
[----:B------:R-:W-:Y:S01]  /*86e80*/  STL [R1+0xdf4], R216 ;  /* 0x000df4d801007387 */ /* 0x000fe20000100800 */
[----:B-1----:R-:W-:-:S05]  /*86e90*/  IMAD.MOV.U32 R0, RZ, RZ, R219 ;  /* 0x000000ffff007224 */ /* 0x002fca00078e00db */
[----:B------:R1:W-:Y:S04]  /*86ea0*/  STL [R1+0xde8], R0 ;  /* 0x000de80001007387 */ /* 0x0003e80000100800 */
[----:B------:R-:W-:Y:S01]  /*86eb0*/  STL [R1+0xdfc], R208 ;  /* 0x000dfcd001007387 */ /* 0x000fe20000100800 */
[----:B-1----:R-:W-:-:S05]  /*86ec0*/  MOV R0, R217 ;  /* 0x000000d900007202 */ /* 0x002fca0000000f00 */
[----:B------:R1:W-:Y:S04]  /*86ed0*/  STL [R1+0xdf0], R0 ;  /* 0x000df00001007387 */ /* 0x0003e80000100800 */
[----:B------:R-:W-:Y:S01]  /*86ee0*/  STL [R1+0xe04], R214 ;  /* 0x000e04d601007387 */ /* 0x000fe20000100800 */
[----:B-1----:R-:W-:-:S05]  /*86ef0*/  IMAD.MOV.U32 R0, RZ, RZ, R209 ;  /* 0x000000ffff007224 */ /* 0x002fca00078e00d1 */
[----:B------:R1:W-:Y:S04]  /*86f00*/  STL [R1+0xdf8], R0 ;  /* 0x000df80001007387 */ /* 0x0003e80000100800 */
[----:B------:R-:W3:Y:S01]  /*86f10*/  LDL.LU.64 R208, [R1+0xe60] ;  /* 0x000e600001d07983 */ /* 0x000ee20000300a00 */
[----:B-1----:R-:W-:-:S03]  /*86f20*/  IMAD.MOV.U32 R0, RZ, RZ, R215 ;  /* 0x000000ffff007224 */ /* 0x002fc600078e00d7 */
[----:B------:R-:W-:Y:S04]  /*86f30*/  STL [R1+0xe0c], R222 ;  /* 0x000e0cde01007387 */ /* 0x000fe80000100800 */
[----:B------:R1:W-:Y:S04]  /*86f40*/  STL [R1+0xe00], R0 ;  /* 0x000e000001007387 */ /* 0x0003e80000100800 */
[----:B------:R-:W-:Y:S04]  /*86f50*/  STL [R1+0xe08], R223 ;  /* 0x000e08df01007387 */ /* 0x000fe80000100800 */
[----:B------:R-:W4:Y:S04]  /*86f60*/  LDL.LU.64 R220, [R1+0xe68] ;  /* 0x000e680001dc7983 */ /* 0x000f280000300a00 */
[----:B------:R-:W-:Y:S04]  /*86f70*/  STL [R1+0xe14], R12 ;  /* 0x000e140c01007387 */ /* 0x000fe80000100800 */
[----:B------:R-:W4:Y:S04]  /*86f80*/  LDL.LU.64 R218, [R1+0xe70] ;  /* 0x000e700001da7983 */ /* 0x000f280000300a00 */
[----:B------:R-:W-:Y:S04]  /*86f90*/  STL [R1+0xe10], R13 ;  /* 0x000e100d01007387 */ /* 0x000fe80000100800 */
[----:B------:R-:W4:Y:S04]  /*86fa0*/  LDL.LU.64 R216, [R1+0xe78] ;  /* 0x000e780001d87983 */ /* 0x000f280000300a00 */
[----:B------:R1:W-:Y:S02]  /*86fb0*/  STL [R1+0xe1c], R206 ;  /* 0x000e1cce01007387 */ /* 0x0003e40000100800 */
[----:B-1----:R-:W-:-:S02]  /*86fc0*/  MOV R0, R207 ;  /* 0x000000cf00007202 */ /* 0x002fc40000000f00 */
[----:B------:R-:W4:Y:S04]  /*86fd0*/  LDL.LU.64 R214, [R1+0xe80] ;  /* 0x000e800001d67983 */ /* 0x000f280000300a00 */
[----:B------:R-:W-:Y:S04]  /*86fe0*/  STL [R1+0xe24], R146 ;  /* 0x000e249201007387 */ /* 0x000fe80000100800 */
[----:B------:R1:W-:Y:S04]  /*86ff0*/  STL [R1+0xe18], R0 ;  /* 0x000e180001007387 */ /* 0x0003e80000100800 */
[----:B------:R-:W4:Y:S01]  /*87000*/  LDL.LU.64 R206, [R1+0x740] ;  /* 0x0007400001ce7983 */ /* 0x000f220000300a00 */
[----:B-1----:R-:W-:-:S03]  /*87010*/  IMAD.MOV.U32 R0, RZ, RZ, R147 ;  /* 0x000000ffff007224 */ /* 0x002fc600078e0093 */
[----:B------:R-:W-:Y:S04]  /*87020*/  STL [R1+0xe2c], R148 ;  /* 0x000e2c9401007387 */ /* 0x000fe80000100800 */
[----:B------:R1:W-:Y:S04]  /*87030*/  STL [R1+0xe20], R0 ;  /* 0x000e200001007387 */ /* 0x0003e80000100800 */
[----:B------:R-:W-:Y:S01]  /*87040*/  STL [R1+0xe34], R150 ;  /* 0x000e349601007387 */ /* 0x000fe20000100800 */
[----:B-1----:R-:W-:-:S05]  /*87050*/  IMAD.MOV.U32 R0, RZ, RZ, R149 ;  /* 0x000000ffff007224 */ /* 0x002fca00078e0095 */
[----:B------:R1:W-:Y:S02]  /*87060*/  STL [R1+0xe28], R0 ;  /* 0x000e280001007387 */ /* 0x0003e40000100800 */
[----:B-1----:R-:W-:Y:S02]  /*87070*/  MOV R0, R151 ;  /* 0x0000009700007202 */ /* 0x002fe40000000f00 */
[----:B------:R-:W-:Y:S04]  /*87080*/  STL [R1+0xe3c], R212 ;  /* 0x000e3cd401007387 */ /* 0x000fe80000100800 */
[----:B------:R1:W-:Y:S02]  /*87090*/  STL [R1+0xe30], R0 ;  /* 0x000e300001007387 */ /* 0x0003e40000100800 */
[----:B-1----:R-:W-:-:S02]  /*870a0*/  IMAD.MOV.U32 R0, RZ, RZ, R213 ;  /* 0x000000ffff007224 */ /* 0x002fc400078e00d5 */
[----:B------:R-:W4:Y:S04]  /*870b0*/  LDL.LU.64 R212, [R1+0xea0] ;  /* 0x000ea00001d47983 */ /* 0x000f280000300a00 */
[----:B------:R1:W-:Y:S04]  /*870c0*/  STL [R1+0xe38], R0 ;  /* 0x000e380001007387 */ /* 0x0003e80000100800 */
[----:B--2---:R-:W-:Y:S01]  /*870d0*/  STL [R1+0xe44], R210 ;  /* 0x000e44d201007387 */ /* 0x004fe20000100800 */
[----:B-1----:R-:W-:-:S03]  /*870e0*/  IMAD.MOV.U32 R0, RZ, RZ, R211 ;  /* 0x000000ffff007224 */ /* 0x002fc600078e00d3 */
[----:B------:R-:W-:Y:S04]  /*870f0*/  STL [R1+0xe4c], R228 ;  /* 0x000e4ce401007387 */ /* 0x000fe80000100800 */
[----:B------:R1:W-:Y:S04]  /*87100*/  STL [R1+0xe40], R0 ;  /* 0x000e400001007387 */ /* 0x0003e80000100800 */
[----:B------:R-:W2:Y:S04]  /*87110*/  LDL.LU.64 R146, [R1+0xea8] ;  /* 0x000ea80001927983 */ /* 0x000ea80000300a00 */
[----:B------:R-:W-:Y:S04]  /*87120*/  STL [R1+0xe48], R229 ;  /* 0x000e48e501007387 */ /* 0x000fe80000100800 */
[----:B------:R-:W-:Y:S04]  /*87130*/  STL [R1+0xe54], R14 ;  /* 0x000e540e01007387 */ /* 0x000fe80000100800 */
[----:B------:R-:W2:Y:S04]  /*87140*/  LDL.LU.64 R148, [R1+0xeb0] ;  /* 0x000eb00001947983 */ /* 0x000ea80000300a00 */
[----:B------:R-:W-:Y:S04]  /*87150*/  STL [R1+0xe50], R15 ;  /* 0x000e500f01007387 */ /* 0x000fe80000100800 */
[----:B------:R-:W2:Y:S04]  /*87160*/  LDL.LU.64 R150, [R1+0xeb8] ;  /* 0x000eb80001967983 */ /* 0x000ea80000300a00 */
[----:B---3--:R3:W-:Y:S01]  /*87170*/  STL [R1+0xe5c], R208 ;  /* 0x000e5cd001007387 */ /* 0x0087e20000100800 */
[----:B-1----:R-:W-:-:S03]  /*87180*/  MOV R0, R209 ;  /* 0x000000d100007202 */ /* 0x002fc60000000f00 */
[----:B------:R-:W2:Y:S04]  /*87190*/  LDL.LU.64 R210, [R1+0xec0] ;  /* 0x000ec00001d27983 */ /* 0x000ea80000300a00 */
[----:B---3--:R-:W3:Y:S04]  /*871a0*/  LDL.LU.64 R208, [R1+0x7f8] ;  /* 0x0007f80001d07983 */ /* 0x008ee80000300a00 */
[----:B------:R1:W-:Y:S04]  /*871b0*/  STL [R1+0xe58], R0 ;  /* 0x000e580001007387 */ /* 0x0003e80000100800 */
[----:B----4-:R-:W-:Y:S01]  /*871c0*/  STL [R1+0xe64], R220 ;  /* 0x000e64dc01007387 */ /* 0x010fe20000100800 */
        /* <DEDUP_REMOVED lines=8> */
[----:B------:R1:W-:Y:S04]  /*87250*/  STL [R1+0xe70], R0 ;  /* 0x000e700001007387 */ /* 0x0003e80000100800 */
[----:B------:R-:W4:Y:S01]  /*87260*/  LDL.LU.64 R220, [R1+0xee0] ;  /* 0x000ee00001dc7983 */ /* 0x000f220000300a00 */
[----:B-1----:R-:W-:-:S05]  /*87270*/  IMAD.MOV.U32 R0, RZ, RZ, R215 ;  /* 0x000000ffff007224 */ /* 0x002fca00078e00d7 */
[----:B------:R1:W-:Y:S04]  /*87280*/  STL [R1+0xe78], R0 ;  /* 0x000e780001007387 */ /* 0x0003e80000100800 */
[----:B------:R1:W-:Y:S02]  /*87290*/  STL [R1+0xe84], R206 ;  /* 0x000e84ce01007387 */ /* 0x0003e40000100800 */
[----:B-1----:R-:W-:Y:S02]  /*872a0*/  IMAD.MOV.U32 R0, RZ, RZ, R207 ;  /* 0x000000ffff007224 */ /* 0x002fe400078e00cf */
[----:B------:R-:W4:Y:S04]  /*872b0*/  LDL.LU.64 R206, [R1+0xee8] ;  /* 0x000ee80001ce7983 */ /* 0x000f280000300a00 */
[----:B------:R1:W-:Y:S04]  /*872c0*/  STL [R1+0xe80], R0 ;  /* 0x000e800001007387 */ /* 0x0003e80000100800 */
[----:B------:R-:W-:Y:S04]  /*872d0*/  STL [R1+0xe8c], R234 ;  /* 0x000e8cea01007387 */ /* 0x000fe80000100800 */
[----:B------:R-:W-:Y:S04]  /*872e0*/  STL [R1+0xe88], R235 ;  /* 0x000e88eb01007387 */ /* 0x000fe80000100800 */
[----:B------:R-:W-:Y:S04]  /*872f0*/  STL [R1+0xe94], R16 ;  /* 0x000e941001007387 */ /* 0x000fe80000100800 */
[----:B------:R-:W4:Y:S04]  /*87300*/  LDL.LU.64 R218, [R1+0xef0] ;  /* 0x000ef00001da7983 */ /* 0x000f280000300a00 */
[----:B------:R-:W-:Y:S04]  /*87310*/  STL [R1+0xe90], R17 ;  /* 0x000e901101007387 */ /* 0x000fe80000100800 */
[----:B------:R2:W-:Y:S01]  /*87320*/  STL [R1+0xe9c], R212 ;  /* 0x000e9cd401007387 */ /* 0x0005e20000100800 */
[----:B-1----:R-:W-:-:S03]  /*87330*/  MOV R0, R213 ;  /* 0x000000d500007202 */ /* 0x002fc60000000f00 */
[----:B------:R-:W4:Y:S04]  /*87340*/  LDL.LU.64 R216, [R1+0xef8] ;  /* 0x000ef80001d87983 */ /* 0x000f280000300a00 */
[----:B------:R-:W4:Y:S04]  /*87350*/  LDL.LU.64 R214, [R1+0xf00] ;  /* 0x000f000001d67983 */ /* 0x000f280000300a00 */
[----:B------:R1:W-:Y:S04]  /*87360*/  STL [R1+0xe98], R0 ;  /* 0x000e980001007387 */ /* 0x0003e80000100800 */
[----:B--2---:R-:W-:Y:S04]  /*87370*/  STL [R1+0xea4], R146 ;  /* 0x000ea49201007387 */ /* 0x004fe80000100800 */
[----:B------:R-:W2:Y:S01]  /*87380*/  LDL.LU.64 R212, [R1+0x898] ;  /* 0x0008980001d47983 */ /* 0x000ea20000300a00 */
        /* <DEDUP_REMOVED lines=9> */
[----:B---3--:R-:W-:Y:S01]  /*87420*/  STL [R1+0xec4], R208 ;  /* 0x000ec4d001007387 */ /* 0x008fe20000100800 */
[----:B-1----:R-:W-:-:S05]  /*87430*/  IMAD.MOV.U32 R0, RZ, RZ, R211 ;  /* 0x000000ffff007224 */ /* 0x002fca00078e00d3 */
[----:B------:R1:W-:Y:S04]  /*87440*/  STL [R1+0xeb8], R0 ;  /* 0x000eb80001007387 */ /* 0x0003e80000100800 */
[----:B------:R-:W3:Y:S01]  /*87450*/  LDL.LU.64 R210, [R1+0xf48] ;  /* 0x000f480001d27983 */ /* 0x000ee20000300a00 */
[----:B-1----:R-:W-:-:S03]  /*87460*/  IMAD.MOV.U32 R0, RZ, RZ, R209 ;  /* 0x000000ffff007224 */ /* 0x002fc600078e00d1 */
[----:B------:R-:W-:Y:S04]  /*87470*/  STL [R1+0xecc], R240 ;  /* 0x000eccf001007387 */ /* 0x000fe80000100800 */
[----:B------:R4:W-:Y:S04]  /*87480*/  STL [R1+0xec0], R0 ;  /* 0x000ec00001007387 */ /* 0x0009e80000100800 */
[----:B------:R-:W3:Y:S04]  /*87490*/  LDL.LU.64 R208, [R1+0xf50] ;  /* 0x000f500001d07983 */ /* 0x000ee80000300a00 */
[----:B------:R-:W-:Y:S04]  /*874a0*/  STL [R1+0xec8], R241 ;  /* 0x000ec8f101007387 */ /* 0x000fe80000100800 */
[----:B------:R-:W-:Y:S04]  /*874b0*/  STL [R1+0xed4], R18 ;  /* 0x000ed41201007387 */ /* 0x000fe80000100800 */
[----:B------:R-:W-:Y:S04]  /*874c0*/  STL [R1+0xed0], R19 ;  /* 0x000ed01301007387 */ /* 0x000fe80000100800 */
[----:B------:R-:W3:Y:S01]  /*874d0*/  LDL.LU.64 R148, [R1+0xf58] ;  /* 0x000f580001947983 */ /* 0x000ee20000300a00 */
[----:B----4-:R-:W-:-:S03]  /*874e0*/  MOV R0, R221 ;  /* 0x000000dd00007202 */ /* 0x010fc60000000f00 */
[----:B------:R1:W-:Y:S04]  /*874f0*/  STL [R1+0xedc], R220 ;  /* 0x000edcdc01007387 */ /* 0x0003e80000100800 */
[----:B------:R-:W4:Y:S04]  /*87500*/  LDL.LU.64 R150, [R1+0xf38] ;  /* 0x000f380001967983 */ /* 0x000f280000300a00 */
[----:B------:R1:W-:Y:S04]  /*87510*/  STL [R1+0xed8], R0 ;  /* 0x000ed80001007387 */ /* 0x0003e80000100800 */
[----:B------:R1:W-:Y:S04]  /*87520*/  STL [R1+0xee4], R206 ;  /* 0x000ee4ce01007387 */ /* 0x0003e80000100800 */
[----:B-1----:R-:W4:Y:S01]  /*87530*/  LDL.LU.64 R220, [R1+0xf40] ;  /* 0x000f400001dc7983 */ /* 0x002f220000300a00 */
[----:B------:R-:W-:-:S03]  /*87540*/  IMAD.MOV.U32 R0, RZ, RZ, R207 ;  /* 0x000000ffff007224 */ /* 0x000fc600078e00cf */
[----:B------:R-:W4:Y:S04]  /*87550*/  LDL.LU.64 R206, [R1+0x930] ;  /* 0x0009300001ce7983 */ /* 0x000f280000300a00 */
[----:B------:R1:W-:Y:S04]  /*87560*/  STL [R1+0xee0], R0 ;  /* 0x000ee00001007387 */ /* 0x0003e80000100800 */
[----:B------:R1:W-:Y:S02]  /*87570*/  STL [R1+0xeec], R218 ;  /* 0x000eecda01007387 */ /* 0x0003e40000100800 */
[----:B-1----:R-:W-:-:S02]  /*87580*/  IMAD.MOV.U32 R0, RZ, RZ, R219 ;  /* 0x000000ffff007224 */ /* 0x002fc400078e00db */
[----:B------:R-:W4:Y:S04]  /*87590*/  LDL.LU.64 R218, [R1+0x610] ;  /* 0x0006100001da7983 */ /* 0x000f280000300a00 */
[----:B------:R1:W-:Y:S02]  /*875a0*/  STL [R1+0xee8], R0 ;  /* 0x000ee80001007387 */ /* 0x0003e40000100800 */
[----:B-1----:R-:W-:Y:S02]  /*875b0*/  MOV R0, R217 ;  /* 0x000000d900007202 */ /* 0x002fe40000000f00 */
[----:B------:R-:W-:Y:S04]  /*875c0*/  STL [R1+0xef4], R216 ;  /* 0x000ef4d801007387 */ /* 0x000fe80000100800 */
[----:B------:R-:W-:Y:S04]  /*875d0*/  STL [R1+0xefc], R214 ;  /* 0x000efcd601007387 */ /* 0x000fe80000100800 */
[----:B------:R1:W-:Y:S02]  /*875e0*/  STL [R1+0xef0], R0 ;  /* 0x000ef00001007387 */ /* 0x0003e40000100800 */
[----:B-1----:R-:W-:-:S02]  /*875f0*/  IMAD.MOV.U32 R0, RZ, RZ, R215 ;  /* 0x000000ffff007224 */ /* 0x002fc400078e00d7 */
[----:B--2---:R-:W-:Y:S04]  /*87600*/  STL [R1+0xf04], R212 ;  /* 0x000f04d401007387 */ /* 0x004fe80000100800 */
[----:B------:R1:W-:Y:S04]  /*87610*/  STL [R1+0xef8], R0 ;  /* 0x000ef80001007387 */ /* 0x0003e80000100800 */
[----:B------:R-:W2:Y:S01]  /*87620*/  LDL.LU.64 R216, [R1+0xf90] ;  /* 0x000f900001d87983 */ /* 0x000ea20000300a00 */
[----:B-1----:R-:W-:-:S03]  /*87630*/  IMAD.MOV.U32 R0, RZ, RZ, R213 ;  /* 0x000000ffff007224 */ /* 0x002fc600078e00d5 */
[----:B------:R-:W-:Y:S04]  /*87640*/  STL [R1+0xf0c], R248 ;  /* 0x000f0cf801007387 */ /* 0x000fe80000100800 */
[----:B------:R3:W-:Y:S04]  /*87650*/  STL [R1+0xf00], R0 ;  /* 0x000f000001007387 */ /* 0x0007e80000100800 */
[----:B------:R-:W2:Y:S04]  /*87660*/  LDL.LU.64 R214, [R1+0xf98] ;  /* 0x000f980001d67983 */ /* 0x000ea80000300a00 */
[----:B------:R-:W-:Y:S04]  /*87670*/  STL [R1+0xf08], R249 ;  /* 0x000f08f901007387 */ /* 0x000fe80000100800 */
[----:B------:R-:W-:Y:S04]  /*87680*/  STL [R1+0xf14], R22 ;  /* 0x000f141601007387 */ /* 0x000fe80000100800 */
[----:B------:R-:W-:Y:S04]  /*87690*/  STL [R1+0xf10], R23 ;  /* 0x000f101701007387 */ /* 0x000fe80000100800 */
[----:B------:R-:W2:Y:S01]  /*876a0*/  LDL.LU.64 R212, [R1+0xfa0] ;  /* 0x000fa00001d47983 */ /* 0x000ea20000300a00 */
[----:B---3--:R-:W-:-:S03]  /*876b0*/  MOV R0, R211 ;  /* 0x000000d300007202 */ /* 0x008fc60000000f00 */
[----:B------:R1:W-:Y:S04]  /*876c0*/  STL [R1+0xf1c], R210 ;  /* 0x000f1cd201007387 */ /* 0x0003e80000100800 */
[----:B------:R-:W3:Y:S04]  /*876d0*/  LDL.LU.64 R146, [R1+0xf78] ;  /* 0x000f780001927983 */ /* 0x000ee80000300a00 */
[----:B------:R1:W-:Y:S04]  /*876e0*/  STL [R1+0xf18], R0 ;  /* 0x000f180001007387 */ /* 0x0003e80000100800 */
[----:B------:R1:W-:Y:S04]  /*876f0*/  STL [R1+0xf24], R208 ;  /* 0x000f24d001007387 */ /* 0x0003e80000100800 */
[----:B-1----:R-:W3:Y:S01]  /*87700*/  LDL.LU.64 R210, [R1+0xf80] ;  /* 0x000f800001d27983 */ /* 0x002ee20000300a00 */
[----:B------:R-:W-:-:S03]  /*87710*/  IMAD.MOV.U32 R0, RZ, RZ, R209 ;  /* 0x000000ffff007224 */ /* 0x000fc600078e00d1 */
[----:B------:R-:W3:Y:S04]  /*87720*/  LDL.LU.64 R208, [R1+0xf88] ;  /* 0x000f880001d07983 */ /* 0x000ee80000300a00 */
[----:B------:R1:W-:Y:S04]  /*87730*/  STL [R1+0xf20], R0 ;  /* 0x000f200001007387 */ /* 0x0003e80000100800 */
[----:B------:R1:W-:Y:S02]  /*87740*/  STL [R1+0xf2c], R148 ;  /* 0x000f2c9401007387 */ /* 0x0003e40000100800 */
[----:B-1----:R-:W-:-:S02]  /*87750*/  IMAD.MOV.U32 R0, RZ, RZ, R149 ;  /* 0x000000ffff007224 */ /* 0x002fc400078e0095 */
[----:B------:R-:W3:Y:S04]  /*87760*/  LDL.LU.64 R148, [R1+0x730] ;  /* 0x0007300001947983 */ /* 0x000ee80000300a00 */
[----:B------:R1:W-:Y:S04]  /*87770*/  STL [R1+0xf28], R0 ;  /* 0x000f280001007387 */ /* 0x0003e80000100800 */
[----:B----4-:R-:W-:Y:S01]  /*87780*/  STL [R1+0xf34], R150 ;  /* 0x000f349601007387 */ /* 0x010fe20000100800 */
[----:B-1----:R-:W-:-:S03]  /*87790*/  MOV R0, R151 ;  /* 0x0000009700007202 */ /* 0x002fc60000000f00 */
[----:B------:R-:W-:Y:S04]  /*877a0*/  STL [R1+0xf3c], R220 ;  /* 0x000f3cdc01007387 */ /* 0x000fe80000100800 */
[----:B------:R1:W-:Y:S04]  /*877b0*/  STL [R1+0xf30], R0 ;  /* 0x000f300001007387 */ /* 0x0003e80000100800 */
[----:B------:R-:W-:Y:S01]  /*877c0*/  STL [R1+0xf44], R206 ;  /* 0x000f44ce01007387 */ /* 0x000fe20000100800 */
[----:B-1----:R-:W-:-:S05]  /*877d0*/  IMAD.MOV.U32 R0, RZ, RZ, R221 ;  /* 0x000000ffff007224 */ /* 0x002fca00078e00dd */
        /* <DEDUP_REMOVED lines=9> */
[----:B------:R-:W-:Y:S04]  /*87870*/  STL [R1+0xf50], R227 ;  /* 0x000f50e301007387 */ /* 0x000fe80000100800 */
[----:B------:R-:W4:Y:S01]  /*87880*/  LDL.LU.64 R218, [R1+0x1018] ;  /* 0x0010180001da7983 */ /* 0x000f220000300a00 */
[----:B--2---:R-:W-:-:S03]  /*87890*/  IMAD.MOV.U32 R0, RZ, RZ, R217 ;  /* 0x000000ffff007224 */ /* 0x004fc600078e00d9 */
[----:B------:R1:W-:Y:S04]  /*878a0*/  STL [R1+0xf5c], R216 ;  /* 0x000f5cd801007387 */ /* 0x0003e80000100800 */
[----:B------:R-:W2:Y:S04]  /*878b0*/  LDL.LU.64 R150, [R1+0xfb8] ;  /* 0x000fb80001967983 */ /* 0x000ea80000300a00 */
[----:B------:R1:W-:Y:S04]  /*878c0*/  STL [R1+0xf58], R0 ;  /* 0x000f580001007387 */ /* 0x0003e80000100800 */
[----:B------:R1:W-:Y:S04]  /*878d0*/  STL [R1+0xf64], R214 ;  /* 0x000f64d601007387 */ /* 0x0003e80000100800 */
[----:B-1----:R-:W2:Y:S01]  /*878e0*/  LDL.LU.64 R216, [R1+0xfc0] ;  /* 0x000fc00001d87983 */ /* 0x002ea20000300a00 */
[----:B------:R-:W-:-:S03]  /*878f0*/  IMAD.MOV.U32 R0, RZ, RZ, R215 ;  /* 0x000000ffff007224 */ /* 0x000fc600078e00d7 */
[----:B------:R-:W2:Y:S04]  /*87900*/  LDL.LU.64 R214, [R1+0xfc8] ;  /* 0x000fc80001d67983 */ /* 0x000ea80000300a00 */
[----:B------:R1:W-:Y:S04]  /*87910*/  STL [R1+0xf60], R0 ;  /* 0x000f600001007387 */ /* 0x0003e80000100800 */
[----:B------:R1:W-:Y:S02]  /*87920*/  STL [R1+0xf6c], R212 ;  /* 0x000f6cd401007387 */ /* 0x0003e40000100800 */
[----:B-1----:R-:W-:-:S02]  /*87930*/  MOV R0, R213 ;  /* 0x000000d500007202 */ /* 0x002fc40000000f00 */
[----:B------:R-:W2:Y:S04]  /*87940*/  LDL.LU.64 R212, [R1+0x780] ;  /* 0x0007800001d47983 */ /* 0x000ea80000300a00 */
[----:B------:R3:W-:Y:S02]  /*87950*/  STL [R1+0xf68], R0 ;  /* 0x000f680001007387 */ /* 0x0007e40000100800 */
[----:B---3--:R-:W-:Y:S02]  /*87960*/  IMAD.MOV.U32 R0, RZ, RZ, R147 ;  /* 0x000000ffff007224 */ /* 0x008fe400078e0093 */
[----:B------:R-:W-:Y:S04]  /*87970*/  STL [R1+0xf74], R146 ;  /* 0x000f749201007387 */ /* 0x000fe80000100800 */
[----:B------:R-:W-:Y:S04]  /*87980*/  STL [R1+0xf7c], R210 ;  /* 0x000f7cd201007387 */ /* 0x000fe80000100800 */
[----:B------:R1:W-:Y:S04]  /*87990*/  STL [R1+0xf70], R0 ;  /* 0x000f700001007387 */ /* 0x0003e80000100800 */
[----:B------:R-:W-:Y:S01]  /*879a0*/  STL [R1+0xf84], R208 ;  /* 0x000f84d001007387 */ /* 0x000fe20000100800 */
[----:B-1----:R-:W-:-:S05]  /*879b0*/  IMAD.MOV.U32 R0, RZ, RZ, R211 ;  /* 0x000000ffff007224 */ /* 0x002fca00078e00d3 */
[----:B------:R1:W-:Y:S04]  /*879c0*/  STL [R1+0xf78], R0 ;  /* 0x000f780001007387 */ /* 0x0003e80000100800 */
[----:B------:R-:W3:Y:S01]  /*879d0*/  LDL.LU.64 R210, [R1+0x1098] ;  /* 0x0010980001d27983 */ /* 0x000ee20000300a00 */
[----:B-1----:R-:W-:-:S03]  /*879e0*/  MOV R0, R209 ;  /* 0x000000d100007202 */ /* 0x002fc60000000f00 */
[----:B------:R-:W-:Y:S04]  /*879f0*/  STL [R1+0xf8c], R148 ;  /* 0x000f8c9401007387 */ /* 0x000fe80000100800 */
[----:B------:R1:W-:Y:S04]  /*87a00*/  STL [R1+0xf80], R0 ;  /* 0x000f800001007387 */ /* 0x0003e80000100800 */
[----:B------:R-:W3:Y:S01]  /*87a10*/  LDL.LU.64 R208, [R1+0x10a0] ;  /* 0x0010a00001d07983 */ /* 0x000ee20000300a00 */
[----:B-1----:R-:W-:-:S03]  /*87a20*/  IMAD.MOV.U32 R0, RZ, RZ, R149 ;  /* 0x000000ffff007224 */ /* 0x002fc600078e0095 */
[----:B------:R-:W-:Y:S04]  /*87a30*/  STL [R1+0xf94], R232 ;  /* 0x000f94e801007387 */ /* 0x000fe80000100800 */
[----:B------:R1:W-:Y:S04]  /*87a40*/  STL [R1+0xf88], R0 ;  /* 0x000f880001007387 */ /* 0x0003e80000100800 */
[----:B------:R-:W3:Y:S04]  /*87a50*/  LDL.LU.64 R148, [R1+0x1030] ;  /* 0x0010300001947983 */ /* 0x000ee80000300a00 */
[----:B------:R-:W-:Y:S04]  /*87a60*/  STL [R1+0xf90], R233 ;  /* 0x000f90e901007387 */ /* 0x000fe80000100800 */
[----:B----4-:R4:W-:Y:S04]  /*87a70*/  STL [R1+0xf9c], R220 ;  /* 0x000f9cdc01007387 */ /* 0x0109e80000100800 */
[----:B------:R-:W3:Y:S01]  /*87a80*/  LDL.LU.64 R146, [R1+0xff8] ;  /* 0x000ff80001927983 */ /* 0x000ee20000300a00 */
[----:B-1----:R-:W-:-:S03]  /*87a90*/  IMAD.MOV.U32 R0, RZ, RZ, R221 ;  /* 0x000000ffff007224 */ /* 0x002fc600078e00dd */
[----:B------:R-:W-:Y:S04]  /*87aa0*/  STL [R1+0xfa4], R206 ;  /* 0x000fa4ce01007387 */ /* 0x000fe80000100800 */
[----:B------:R1:W-:Y:S04]  /*87ab0*/  STL [R1+0xf98], R0 ;  /* 0x000f980001007387 */ /* 0x0003e80000100800 */
[----:B----4-:R-:W4:Y:S01]  /*87ac0*/  LDL.LU.64 R220, [R1+0x1000] ;  /* 0x0010000001dc7983 */ /* 0x010f220000300a00 */
[----:B-1----:R-:W-:-:S03]  /*87ad0*/  MOV R0, R207 ;  /* 0x000000cf00007202 */ /* 0x002fc60000000f00 */
[----:B------:R-:W4:Y:S04]  /*87ae0*/  LDL.LU.64 R206, [R1+0x1008] ;  /* 0x0010080001ce7983 */ /* 0x000f280000300a00 */
[----:B------:R1:W-:Y:S04]  /*87af0*/  STL [R1+0xfa0], R0 ;  /* 0x000fa00001007387 */ /* 0x0003e80000100800 */
[----:B------:R1:W-:Y:S02]  /*87b00*/  STL [R1+0xfac], R218 ;  /* 0x000facda01007387 */ /* 0x0003e40000100800 */
[----:B-1----:R-:W-:-:S02]  /*87b10*/  IMAD.MOV.U32 R0, RZ, RZ, R219 ;  /* 0x000000ffff007224 */ /* 0x002fc400078e00db */
        /* <DEDUP_REMOVED lines=8> */
[----:B------:R1:W-:Y:S04]  /*87ba0*/  STL [R1+0xfb8], R0 ;  /* 0x000fb80001007387 */ /* 0x0003e80000100800 */
[----:B------:R-:W2:Y:S01]  /*87bb0*/  LDL.LU.64 R150, [R1+0x10f0] ;  /* 0x0010f00001967983 */ /* 0x000ea20000300a00 */
[----:B-1----:R-:W-:-:S03]  /*87bc0*/  IMAD.MOV.U32 R0, RZ, RZ, R215 ;  /* 0x000000ffff007224 */ /* 0x002fc600078e00d7 */
[----:B------:R-:W-:Y:S04]  /*87bd0*/  STL [R1+0xfcc], R212 ;  /* 0x000fccd401007387 */ /* 0x000fe80000100800 */
[----:B------:R1:W-:Y:S04]  /*87be0*/  STL [R1+0xfc0], R0 ;  /* 0x000fc00001007387 */ /* 0x0003e80000100800 */
[----:B------:R-:W2:Y:S01]  /*87bf0*/  LDL.LU.64 R216, [R1+0x1118] ;  /* 0x0011180001d87983 */ /* 0x000ea20000300a00 */
[----:B-1----:R-:W-:-:S03]  /*87c00*/  IMAD.MOV.U32 R0, RZ, RZ, R213 ;  /* 0x000000ffff007224 */ /* 0x002fc600078e00d5 */
[----:B------:R-:W-:Y:S04]  /*87c10*/  STL [R1+0xfd4], R238 ;  /* 0x000fd4ee01007387 */ /* 0x000fe80000100800 */
[----:B------:R1:W-:Y:S04]  /*87c20*/  STL [R1+0xfc8], R0 ;  /* 0x000fc80001007387 */ /* 0x0003e80000100800 */
[----:B------:R-:W2:Y:S04]  /*87c30*/  LDL.LU.64 R214, [R1+0x1050] ;  /* 0x0010500001d67983 */ /* 0x000ea80000300a00 */
[----:B------:R-:W-:Y:S04]  /*87c40*/  STL [R1+0xfd0], R239 ;  /* 0x000fd0ef01007387 */ /* 0x000fe80000100800 */
[----:B---3--:R3:W-:Y:S01]  /*87c50*/  STL [R1+0xfdc], R210 ;  /* 0x000fdcd201007387 */ /* 0x0087e20000100800 */
[----:B-1----:R-:W-:-:S03]  /*87c60*/  MOV R0, R211 ;  /* 0x000000d300007202 */ /* 0x002fc60000000f00 */
[----:B------:R-:W2:Y:S04]  /*87c70*/  LDL.LU.64 R212, [R1+0x1038] ;  /* 0x0010380001d47983 */ /* 0x000ea80000300a00 */
[----:B------:R-:W-:Y:S04]  /*87c80*/  STL [R1+0xfe4], R208 ;  /* 0x000fe4d001007387 */ /* 0x000fe80000100800 */
[----:B------:R1:W-:Y:S04]  /*87c90*/  STL [R1+0xfd8], R0 ;  /* 0x000fd80001007387 */ /* 0x0003e80000100800 */
[----:B---3--:R-:W3:Y:S01]  /*87ca0*/  LDL.LU.64 R210, [R1+0x1040] ;  /* 0x0010400001d27983 */ /* 0x008ee20000300a00 */
[----:B-1----:R-:W-:-:S03]  /*87cb0*/  IMAD.MOV.U32 R0, RZ, RZ, R209 ;  /* 0x000000ffff007224 */ /* 0x002fc600078e00d1 */
[----:B------:R-:W-:Y:S04]  /*87cc0*/  STL [R1+0xfec], R148 ;  /* 0x000fec9401007387 */ /* 0x000fe80000100800 */
[----:B------:R1:W-:Y:S04]  /*87cd0*/  STL [R1+0xfe0], R0 ;  /* 0x000fe00001007387 */ /* 0x0003e80000100800 */
[----:B------:R-:W3:Y:S01]  /*87ce0*/  LDL.LU.64 R208, [R1+0x1048] ;  /* 0x0010480001d07983 */ /* 0x000ee20000300a00 */
[----:B-1----:R-:W-:-:S03]  /*87cf0*/  IMAD.MOV.U32 R0, RZ, RZ, R149 ;  /* 0x000000ffff007224 */ /* 0x002fc600078e0095 */
[----:B------:R-:W-:Y:S04]  /*87d00*/  STL [R1+0xff4], R146 ;  /* 0x000ff49201007387 */ /* 0x000fe80000100800 */
[----:B------:R1:W-:Y:S04]  /*87d10*/  STL [R1+0xfe8], R0 ;  /* 0x000fe80001007387 */ /* 0x0003e80000100800 */
[----:B------:R-:W3:Y:S01]  /*87d20*/  LDL.LU.64 R148, [R1+0x8e0] ;  /* 0x0008e00001947983 */ /* 0x000ee20000300a00 */
[----:B-1----:R-:W-:-:S03]  /*87d30*/  MOV R0, R147 ;  /* 0x0000009300007202 */ /* 0x002fc60000000f00 */
[----:B----4-:R-:W-:Y:S04]  /*87d40*/  STL [R1+0xffc], R220 ;  /* 0x000ffcdc01007387 */ /* 0x010fe80000100800 */
[----:B------:R1:W-:Y:S04]  /*87d50*/  STL [R1+0xff0], R0 ;  /* 0x000ff00001007387 */ /* 0x0003e80000100800 */
[----:B------:R-:W-:Y:S01]  /*87d60*/  STL [R1+0x1004], R206 ;  /* 0x001004ce01007387 */ /* 0x000fe20000100800 */
[----:B-1----:R-:W-:-:S05]  /*87d70*/  IMAD.MOV.U32 R0, RZ, RZ, R221 ;  /* 0x000000ffff007224 */ /* 0x002fca00078e00dd */
[----:B------:R1:W-:Y:S02]  /*87d80*/  STL [R1+0xff8], R0 ;  /* 0x000ff80001007387 */ /* 0x0003e40000100800 */
[----:B-1----:R-:W-:Y:S02]  /*87d90*/  IMAD.MOV.U32 R0, RZ, RZ, R207 ;  /* 0x000000ffff007224 */ /* 0x002fe400078e00cf */
[----:B------:R-:W4:Y:S04]  /*87da0*/  LDL.LU.64 R206, [R1+0x1160] ;  /* 0x0011600001ce7983 */ /* 0x000f280000300a00 */
[----:B------:R1:W-:Y:S04]  /*87db0*/  STL [R1+0x1000], R0 ;  /* 0x0010000001007387 */ /* 0x0003e80000100800 */
[----:B------:R1:W-:Y:S04]  /*87dc0*/  STL [R1+0x100c], R218 ;  /* 0x00100cda01007387 */ /* 0x0003e80000100800 */
[----:B------:R-:W4:Y:S01]  /*87dd0*/  LDL.LU.64 R220, [R1+0x11a0] ;  /* 0x0011a00001dc7983 */ /* 0x000f220000300a00 */
[----:B-1----:R-:W-:-:S05]  /*87de0*/  MOV R0, R219 ;  /* 0x000000db00007202 */ /* 0x002fca0000000f00 */
[----:B------:R1:W-:Y:S04]  /*87df0*/  STL [R1+0x1008], R0 ;  /* 0x0010080001007387 */ /* 0x0003e80000100800 */
[----:B------:R-:W-:Y:S04]  /*87e00*/  STL [R1+0x1014], R246 ;  /* 0x001014f601007387 */ /* 0x000fe80000100800 */
[----:B------:R-:W-:Y:S04]  /*87e10*/  STL [R1+0x1010], R247 ;  /* 0x001010f701007387 */ /* 0x000fe80000100800 */
[----:B------:R-:W4:Y:S04]  /*87e20*/  LDL.LU.64 R218, [R1+0x1070] ;  /* 0x0010700001da7983 */ /* 0x000f280000300a00 */
        /* <DEDUP_REMOVED lines=8> */
[----:B------:R1:W-:Y:S02]  /*87eb0*/  STL [R1+0x102c], R214 ;  /* 0x00102cd601007387 */ /* 0x0003e40000100800 */
[----:B-1----:R-:W-:-:S02]  /*87ec0*/  MOV R0, R215 ;  /* 0x000000d700007202 */ /* 0x002fc40000000f00 */
[----:B------:R-:W2:Y:S04]  /*87ed0*/  LDL.LU.64 R214, [R1+0x1088] ;  /* 0x0010880001d67983 */ /* 0x000ea80000300a00 */
        /* <DEDUP_REMOVED lines=9> */
[----:B------:R1:W-:Y:S02]  /*87f70*/  STL [R1+0x1044], R208 ;  /* 0x001044d001007387 */ /* 0x0003e40000100800 */
[----:B-1----:R-:W-:-:S02]  /*87f80*/  MOV R0, R209 ;  /* 0x000000d100007202 */ /* 0x002fc40000000f00 */
[----:B------:R-:W3:Y:S04]  /*87f90*/  LDL.LU.64 R208, [R1+0x11a8] ;  /* 0x0011a80001d07983 */ /* 0x000ee80000300a00 */
[----:B------:R1:W-:Y:S04]  /*87fa0*/  STL [R1+0x1040], R0 ;  /* 0x0010400001007387 */ /* 0x0003e80000100800 */
[----:B------:R1:W-:Y:S04]  /*87fb0*/  STL [R1+0x104c], R148 ;  /* 0x00104c9401007387 */ /* 0x0003e80000100800 */
[----:B------:R-:W3:Y:S01]  /*87fc0*/  LDL.LU.64 R146, [R1+0x11b0] ;  /* 0x0011b00001927983 */ /* 0x000ee20000300a00 */
[----:B-1----:R-:W-:-:S05]  /*87fd0*/  IMAD.MOV.U32 R0, RZ, RZ, R149 ;  /* 0x000000ffff007224 */ /* 0x002fca00078e0095 */
[----:B------:R1:W-:Y:S04]  /*87fe0*/  STL [R1+0x1048], R0 ;  /* 0x0010480001007387 */ /* 0x0003e80000100800 */
[----:B------:R-:W-:Y:S04]  /*87ff0*/  STL [R1+0x1054], R250 ;  /* 0x001054fa01007387 */ /* 0x000fe80000100800 */
[----:B------:R-:W-:Y:S04]  /*88000*/  STL [R1+0x1050], R251 ;  /* 0x001050fb01007387 */ /* 0x000fe80000100800 */
[----:B------:R-:W3:Y:S04]  /*88010*/  LDL.LU.64 R148, [R1+0x10b0] ;  /* 0x0010b00001947983 */ /* 0x000ee80000300a00 */
        /* <DEDUP_REMOVED lines=32> */
[----:B------:R1:W-:Y:S02]  /*88220*/  STL [R1+0x109c], R208 ;  /* 0x00109cd001007387 */ /* 0x0003e40000100800 */
[----:B-1----:R-:W-:-:S02]  /*88230*/  IMAD.MOV.U32 R0, RZ, RZ, R209 ;  /* 0x000000ffff007224 */ /* 0x002fc400078e00d1 */
[----:B------:R-:W3:Y:S04]  /*88240*/  LDL.LU.64 R208, [R1+0x10f8] ;  /* 0x0010f80001d07983 */ /* 0x000ee80000300a00 */
[----:B------:R1:W-:Y:S04]  /*88250*/  STL [R1+0x1098], R0 ;  /* 0x0010980001007387 */ /* 0x0003e80000100800 */
[----:B------:R1:W-:Y:S02]  /*88260*/  STL [R1+0x10a4], R146 ;  /* 0x0010a49201007387 */ /* 0x0003e40000100800 */
[----:B-1----:R-:W-:-:S02]  /*88270*/  IMAD.MOV.U32 R0, RZ, RZ, R147 ;  /* 0x000000ffff007224 */ /* 0x002fc400078e0093 */
[----:B------:R-:W3:Y:S04]  /*88280*/  LDL.LU.64 R146, [R1+0x1100] ;  /* 0x0011000001927983 */ /* 0x000ee80000300a00 */
[----:B------:R1:W-:Y:S04]  /*88290*/  STL [R1+0x10a0], R0 ;  /* 0x0010a00001007387 */ /* 0x0003e80000100800 */
[----:B------:R1:W-:Y:S02]  /*882a0*/  STL [R1+0x10ac], R148 ;  /* 0x0010ac9401007387 */ /* 0x0003e40000100800 */
[----:B-1----:R-:W-:-:S02]  /*882b0*/  MOV R0, R149 ;  /* 0x0000009500007202 */ /* 0x002fc40000000f00 */
[----:B------:R-:W3:Y:S04]  /*882c0*/  LDL.LU.64 R148, [R1+0x1108] ;  /* 0x0011080001947983 */ /* 0x000ee80000300a00 */
        /* <DEDUP_REMOVED lines=244> */
[----:B------:R1:W-:Y:S02]  /*89210*/  STL [R1+0x1290], R0 ;  /* 0x0012900001007387 */ /* 0x0003e40000100800 */
[----:B-1----:R-:W-:Y:S02]  /*89220*/  IMAD.MOV.U32 R0, RZ, RZ, R213 ;  /* 0x000000ffff007224 */ /* 0x002fe400078e00d5 */
[----:B------:R1:W-:Y:S04]  /*89230*/  STL [R1+0x129c], R212 ;  /* 0x00129cd401007387 */ /* 0x0003e80000100800 */
[----:B-1----:R-:W2:Y:S04]  /*89240*/  LDL.LU.64 R212, [R1+0x12f8] ;  /* 0x0012f80001d47983 */ /* 0x002ea80000300a00 */
        /* <DEDUP_REMOVED lines=9> */
[----:B------:R-:W-:Y:S04]  /*892e0*/  STL [R1+0x12b4], R146 ;  /* 0x0012b49201007387 */ /* 0x000fe80000100800 */
[----:B------:R-:W3:Y:S01]  /*892f0*/  LDL.LU.64 R144, [R1+0x1310] ;  /* 0x0013100001907983 */ /* 0x000ee20000300a00 */
[----:B-1----:R-:W-:-:S05]  /*89300*/  IMAD.MOV.U32 R0, RZ, RZ, R147 ;  /* 0x000000ffff007224 */ /* 0x002fca00078e0093 */
[----:B------:R1:W-:Y:S04]  /*89310*/  STL [R1+0x12b0], R0 ;  /* 0x0012b00001007387 */ /* 0x0003e80000100800 */
[----:B------:R1:W-:Y:S02]  /*89320*/  STL [R1+0x12bc], R148 ;  /* 0x0012bc9401007387 */ /* 0x0003e40000100800 */
[----:B-1----:R-:W-:Y:S02]  /*89330*/  MOV R0, R149 ;  /* 0x0000009500007202 */ /* 0x002fe40000000f00 */
        /* <DEDUP_REMOVED lines=14> */
[----:B--2---:R-:W-:Y:S04]  /*89420*/  STL [R1+0x12dc], R150 ;  /* 0x0012dc9601007387 */ /* 0x004fe80000100800 */
[----:B------:R-:W2:Y:S01]  /*89430*/  LDL.LU.64 R146, [R1+0x1338] ;  /* 0x0013380001927983 */ /* 0x000ea20000300a00 */
[----:B-1----:R-:W-:-:S05]  /*89440*/  IMAD.MOV.U32 R0, RZ, RZ, R151 ;  /* 0x000000ffff007224 */ /* 0x002fca00078e0097 */
[----:B------:R1:W-:Y:S04]  /*89450*/  STL [R1+0x12d8], R0 ;  /* 0x0012d80001007387 */ /* 0x0003e80000100800 */
[----:B------:R1:W-:Y:S02]  /*89460*/  STL [R1+0x12e4], R216 ;  /* 0x0012e4d801007387 */ /* 0x0003e40000100800 */
[----:B-1----:R-:W-:Y:S02]  /*89470*/  IMAD.MOV.U32 R0, RZ, RZ, R217 ;  /* 0x000000ffff007224 */ /* 0x002fe400078e00d9 */
[----:B------:R-:W2:Y:S04]  /*89480*/  LDL.LU.64 R216, [R1+0x1340] ;  /* 0x0013400001d87983 */ /* 0x000ea80000300a00 */
[----:B------:R1:W-:Y:S04]  /*89490*/  STL [R1+0x12e0], R0 ;  /* 0x0012e00001007387 */ /* 0x0003e80000100800 */
[----:B------:R1:W-:Y:S02]  /*894a0*/  STL [R1+0x12ec], R214 ;  /* 0x0012ecd601007387 */ /* 0x0003e40000100800 */
[----:B-1----:R-:W-:-:S02]  /*894b0*/  MOV R0, R215 ;  /* 0x000000d700007202 */ /* 0x002fc40000000f00 */
[----:B------:R-:W2:Y:S04]  /*894c0*/  LDL.LU.64 R214, [R1+0x1348] ;  /* 0x0013480001d67983 */ /* 0x000ea80000300a00 */
[----:B------:R1:W-:Y:S02]  /*894d0*/  STL [R1+0x12e8], R0 ;  /* 0x0012e80001007387 */ /* 0x0003e40000100800 */
[----:B-1----:R-:W-:Y:S02]  /*894e0*/  IMAD.MOV.U32 R0, RZ, RZ, R213 ;  /* 0x000000ffff007224 */ /* 0x002fe400078e00d5 */
[----:B------:R1:W-:Y:S04]  /*894f0*/  STL [R1+0x12f4], R212 ;  /* 0x0012f4d401007387 */ /* 0x0003e80000100800 */
[----:B-1----:R-:W2:Y:S04]  /*89500*/  LDL.LU.64 R212, [R1+0x1350] ;  /* 0x0013500001d47983 */ /* 0x002ea80000300a00 */
[----:B------:R1:W-:Y:S04]  /*89510*/  STL [R1+0x12f0], R0 ;  /* 0x0012f00001007387 */ /* 0x0003e80000100800 */
[----:B---3--:R3:W-:Y:S01]  /*89520*/  STL [R1+0x12fc], R210 ;  /* 0x0012fcd201007387 */ /* 0x0087e20000100800 */
[----:B-1----:R-:W-:-:S03]  /*89530*/  IMAD.MOV.U32 R0, RZ, RZ, R211 ;  /* 0x000000ffff007224 */ /* 0x002fc600078e00d3 */
[----:B---3--:R-:W3:Y:S04]  /*89540*/  LDL.LU.64 R210, [R1+0x1358] ;  /* 0x0013580001d27983 */ /* 0x008ee80000300a00 */
[----:B------:R1:W-:Y:S04]  /*89550*/  STL [R1+0x12f8], R0 ;  /* 0x0012f80001007387 */ /* 0x0003e80000100800 */
        /* <DEDUP_REMOVED lines=8> */
[----:B------:R1:W-:Y:S02]  /*895e0*/  STL [R1+0x1308], R0 ;  /* 0x0013080001007387 */ /* 0x0003e40000100800 */
[----:B-1----:R-:W-:Y:S02]  /*895f0*/  IMAD.MOV.U32 R0, RZ, RZ, R149 ;  /* 0x000000ffff007224 */ /* 0x002fe400078e0095 */
        /* <DEDUP_REMOVED lines=25> */
[----:B------:R1:W-:Y:S02]  /*89790*/  STL [R1+0x1340], R0 ;  /* 0x0013400001007387 */ /* 0x0003e40000100800 */
[----:B-1----:R-:W-:Y:S02]  /*897a0*/  MOV R0, R213 ;  /* 0x000000d500007202 */ /* 0x002fe40000000f00 */
[----:B------:R1:W-:Y:S04]  /*897b0*/  STL [R1+0x134c], R212 ;  /* 0x00134cd401007387 */ /* 0x0003e80000100800 */
[----:B-1----:R-:W2:Y:S04]  /*897c0*/  LDL.LU.64 R212, [R1+0x13e8] ;  /* 0x0013e80001d47983 */ /* 0x002ea80000300a00 */
[----:B------:R1:W-:Y:S04]  /*897d0*/  STL [R1+0x1348], R0 ;  /* 0x0013480001007387 */ /* 0x0003e80000100800 */
[----:B---3--:R3:W-:Y:S01]  /*897e0*/  STL [R1+0x1354], R210 ;  /* 0x001354d201007387 */ /* 0x0087e20000100800 */
[----:B-1----:R-:W-:-:S03]  /*897f0*/  IMAD.MOV.U32 R0, RZ, RZ, R211 ;  /* 0x000000ffff007224 */ /* 0x002fc600078e00d3 */
[----:B------:R-:W-:Y:S04]  /*89800*/  STL [R1+0x135c], R150 ;  /* 0x00135c9601007387 */ /* 0x000fe80000100800 */
[----:B------:R1:W-:Y:S04]  /*89810*/  STL [R1+0x1350], R0 ;  /* 0x0013500001007387 */ /* 0x0003e80000100800 */
[----:B---3--:R-:W3:Y:S01]  /*89820*/  LDL.LU.64 R210, [R1+0x13e0] ;  /* 0x0013e00001d27983 */ /* 0x008ee20000300a00 */
[----:B-1----:R-:W-:-:S03]  /*89830*/  IMAD.MOV.U32 R0, RZ, RZ, R151 ;  /* 0x000000ffff007224 */ /* 0x002fc600078e0097 */
[----:B------:R-:W-:Y:S04]  /*89840*/  STL [R1+0x1364], R208 ;  /* 0x001364d001007387 */ /* 0x000fe80000100800 */
[----:B------:R1:W-:Y:S04]  /*89850*/  STL [R1+0x1358], R0 ;  /* 0x0013580001007387 */ /* 0x0003e80000100800 */
[----:B------:R-:W3:Y:S01]  /*89860*/  LDL.LU.64 R144, [R1+0x13b8] ;  /* 0x0013b80001907983 */ /* 0x000ee20000300a00 */
[----:B-1----:R-:W-:-:S03]  /*89870*/  MOV R0, R209 ;  /* 0x000000d100007202 */ /* 0x002fc60000000f00 */
[----:B------:R-:W3:Y:S04]  /*89880*/  LDL.LU.64 R208, [R1+0x13c0] ;  /* 0x0013c00001d07983 */ /* 0x000ee80000300a00 */
[----:B------:R1:W-:Y:S04]  /*89890*/  STL [R1+0x1360], R0 ;  /* 0x0013600001007387 */ /* 0x0003e80000100800 */
[----:B------:R4:W-:Y:S01]  /*898a0*/  STL [R1+0x136c], R148 ;  /* 0x00136c9401007387 */ /* 0x0009e20000100800 */
[----:B-1----:R-:W-:-:S03]  /*898b0*/  IMAD.MOV.U32 R0, RZ, RZ, R149 ;  /* 0x000000ffff007224 */ /* 0x002fc600078e0095 */
[----:B------:R-:W3:Y:S04]  /*898c0*/  LDL.LU.64 R150, [R1+0x13c8] ;  /* 0x0013c80001967983 */ /* 0x000ee80000300a00 */
[----:B----4-:R-:W-:Y:S04]  /*898d0*/  STL [R1+0x1374], R206 ;  /* 0x001374ce01007387 */ /* 0x010fe80000100800 */
        /* <DEDUP_REMOVED lines=16> */
[----:B------:R1:W-:Y:S02]  /*899e0*/  STL [R1+0x1388], R0 ;  /* 0x0013880001007387 */ /* 0x0003e40000100800 */
[----:B-1----:R-:W-:Y:S02]  /*899f0*/  MOV R0, R217 ;  /* 0x000000d900007202 */ /* 0x002fe40000000f00 */
[----:B------:R-:W2:Y:S04]  /*89a00*/  LDL.LU.64 R216, [R1+0x13f0] ;  /* 0x0013f00001d87983 */ /* 0x000ea80000300a00 */
[----:B------:R1:W-:Y:S04]  /*89a10*/  STL [R1+0x1390], R0 ;  /* 0x0013900001007387 */ /* 0x0003e80000100800 */
[----:B------:R-:W-:Y:S04]  /*89a20*/  STL [R1+0x139c], R214 ;  /* 0x00139cd601007387 */ /* 0x000fe80000100800 */
[----:B------:R-:W2:Y:S01]  /*89a30*/  LDL.LU.64 R146, [R1+0x13f8] ;  /* 0x0013f80001927983 */ /* 0x000ea20000300a00 */
[----:B-1----:R-:W-:-:S05]  /*89a40*/  IMAD.MOV.U32 R0, RZ, RZ, R215 ;  /* 0x000000ffff007224 */ /* 0x002fca00078e00d7 */
[----:B------:R1:W-:Y:S04]  /*89a50*/  STL [R1+0x1398], R0 ;  /* 0x0013980001007387 */ /* 0x0003e80000100800 */
[----:B------:R1:W-:Y:S02]  /*89a60*/  STL [R1+0x13a4], R212 ;  /* 0x0013a4d401007387 */ /* 0x0003e40000100800 */
[----:B-1----:R-:W-:Y:S02]  /*89a70*/  IMAD.MOV.U32 R0, RZ, RZ, R213 ;  /* 0x000000ffff007224 */ /* 0x002fe400078e00d5 */
[----:B------:R-:W2:Y:S04]  /*89a80*/  LDL.LU.64 R214, [R1+0x1400] ;  /* 0x0014000001d67983 */ /* 0x000ea80000300a00 */
[----:B------:R-:W2:Y:S04]  /*89a90*/  LDL.LU.64 R212, [R1+0x1408] ;  /* 0x0014080001d47983 */ /* 0x000ea80000300a00 */
[----:B------:R3:W-:Y:S02]  /*89aa0*/  STL [R1+0x13a0], R0 ;  /* 0x0013a00001007387 */ /* 0x0007e40000100800 */
[----:B---3--:R-:W-:-:S02]  /*89ab0*/  MOV R0, R211 ;  /* 0x000000d300007202 */ /* 0x008fc40000000f00 */
[----:B------:R1:W-:Y:S04]  /*89ac0*/  STL [R1+0x13ac], R210 ;  /* 0x0013acd201007387 */ /* 0x0003e80000100800 */
[----:B-1----:R-:W3:Y:S04]  /*89ad0*/  LDL.LU.64 R210, [R1+0x1410] ;  /* 0x0014100001d27983 */ /* 0x002ee80000300a00 */
[----:B------:R1:W-:Y:S04]  /*89ae0*/  STL [R1+0x13a8], R0 ;  /* 0x0013a80001007387 */ /* 0x0003e80000100800 */
[----:B------:R-:W-:Y:S01]  /*89af0*/  STL [R1+0x13b4], R144 ;  /* 0x0013b49001007387 */ /* 0x000fe20000100800 */
[----:B-1----:R-:W-:-:S03]  /*89b00*/  IMAD.MOV.U32 R0, RZ, RZ, R145 ;  /* 0x000000ffff007224 */ /* 0x002fc600078e0091 */
[----:B------:R-:W-:Y:S04]  /*89b10*/  STL [R1+0x13bc], R208 ;  /* 0x0013bcd001007387 */ /* 0x000fe80000100800 */
[----:B------:R1:W-:Y:S02]  /*89b20*/  STL [R1+0x13b0], R0 ;  /* 0x0013b00001007387 */ /* 0x0003e40000100800 */
[----:B-1----:R-:W-:Y:S02]  /*89b30*/  IMAD.MOV.U32 R0, RZ, RZ, R209 ;  /* 0x000000ffff007224 */ /* 0x002fe400078e00d1 */
[----:B------:R-:W-:Y:S04]  /*89b40*/  STL [R1+0x13c4], R150 ;  /* 0x0013c49601007387 */ /* 0x000fe80000100800 */
[----:B------:R1:W-:Y:S04]  /*89b50*/  STL [R1+0x13b8], R0 ;  /* 0x0013b80001007387 */ /* 0x0003e80000100800 */
[----:B------:R-:W3:Y:S01]  /*89b60*/  LDL.LU.64 R208, [R1+0x1598] ;  /* 0x0015980001d07983 */ /* 0x000ee20000300a00 */
[----:B-1----:R-:W-:-:S03]  /*89b70*/  MOV R0, R151 ;  /* 0x0000009700007202 */ /* 0x002fc60000000f00 */
[----:B----4-:R-:W-:Y:S04]  /*89b80*/  STL [R1+0x13cc], R148 ;  /* 0x0013cc9401007387 */ /* 0x010fe80000100800 */
[----:B------:R1:W-:Y:S04]  /*89b90*/  STL [R1+0x13c0], R0 ;  /* 0x0013c00001007387 */ /* 0x0003e80000100800 */
[----:B------:R-:W4:Y:S01]  /*89ba0*/  LDL.LU.64 R150, [R1+0x1428] ;  /* 0x0014280001967983 */ /* 0x000f220000300a00 */
[----:B-1----:R-:W-:-:S03]  /*89bb0*/  IMAD.MOV.U32 R0, RZ, RZ, R149 ;  /* 0x000000ffff007224 */ /* 0x002fc600078e0095 */
[----:B------:R-:W-:Y:S04]  /*89bc0*/  STL [R1+0x13d4], R206 ;  /* 0x0013d4ce01007387 */ /* 0x000fe80000100800 */
        /* <DEDUP_REMOVED lines=8> */
[----:B--2---:R2:W-:Y:S04]  /*89c50*/  STL [R1+0x13e4], R218 ;  /* 0x0013e4da01007387 */ /* 0x0045e80000100800 */
[----:B------:R-:W4:Y:S01]  /*89c60*/  LDL.LU.64 R220, [R1+0x1440] ;  /* 0x0014400001dc7983 */ /* 0x000f220000300a00 */
[----:B-1----:R-:W-:-:S03]  /*89c70*/  IMAD.MOV.U32 R0, RZ, RZ, R219 ;  /* 0x000000ffff007224 */ /* 0x002fc600078e00db */
[----:B--2---:R-:W2:Y:S04]  /*89c80*/  LDL.LU.64 R218, [R1+0x1448] ;  /* 0x0014480001da7983 */ /* 0x004ea80000300a00 */
[----:B------:R1:W-:Y:S04]  /*89c90*/  STL [R1+0x13e0], R0 ;  /* 0x0013e00001007387 */ /* 0x0003e80000100800 */
[----:B------:R1:W-:Y:S02]  /*89ca0*/  STL [R1+0x13ec], R216 ;  /* 0x0013ecd801007387 */ /* 0x0003e40000100800 */
[----:B-1----:R-:W-:-:S02]  /*89cb0*/  IMAD.MOV.U32 R0, RZ, RZ, R217 ;  /* 0x000000ffff007224 */ /* 0x002fc400078e00d9 */
[----:B------:R-:W2:Y:S04]  /*89cc0*/  LDL.LU.64 R216, [R1+0x1450] ;  /* 0x0014500001d87983 */ /* 0x000ea80000300a00 */
[----:B------:R1:W-:Y:S04]  /*89cd0*/  STL [R1+0x13e8], R0 ;  /* 0x0013e80001007387 */ /* 0x0003e80000100800 */
[----:B------:R-:W-:Y:S01]  /*89ce0*/  STL [R1+0x13f4], R146 ;  /* 0x0013f49201007387 */ /* 0x000fe20000100800 */
[----:B-1----:R-:W-:-:S03]  /*89cf0*/  MOV R0, R147 ;  /* 0x0000009300007202 */ /* 0x002fc60000000f00 */
[----:B------:R-:W-:Y:S04]  /*89d00*/  STL [R1+0x13fc], R214 ;  /* 0x0013fcd601007387 */ /* 0x000fe80000100800 */
[----:B------:R1:W-:Y:S04]  /*89d10*/  STL [R1+0x13f0], R0 ;  /* 0x0013f00001007387 */ /* 0x0003e80000100800 */
[----:B------:R-:W-:Y:S01]  /*89d20*/  STL [R1+0x1404], R212 ;  /* 0x001404d401007387 */ /* 0x000fe20000100800 */
[----:B-1----:R-:W-:-:S05]  /*89d30*/  IMAD.MOV.U32 R0, RZ, RZ, R215 ;  /* 0x000000ffff007224 */ /* 0x002fca00078e00d7 */
[----:B------:R1:W-:Y:S04]  /*89d40*/  STL [R1+0x13f8], R0 ;  /* 0x0013f80001007387 */ /* 0x0003e80000100800 */
[----:B------:R-:W2:Y:S01]  /*89d50*/  LDL.LU.64 R214, [R1+0x15a8] ;  /* 0x0015a80001d67983 */ /* 0x000ea20000300a00 */
[----:B-1----:R-:W-:-:S03]  /*89d60*/  IMAD.MOV.U32 R0, RZ, RZ, R213 ;  /* 0x000000ffff007224 */ /* 0x002fc600078e00d5 */
[----:B---3--:R-:W-:Y:S04]  /*89d70*/  STL [R1+0x140c], R210 ;  /* 0x00140cd201007387 */ /* 0x008fe80000100800 */
[----:B------:R1:W-:Y:S04]  /*89d80*/  STL [R1+0x1400], R0 ;  /* 0x0014000001007387 */ /* 0x0003e80000100800 */
[----:B------:R-:W3:Y:S01]  /*89d90*/  LDL.LU.64 R212, [R1+0x1468] ;  /* 0x0014680001d47983 */ /* 0x000ee20000300a00 */
[----:B-1----:R-:W-:-:S03]  /*89da0*/  MOV R0, R211 ;  /* 0x000000d300007202 */ /* 0x002fc60000000f00 */
[----:B------:R-:W-:Y:S04]  /*89db0*/  STL [R1+0x1414], R242 ;  /* 0x001414f201007387 */ /* 0x000fe80000100800 */
[----:B------:R1:W-:Y:S04]  /*89dc0*/  STL [R1+0x1408], R0 ;  /* 0x0014080001007387 */ /* 0x0003e80000100800 */
[----:B------:R-:W-:Y:S04]  /*89dd0*/  STL [R1+0x1410], R243 ;  /* 0x001410f301007387 */ /* 0x000fe80000100800 */
[----:B------:R-:W3:Y:S01]  /*89de0*/  LDL.LU.64 R210, [R1+0x1470] ;  /* 0x0014700001d27983 */ /* 0x000ee20000300a00 */
[----:B-1----:R-:W-:-:S03]  /*89df0*/  IMAD.MOV.U32 R0, RZ, RZ, R209 ;  /* 0x000000ffff007224 */ /* 0x002fc600078e00d1 */
[----:B------:R1:W-:Y:S04]  /*89e00*/  STL [R1+0x141c], R208 ;  /* 0x00141cd001007387 */ /* 0x0003e80000100800 */
[----:B------:R-:W3:Y:S04]  /*89e10*/  LDL.LU.64 R146, [R1+0x1478] ;  /* 0x0014780001927983 */ /* 0x000ee80000300a00 */
[----:B------:R1:W-:Y:S04]  /*89e20*/  STL [R1+0x1418], R0 ;  /* 0x0014180001007387 */ /* 0x0003e80000100800 */
[----:B----4-:R4:W-:Y:S04]  /*89e30*/  STL [R1+0x1424], R150 ;  /* 0x0014249601007387 */ /* 0x0109e80000100800 */
[----:B-1----:R-:W3:Y:S01]  /*89e40*/  LDL.LU.64 R208, [R1+0x1480] ;  /* 0x0014800001d07983 */ /* 0x002ee20000300a00 */
[----:B------:R-:W-:-:S03]  /*89e50*/  IMAD.MOV.U32 R0, RZ, RZ, R151 ;  /* 0x000000ffff007224 */ /* 0x000fc600078e0097 */
[----:B----4-:R-:W4:Y:S04]  /*89e60*/  LDL.LU.64 R150, [R1+0x1488] ;  /* 0x0014880001967983 */ /* 0x010f280000300a00 */
[----:B------:R1:W-:Y:S02]  /*89e70*/  STL [R1+0x1420], R0 ;  /* 0x0014200001007387 */ /* 0x0003e40000100800 */
[----:B-1----:R-:W-:Y:S02]  /*89e80*/  MOV R0, R207 ;  /* 0x000000cf00007202 */ /* 0x002fe40000000f00 */
[----:B------:R1:W-:Y:S04]  /*89e90*/  STL [R1+0x142c], R206 ;  /* 0x00142cce01007387 */ /* 0x0003e80000100800 */
[----:B-1----:R-:W4:Y:S04]  /*89ea0*/  LDL.LU.64 R206, [R1+0x1490] ;  /* 0x0014900001ce7983 */ /* 0x002f280000300a00 */
[----:B------:R1:W-:Y:S04]  /*89eb0*/  STL [R1+0x1428], R0 ;  /* 0x0014280001007387 */ /* 0x0003e80000100800 */
[----:B------:R-:W-:Y:S01]  /*89ec0*/  STL [R1+0x1434], R148 ;  /* 0x0014349401007387 */ /* 0x000fe20000100800 */
[----:B-1----:R-:W-:-:S03]  /*89ed0*/  IMAD.MOV.U32 R0, RZ, RZ, R149 ;  /* 0x000000ffff007224 */ /* 0x002fc600078e0095 */
[----:B------:R-:W-:Y:S04]  /*89ee0*/  STL [R1+0x143c], R220 ;  /* 0x00143cdc01007387 */ /* 0x000fe80000100800 */
[----:B------:R1:W-:Y:S04]  /*89ef0*/  STL [R1+0x1430], R0 ;  /* 0x0014300001007387 */ /* 0x0003e80000100800 */
[----:B--2---:R-:W-:Y:S01]  /*89f00*/  STL [R1+0x1444], R218 ;  /* 0x001444da01007387 */ /* 0x004fe20000100800 */
[----:B-1----:R-:W-:-:S05]  /*89f10*/  IMAD.MOV.U32 R0, RZ, RZ, R221 ;  /* 0x000000ffff007224 */ /* 0x002fca00078e00dd */
[----:B------:R1:W-:Y:S04]  /*89f20*/  STL [R1+0x1438], R0 ;  /* 0x0014380001007387 */ /* 0x0003e80000100800 */
[----:B------:R-:W2:Y:S01]  /*89f30*/  LDL.LU.64 R220, [R1+0x15e0] ;  /* 0x0015e00001dc7983 */ /* 0x000ea20000300a00 */
[----:B-1----:R-:W-:-:S03]  /*89f40*/  MOV R0, R219 ;  /* 0x000000db00007202 */ /* 0x002fc60000000f00 */
[----:B------:R-:W-:Y:S04]  /*89f50*/  STL [R1+0x144c], R216 ;  /* 0x00144cd801007387 */ /* 0x000fe80000100800 */
[----:B------:R1:W-:Y:S04]  /*89f60*/  STL [R1+0x1440], R0 ;  /* 0x0014400001007387 */ /* 0x0003e80000100800 */
[----:B------:R-:W2:Y:S01]  /*89f70*/  LDL.LU.64 R218, [R1+0x1528] ;  /* 0x0015280001da7983 */ /* 0x000ea20000300a00 */
[----:B-1----:R-:W-:-:S03]  /*89f80*/  IMAD.MOV.U32 R0, RZ, RZ, R217 ;  /* 0x000000ffff007224 */ /* 0x002fc600078e00d9 */
[----:B------:R-:W-:Y:S04]  /*89f90*/  STL [R1+0x1454], R236 ;  /* 0x001454ec01007387 */ /* 0x000fe80000100800 */
[----:B------:R1:W-:Y:S04]  /*89fa0*/  STL [R1+0x1448], R0 ;  /* 0x0014480001007387 */ /* 0x0003e80000100800 */
[----:B------:R-:W-:Y:S04]  /*89fb0*/  STL [R1+0x1450], R237 ;  /* 0x001450ed01007387 */ /* 0x000fe80000100800 */
[----:B------:R-:W2:Y:S01]  /*89fc0*/  LDL.LU.64 R216, [R1+0x14d8] ;  /* 0x0014d80001d87983 */ /* 0x000ea20000300a00 */
[----:B-1----:R-:W-:-:S03]  /*89fd0*/  IMAD.MOV.U32 R0, RZ, RZ, R215 ;  /* 0x000000ffff007224 */ /* 0x002fc600078e00d7 */
[----:B------:R-:W-:Y:S04]  /*89fe0*/  STL [R1+0x145c], R214 ;  /* 0x00145cd601007387 */ /* 0x000fe80000100800 */
[----:B------:R-:W2:Y:S04]  /*89ff0*/  LDL.LU.64 R148, [R1+0x14b8] ;  /* 0x0014b80001947983 */ /* 0x000ea80000300a00 */
[----:B------:R1:W-:Y:S04]  /*8a000*/  STL [R1+0x1458], R0 ;  /* 0x0014580001007387 */ /* 0x0003e80000100800 */
[----:B---3--:R3:W-:Y:S01]  /*8a010*/  STL [R1+0x1464], R212 ;  /* 0x001464d401007387 */ /* 0x0087e20000100800 */
[----:B-1----:R-:W-:-:S03]  /*8a020*/  MOV R0, R213 ;  /* 0x000000d500007202 */ /* 0x002fc60000000f00 */
[----:B------:R-:W2:Y:S04]  /*8a030*/  LDL.LU.64 R214, [R1+0x14c0] ;  /* 0x0014c00001d67983 */ /* 0x000ea80000300a00 */
[----:B---3--:R-:W3:Y:S04]  /*8a040*/  LDL.LU.64 R212, [R1+0x14c8] ;  /* 0x0014c80001d47983 */ /* 0x008ee80000300a00 */
[----:B------:R1:W-:Y:S04]  /*8a050*/  STL [R1+0x1460], R0 ;  /* 0x0014600001007387 */ /* 0x0003e80000100800 */
[----:B------:R1:W-:Y:S02]  /*8a060*/  STL [R1+0x146c], R210 ;  /* 0x00146cd201007387 */ /* 0x0003e40000100800 */
[----:B-1----:R-:W-:-:S02]  /*8a070*/  IMAD.MOV.U32 R0, RZ, RZ, R211 ;  /* 0x000000ffff007224 */ /* 0x002fc400078e00d3 */
[----:B------:R-:W3:Y:S04]  /*8a080*/  LDL.LU.64 R210, [R1+0x14d0] ;  /* 0x0014d00001d27983 */ /* 0x000ee80000300a00 */
[----:B------:R1:W-:Y:S04]  /*8a090*/  STL [R1+0x1468], R0 ;  /* 0x0014680001007387 */ /* 0x0003e80000100800 */
[----:B------:R-:W-:Y:S01]  /*8a0a0*/  STL [R1+0x1474], R146 ;  /* 0x0014749201007387 */ /* 0x000fe20000100800 */
[----:B-1----:R-:W-:-:S03]  /*8a0b0*/  IMAD.MOV.U32 R0, RZ, RZ, R147 ;  /* 0x000000ffff007224 */ /* 0x002fc600078e0093 */
[----:B------:R-:W-:Y:S04]  /*8a0c0*/  STL [R1+0x147c], R208 ;  /* 0x00147cd001007387 */ /* 0x000fe80000100800 */
[----:B------:R1:W-:Y:S04]  /*8a0d0*/  STL [R1+0x1470], R0 ;  /* 0x0014700001007387 */ /* 0x0003e80000100800 */
[----:B----4-:R-:W-:Y:S01]  /*8a0e0*/  STL [R1+0x1484], R150 ;  /* 0x0014849601007387 */ /* 0x010fe20000100800 */
[----:B-1----:R-:W-:-:S05]  /*8a0f0*/  MOV R0, R209 ;  /* 0x000000d100007202 */ /* 0x002fca0000000f00 */
        /* <DEDUP_REMOVED lines=9> */
[----:B------:R-:W-:Y:S04]  /*8a190*/  STL [R1+0x1490], R231 ;  /* 0x001490e701007387 */ /* 0x000fe80000100800 */
[----:B------:R-:W4:Y:S01]  /*8a1a0*/  LDL.LU.64 R206, [R1+0x14f0] ;  /* 0x0014f00001ce7983 */ /* 0x000f220000300a00 */
[----:B--2---:R-:W-:-:S03]  /*8a1b0*/  MOV R0, R221 ;  /* 0x000000dd00007202 */ /* 0x004fc60000000f00 */
        /* <DEDUP_REMOVED lines=9> */
[----:B-1----:R-:W-:-:S02]  /*8a250*/  IMAD.MOV.U32 R0, RZ, RZ, R217 ;  /* 0x000000ffff007224 */ /* 0x002fc400078e00d9 */
[----:B------:R-:W2:Y:S04]  /*8a260*/  LDL.LU.64 R216, [R1+0x1510] ;  /* 0x0015100001d87983 */ /* 0x000ea80000300a00 */
[----:B------:R1:W-:Y:S02]  /*8a270*/  STL [R1+0x14a8], R0 ;  /* 0x0014a80001007387 */ /* 0x0003e40000100800 */
[----:B-1----:R-:W-:Y:S02]  /*8a280*/  MOV R0, R149 ;  /* 0x0000009500007202 */ /* 0x002fe40000000f00 */
[----:B------:R-:W-:Y:S04]  /*8a290*/  STL [R1+0x14b4], R148 ;  /* 0x0014b49401007387 */ /* 0x000fe80000100800 */
        /* <DEDUP_REMOVED lines=9> */
[----:B------:R-:W3:Y:S01]  /*8a330*/  LDL.LU.64 R212, [R1+0x1568] ;  /* 0x0015680001d47983 */ /* 0x000ee20000300a00 */
[----:B-1----:R-:W-:-:S03]  /*8a340*/  MOV R0, R211 ;  /* 0x000000d300007202 */ /* 0x002fc60000000f00 */
[----:B------:R-:W-:Y:S04]  /*8a350*/  STL [R1+0x14d4], R224 ;  /* 0x0014d4e001007387 */ /* 0x000fe80000100800 */
[----:B------:R4:W-:Y:S04]  /*8a360*/  STL [R1+0x14c8], R0 ;  /* 0x0014c80001007387 */ /* 0x0009e80000100800 */
[----:B------:R-:W-:Y:S04]  /*8a370*/  STL [R1+0x14d0], R225 ;  /* 0x0014d0e101007387 */ /* 0x000fe80000100800 */
[----:B------:R-:W3:Y:S01]  /*8a380*/  LDL.LU.64 R210, [R1+0x1530] ;  /* 0x0015300001d27983 */ /* 0x000ee20000300a00 */
[----:B----4-:R-:W-:-:S03]  /*8a390*/  IMAD.MOV.U32 R0, RZ, RZ, R209 ;  /* 0x000000ffff007224 */ /* 0x010fc600078e00d1 */
        /* <DEDUP_REMOVED lines=9> */
[----:B-1----:R-:W-:-:S02]  /*8a430*/  MOV R0, R207 ;  /* 0x000000cf00007202 */ /* 0x002fc40000000f00 */
[----:B------:R-:W4:Y:S04]  /*8a440*/  LDL.LU.64 R206, [R1+0x1550] ;  /* 0x0015500001ce7983 */ /* 0x000f280000300a00 */
[----:B------:R2:W-:Y:S02]  /*8a450*/  STL [R1+0x14e8], R0 ;  /* 0x0014e80001007387 */ /* 0x0005e40000100800 */
[----:B--2---:R-:W-:Y:S02]  /*8a460*/  IMAD.MOV.U32 R0, RZ, RZ, R147 ;  /* 0x000000ffff007224 */ /* 0x004fe400078e0093 */
[----:B------:R-:W-:Y:S04]  /*8a470*/  STL [R1+0x14f4], R146 ;  /* 0x0014f49201007387 */ /* 0x000fe80000100800 */
[----:B------:R-:W-:Y:S04]  /*8a480*/  STL [R1+0x14fc], R220 ;  /* 0x0014fcdc01007387 */ /* 0x000fe80000100800 */
[----:B------:R1:W-:Y:S04]  /*8a490*/  STL [R1+0x14f0], R0 ;  /* 0x0014f00001007387 */ /* 0x0003e80000100800 */
[----:B------:R-:W-:Y:S01]  /*8a4a0*/  STL [R1+0x1504], R218 ;  /* 0x001504da01007387 */ /* 0x000fe20000100800 */
        /* <DEDUP_REMOVED lines=12> */
[----:B---3--:R-:W-:-:S03]  /*8a570*/  IMAD.MOV.U32 R0, RZ, RZ, R215 ;  /* 0x000000ffff007224 */ /* 0x008fc600078e00d7 */
[----:B------:R1:W-:Y:S04]  /*8a580*/  STL [R1+0x151c], R214 ;  /* 0x00151cd601007387 */ /* 0x0003e80000100800 */
[----:B------:R-:W3:Y:S04]  /*8a590*/  LDL.LU.64 R146, [R1+0x1578] ;  /* 0x0015780001927983 */ /* 0x000ee80000300a00 */
[----:B------:R1:W-:Y:S04]  /*8a5a0*/  STL [R1+0x1518], R0 ;  /* 0x0015180001007387 */ /* 0x0003e80000100800 */
[----:B------:R1:W-:Y:S04]  /*8a5b0*/  STL [R1+0x1524], R212 ;  /* 0x001524d401007387 */ /* 0x0003e80000100800 */
[----:B-1----:R-:W3:Y:S01]  /*8a5c0*/  LDL.LU.64 R214, [R1+0x1580] ;  /* 0x0015800001d67983 */ /* 0x002ee20000300a00 */
[----:B------:R-:W-:-:S03]  /*8a5d0*/  MOV R0, R213 ;  /* 0x000000d500007202 */ /* 0x000fc60000000f00 */
[----:B------:R-:W3:Y:S04]  /*8a5e0*/  LDL.LU.64 R212, [R1+0x1588] ;  /* 0x0015880001d47983 */ /* 0x000ee80000300a00 */
[----:B------:R1:W-:Y:S04]  /*8a5f0*/  STL [R1+0x1520], R0 ;  /* 0x0015200001007387 */ /* 0x0003e80000100800 */
[----:B------:R1:W-:Y:S02]  /*8a600*/  STL [R1+0x152c], R210 ;  /* 0x00152cd201007387 */ /* 0x0003e40000100800 */
[----:B-1----:R-:W-:-:S02]  /*8a610*/  IMAD.MOV.U32 R0, RZ, RZ, R211 ;  /* 0x000000ffff007224 */ /* 0x002fc400078e00d3 */
[----:B------:R-:W3:Y:S04]  /*8a620*/  LDL.LU.64 R210, [R1+0x1590] ;  /* 0x0015900001d27983 */ /* 0x000ee80000300a00 */
[----:B------:R4:W-:Y:S02]  /*8a630*/  STL [R1+0x1528], R0 ;  /* 0x0015280001007387 */ /* 0x0009e40000100800 */
[----:B----4-:R-:W-:Y:S02]  /*8a640*/  IMAD.MOV.U32 R0, RZ, RZ, R149 ;  /* 0x000000ffff007224 */ /* 0x010fe400078e0095 */
[----:B------:R-:W-:Y:S04]  /*8a650*/  STL [R1+0x1534], R148 ;  /* 0x0015349401007387 */ /* 0x000fe80000100800 */
[----:B------:R-:W-:Y:S04]  /*8a660*/  STL [R1+0x153c], R208 ;  /* 0x00153cd001007387 */ /* 0x000fe80000100800 */
[----:B------:R1:W-:Y:S04]  /*8a670*/  STL [R1+0x1530], R0 ;  /* 0x0015300001007387 */ /* 0x0003e80000100800 */
[----:B------:R-:W-:Y:S01]  /*8a680*/  STL [R1+0x1544], R150 ;  /* 0x0015449601007387 */ /* 0x000fe20000100800 */
        /* <DEDUP_REMOVED lines=25> */
[----:B---3--:R-:W-:Y:S02]  /*8a820*/  MOV R0, R147 ;  /* 0x0000009300007202 */ /* 0x008fe40000000f00 */
[----:B------:R-:W-:Y:S04]  /*8a830*/  STL [R1+0x1574], R146 ;  /* 0x0015749201007387 */ /* 0x000fe80000100800 */
[----:B------:R-:W-:Y:S04]  /*8a840*/  STL [R1+0x157c], R214 ;  /* 0x00157cd601007387 */ /* 0x000fe80000100800 */
        /* <DEDUP_REMOVED lines=193> */
[----:B------:R-:W3:Y:S04]  /*8b460*/  LDL.LU.64 R210, [R1+0x1770] ;  /* 0x0017700001d27983 */ /* 0x000ee80000300a00 */
[----:B----4-:R4:W-:Y:S01]  /*8b470*/  STL [R1+0x171c], R208 ;  /* 0x00171cd001007387 */ /* 0x0109e20000100800 */
[----:B-1----:R-:W-:-:S03]  /*8b480*/  IMAD.MOV.U32 R0, RZ, RZ, R209 ;  /* 0x000000ffff007224 */ /* 0x002fc600078e00d1 */
[----:B------:R-:W3:Y:S04]  /*8b490*/  LDL.LU.64 R146, [R1+0x1778] ;  /* 0x0017780001927983 */ /* 0x000ee80000300a00 */
[----:B------:R-:W-:Y:S04]  /*8b4a0*/  STL [R1+0x1724], R148 ;  /* 0x0017249401007387 */ /* 0x000fe80000100800 */
[----:B------:R1:W-:Y:S04]  /*8b4b0*/  STL [R1+0x1718], R0 ;  /* 0x0017180001007387 */ /* 0x0003e80000100800 */
[----:B----4-:R-:W4:Y:S01]  /*8b4c0*/  LDL.LU.64 R208, [R1+0x1780] ;  /* 0x0017800001d07983 */ /* 0x010f220000300a00 */
[----:B-1----:R-:W-:-:S03]  /*8b4d0*/  IMAD.MOV.U32 R0, RZ, RZ, R149 ;  /* 0x000000ffff007224 */ /* 0x002fc600078e0095 */
        /* <DEDUP_REMOVED lines=24> */
[----:B-1----:R-:W-:-:S03]  /*8b660*/  IMAD.MOV.U32 R0, RZ, RZ, R215 ;  /* 0x000000ffff007224 */ /* 0x002fc600078e00d7 */
[----:B------:R-:W2:Y:S04]  /*8b670*/  LDL.LU.64 R216, [R1+0x17b8] ;  /* 0x0017b80001d87983 */ /* 0x000ea80000300a00 */
[----:B------:R-:W-:Y:S04]  /*8b680*/  STL [R1+0x1764], R212 ;  /* 0x001764d401007387 */ /* 0x000fe80000100800 */
[----:B------:R1:W-:Y:S04]  /*8b690*/  STL [R1+0x1758], R0 ;  /* 0x0017580001007387 */ /* 0x0003e80000100800 */
[----:B---3--:R-:W3:Y:S01]  /*8b6a0*/  LDL.LU.64 R214, [R1+0x17c0] ;  /* 0x0017c00001d67983 */ /* 0x008ee20000300a00 */
[----:B-1----:R-:W-:-:S03]  /*8b6b0*/  MOV R0, R213 ;  /* 0x000000d500007202 */ /* 0x002fc60000000f00 */
[----:B------:R-:W3:Y:S04]  /*8b6c0*/  LDL.LU.64 R212, [R1+0x17c8] ;  /* 0x0017c80001d47983 */ /* 0x000ee80000300a00 */
[----:B------:R1:W-:Y:S04]  /*8b6d0*/  STL [R1+0x1760], R0 ;  /* 0x0017600001007387 */ /* 0x0003e80000100800 */
[----:B------:R1:W-:Y:S02]  /*8b6e0*/  STL [R1+0x176c], R210 ;  /* 0x00176cd201007387 */ /* 0x0003e40000100800 */
[----:B-1----:R-:W-:-:S02]  /*8b6f0*/  IMAD.MOV.U32 R0, RZ, RZ, R211 ;  /* 0x000000ffff007224 */ /* 0x002fc400078e00d3 */
[----:B------:R-:W-:Y:S04]  /*8b700*/  STL [R1+0x1774], R146 ;  /* 0x0017749201007387 */ /* 0x000fe80000100800 */
[----:B------:R1:W-:Y:S04]  /*8b710*/  STL [R1+0x1768], R0 ;  /* 0x0017680001007387 */ /* 0x0003e80000100800 */
[----:B------:R-:W3:Y:S01]  /*8b720*/  LDL.LU.64 R210, [R1+0x17d0] ;  /* 0x0017d00001d27983 */ /* 0x000ee20000300a00 */
[----:B-1----:R-:W-:-:S03]  /*8b730*/  IMAD.MOV.U32 R0, RZ, RZ, R147 ;  /* 0x000000ffff007224 */ /* 0x002fc600078e0093 */
[----:B----4-:R-:W-:Y:S04]  /*8b740*/  STL [R1+0x177c], R208 ;  /* 0x00177cd001007387 */ /* 0x010fe80000100800 */
        /* <DEDUP_REMOVED lines=12> */
[----:B------:R-:W4:Y:S04]  /*8b810*/  LDL.LU.64 R148, [R1+0x17f0] ;  /* 0x0017f00001947983 */ /* 0x000f280000300a00 */
[----:B------:R-:W-:Y:S04]  /*8b820*/  STL [R1+0x1790], R173 ;  /* 0x001790ad01007387 */ /* 0x000fe80000100800 */
[----:B--2---:R2:W-:Y:S01]  /*8b830*/  STL [R1+0x179c], R150 ;  /* 0x00179c9601007387 */ /* 0x0045e20000100800 */
[----:B-1----:R-:W-:-:S03]  /*8b840*/  MOV R0, R151 ;  /* 0x0000009700007202 */ /* 0x002fc60000000f00 */
[----:B------:R-:W4:Y:S04]  /*8b850*/  LDL.LU.64 R206, [R1+0x17f8] ;  /* 0x0017f80001ce7983 */ /* 0x000f280000300a00 */
[----:B------:R-:W-:Y:S04]  /*8b860*/  STL [R1+0x17a4], R220 ;  /* 0x0017a4dc01007387 */ /* 0x000fe80000100800 */
[----:B------:R1:W-:Y:S04]  /*8b870*/  STL [R1+0x1798], R0 ;  /* 0x0017980001007387 */ /* 0x0003e80000100800 */
[----:B--2---:R-:W2:Y:S01]  /*8b880*/  LDL.LU.64 R150, [R1+0x1800] ;  /* 0x0018000001967983 */ /* 0x004ea20000300a00 */
[----:B-1----:R-:W-:-:S03]  /*8b890*/  IMAD.MOV.U32 R0, RZ, RZ, R221 ;  /* 0x000000ffff007224 */ /* 0x002fc600078e00dd */
[----:B------:R-:W-:Y:S04]  /*8b8a0*/  STL [R1+0x17ac], R218 ;  /* 0x0017acda01007387 */ /* 0x000fe80000100800 */
[----:B------:R1:W-:Y:S04]  /*8b8b0*/  STL [R1+0x17a0], R0 ;  /* 0x0017a00001007387 */ /* 0x0003e80000100800 */
[----:B------:R-:W2:Y:S01]  /*8b8c0*/  LDL.LU.64 R220, [R1+0x1808] ;  /* 0x0018080001dc7983 */ /* 0x000ea20000300a00 */
[----:B-1----:R-:W-:-:S03]  /*8b8d0*/  IMAD.MOV.U32 R0, RZ, RZ, R219 ;  /* 0x000000ffff007224 */ /* 0x002fc600078e00db */
[----:B------:R-:W-:Y:S04]  /*8b8e0*/  STL [R1+0x17b4], R216 ;  /* 0x0017b4d801007387 */ /* 0x000fe80000100800 */
[----:B------:R1:W-:Y:S04]  /*8b8f0*/  STL [R1+0x17a8], R0 ;  /* 0x0017a80001007387 */ /* 0x0003e80000100800 */
[----:B------:R-:W2:Y:S01]  /*8b900*/  LDL.LU.64 R218, [R1+0x1810] ;  /* 0x0018100001da7983 */ /* 0x000ea20000300a00 */
[----:B-1----:R-:W-:-:S05]  /*8b910*/  MOV R0, R217 ;  /* 0x000000d900007202 */ /* 0x002fca0000000f00 */
[----:B------:R1:W-:Y:S04]  /*8b920*/  STL [R1+0x17b0], R0 ;  /* 0x0017b00001007387 */ /* 0x0003e80000100800 */
[----:B---3--:R3:W-:Y:S01]  /*8b930*/  STL [R1+0x17bc], R214 ;  /* 0x0017bcd601007387 */ /* 0x0087e20000100800 */
[----:B-1----:R-:W-:-:S03]  /*8b940*/  IMAD.MOV.U32 R0, RZ, RZ, R215 ;  /* 0x000000ffff007224 */ /* 0x002fc600078e00d7 */
[----:B------:R-:W-:Y:S04]  /*8b950*/  STL [R1+0x17c4], R212 ;  /* 0x0017c4d401007387 */ /* 0x000fe80000100800 */
[----:B------:R1:W-:Y:S04]  /*8b960*/  STL [R1+0x17b8], R0 ;  /* 0x0017b80001007387 */ /* 0x0003e80000100800 */
[----:B------:R-:W2:Y:S04]  /*8b970*/  LDL.LU.64 R216, [R1+0x1818] ;  /* 0x0018180001d87983 */ /* 0x000ea80000300a00 */
[----:B---3--:R-:W3:Y:S01]  /*8b980*/  LDL.LU.64 R214, [R1+0x1820] ;  /* 0x0018200001d67983 */ /* 0x008ee20000300a00 */
[----:B-1----:R-:W-:-:S05]  /*8b990*/  IMAD.MOV.U32 R0, RZ, RZ, R213 ;  /* 0x000000ffff007224 */ /* 0x002fca00078e00d5 */
[----:B------:R1:W-:Y:S02]  /*8b9a0*/  STL [R1+0x17c0], R0 ;  /* 0x0017c00001007387 */ /* 0x0003e40000100800 */
[----:B-1----:R-:W-:Y:S02]  /*8b9b0*/  MOV R0, R211 ;  /* 0x000000d300007202 */ /* 0x002fe40000000f00 */
[----:B------:R-:W-:Y:S04]  /*8b9c0*/  STL [R1+0x17cc], R210 ;  /* 0x0017ccd201007387 */ /* 0x000fe80000100800 */
[----:B------:R-:W-:Y:S04]  /*8b9d0*/  STL [R1+0x17d4], R174 ;  /* 0x0017d4ae01007387 */ /* 0x000fe80000100800 */
[----:B------:R1:W-:Y:S04]  /*8b9e0*/  STL [R1+0x17c8], R0 ;  /* 0x0017c80001007387 */ /* 0x0003e80000100800 */
[----:B------:R-:W3:Y:S04]  /*8b9f0*/  LDL.LU.64 R212, [R1+0x1828] ;  /* 0x0018280001d47983 */ /* 0x000ee80000300a00 */
[----:B------:R-:W-:Y:S04]  /*8ba00*/  STL [R1+0x17d0], R175 ;  /* 0x0017d0af01007387 */ /* 0x000fe80000100800 */
        /* <DEDUP_REMOVED lines=10> */
[----:B-1----:R-:W-:-:S05]  /*8bab0*/  MOV R0, R149 ;  /* 0x0000009500007202 */ /* 0x002fca0000000f00 */
[----:B------:R1:W-:Y:S04]  /*8bac0*/  STL [R1+0x17e8], R0 ;  /* 0x0017e80001007387 */ /* 0x0003e80000100800 */
[----:B------:R1:W-:Y:S02]  /*8bad0*/  STL [R1+0x17f4], R206 ;  /* 0x0017f4ce01007387 */ /* 0x0003e40000100800 */
[----:B-1----:R-:W-:Y:S02]  /*8bae0*/  IMAD.MOV.U32 R0, RZ, RZ, R207 ;  /* 0x000000ffff007224 */ /* 0x002fe400078e00cf */
[----:B------:R-:W4:Y:S04]  /*8baf0*/  LDL.LU.64 R206, [R1+0x1848] ;  /* 0x0018480001ce7983 */ /* 0x000f280000300a00 */
[----:B------:R1:W-:Y:S04]  /*8bb00*/  STL [R1+0x17f0], R0 ;  /* 0x0017f00001007387 */ /* 0x0003e80000100800 */
[----:B--2---:R-:W-:Y:S04]  /*8bb10*/  STL [R1+0x17fc], R150 ;  /* 0x0017fc9601007387 */ /* 0x004fe80000100800 */
[----:B------:R-:W2:Y:S01]  /*8bb20*/  LDL.LU.64 R142, [R1+0x1850] ;  /* 0x00185000018e7983 */ /* 0x000ea20000300a00 */
[----:B-1----:R-:W-:-:S03]  /*8bb30*/  IMAD.MOV.U32 R0, RZ, RZ, R151 ;  /* 0x000000ffff007224 */ /* 0x002fc600078e0097 */
[----:B------:R-:W-:Y:S04]  /*8bb40*/  STL [R1+0x1804], R220 ;  /* 0x001804dc01007387 */ /* 0x000fe80000100800 */
[----:B------:R1:W-:Y:S04]  /*8bb50*/  STL [R1+0x17f8], R0 ;  /* 0x0017f80001007387 */ /* 0x0003e80000100800 */
[----:B------:R-:W2:Y:S04]  /*8bb60*/  LDL.LU.64 R144, [R1+0x1858] ;  /* 0x0018580001907983 */ /* 0x000ea80000300a00 */
[----:B------:R-:W2:Y:S01]  /*8bb70*/  LDL.LU.64 R146, [R1+0x1860] ;  /* 0x0018600001927983 */ /* 0x000ea20000300a00 */
[----:B-1----:R-:W-:-:S05]  /*8bb80*/  MOV R0, R221 ;  /* 0x000000dd00007202 */ /* 0x002fca0000000f00 */
[----:B------:R1:W-:Y:S04]  /*8bb90*/  STL [R1+0x1800], R0 ;  /* 0x0018000001007387 */ /* 0x0003e80000100800 */
[----:B------:R-:W-:Y:S01]  /*8bba0*/  STL [R1+0x180c], R218 ;  /* 0x00180cda01007387 */ /* 0x000fe20000100800 */
[----:B-1----:R-:W-:-:S03]  /*8bbb0*/  IMAD.MOV.U32 R0, RZ, RZ, R219 ;  /* 0x000000ffff007224 */ /* 0x002fc600078e00db */
[----:B------:R-:W2:Y:S04]  /*8bbc0*/  LDL.LU.64 R148, [R1+0x1868] ;  /* 0x0018680001947983 */ /* 0x000ea80000300a00 */
[----:B------:R-:W2:Y:S04]  /*8bbd0*/  LDL.LU.64 R150, [R1+0x1870] ;  /* 0x0018700001967983 */ /* 0x000ea80000300a00 */
[----:B------:R1:W-:Y:S02]  /*8bbe0*/  STL [R1+0x1808], R0 ;  /* 0x0018080001007387 */ /* 0x0003e40000100800 */
[----:B-1----:R-:W-:-:S02]  /*8bbf0*/  IMAD.MOV.U32 R0, RZ, RZ, R217 ;  /* 0x000000ffff007224 */ /* 0x002fc400078e00d9 */
[----:B------:R-:W-:Y:S04]  /*8bc00*/  STL [R1+0x1814], R216 ;  /* 0x001814d801007387 */ /* 0x000fe80000100800 */
[----:B---3--:R-:W-:Y:S04]  /*8bc10*/  STL [R1+0x181c], R214 ;  /* 0x00181cd601007387 */ /* 0x008fe80000100800 */
[----:B------:R1:W-:Y:S04]  /*8bc20*/  STL [R1+0x1810], R0 ;  /* 0x0018100001007387 */ /* 0x0003e80000100800 */
[----:B------:R-:W3:Y:S04]  /*8bc30*/  LDL.LU.64 R220, [R1+0x1880] ;  /* 0x0018800001dc7983 */ /* 0x000ee80000300a00 */
[----:B------:R-:W3:Y:S01]  /*8bc40*/  LDL.LU.64 R218, [R1+0x1888] ;  /* 0x0018880001da7983 */ /* 0x000ee20000300a00 */
[----:B-1----:R-:W-:-:S05]  /*8bc50*/  MOV R0, R215 ;  /* 0x000000d700007202 */ /* 0x002fca0000000f00 */
[----:B------:R1:W-:Y:S04]  /*8bc60*/  STL [R1+0x1818], R0 ;  /* 0x0018180001007387 */ /* 0x0003e80000100800 */
[----:B------:R-:W-:Y:S01]  /*8bc70*/  STL [R1+0x1824], R212 ;  /* 0x001824d401007387 */ /* 0x000fe20000100800 */
[----:B-1----:R-:W-:-:S03]  /*8bc80*/  IMAD.MOV.U32 R0, RZ, RZ, R213 ;  /* 0x000000ffff007224 */ /* 0x002fc600078e00d5 */
[----:B------:R-:W3:Y:S04]  /*8bc90*/  LDL.LU.64 R216, [R1+0x1890] ;  /* 0x0018900001d87983 */ /* 0x000ee80000300a00 */
[----:B------:R-:W-:Y:S04]  /*8bca0*/  STL [R1+0x182c], R210 ;  /* 0x00182cd201007387 */ /* 0x000fe80000100800 */
[----:B------:R1:W-:Y:S04]  /*8bcb0*/  STL [R1+0x1820], R0 ;  /* 0x0018200001007387 */ /* 0x0003e80000100800 */
[----:B------:R-:W3:Y:S01]  /*8bcc0*/  LDL.LU.64 R214, [R1+0x18a0] ;  /* 0x0018a00001d67983 */ /* 0x000ee20000300a00 */
[----:B-1----:R-:W-:-:S05]  /*8bcd0*/  IMAD.MOV.U32 R0, RZ, RZ, R211 ;  /* 0x000000ffff007224 */ /* 0x002fca00078e00d3 */
[----:B------:R1:W-:Y:S04]  /*8bce0*/  STL [R1+0x1828], R0 ;  /* 0x0018280001007387 */ /* 0x0003e80000100800 */
[----:B----4-:R4:W-:Y:S04]  /*8bcf0*/  STL [R1+0x1834], R208 ;  /* 0x001834d001007387 */ /* 0x0109e80000100800 */
[----:B------:R-:W3:Y:S01]  /*8bd00*/  LDL.LU.64 R212, [R1+0x18a8] ;  /* 0x0018a80001d47983 */ /* 0x000ee20000300a00 */
[----:B-1----:R-:W-:-:S03]  /*8bd10*/  MOV R0, R209 ;  /* 0x000000d100007202 */ /* 0x002fc60000000f00 */
[----:B------:R-:W3:Y:S04]  /*8bd20*/  LDL.LU.64 R210, [R1+0x18b0] ;  /* 0x0018b00001d27983 */ /* 0x000ee80000300a00 */
[----:B------:R1:W-:Y:S04]  /*8bd30*/  STL [R1+0x1830], R0 ;  /* 0x0018300001007387 */ /* 0x0003e80000100800 */
[----:B------:R-:W-:Y:S04]  /*8bd40*/  STL [R1+0x183c], R140 ;  /* 0x00183c8c01007387 */ /* 0x000fe80000100800 */
[----:B----4-:R-:W4:Y:S01]  /*8bd50*/  LDL.LU.64 R208, [R1+0x18b8] ;  /* 0x0018b80001d07983 */ /* 0x010f220000300a00 */
[----:B-1----:R-:W-:-:S03]  /*8bd60*/  IMAD.MOV.U32 R0, RZ, RZ, R141 ;  /* 0x000000ffff007224 */ /* 0x002fc600078e008d */
[----:B------:R-:W-:Y:S04]  /*8bd70*/  STL [R1+0x1844], R206 ;  /* 0x001844ce01007387 */ /* 0x000fe80000100800 */
[----:B------:R1:W-:Y:S02]  /*8bd80*/  STL [R1+0x1838], R0 ;  /* 0x0018380001007387 */ /* 0x0003e40000100800 */
[----:B-1----:R-:W-:Y:S02]  /*8bd90*/  IMAD.MOV.U32 R0, RZ, RZ, R207 ;  /* 0x000000ffff007224 */ /* 0x002fe400078e00cf */
[----:B--2---:R-:W-:Y:S04]  /*8bda0*/  STL [R1+0x184c], R142 ;  /* 0x00184c8e01007387 */ /* 0x004fe80000100800 */
[----:B------:R1:W-:Y:S04]  /*8bdb0*/  STL [R1+0x1840], R0 ;  /* 0x0018400001007387 */ /* 0x0003e80000100800 */
[----:B------:R-:W2:Y:S01]  /*8bdc0*/  LDL.64 R206, [R1+0x18c8] ;  /* 0x0018c80001ce7983 */ /* 0x000ea20000100a00 */
[----:B-1----:R-:W-:-:S03]  /*8bdd0*/  MOV R0, R143 ;  /* 0x0000008f00007202 */ /* 0x002fc60000000f00 */
[----:B------:R-:W-:Y:S04]  /*8bde0*/  STL [R1+0x1854], R144 ;  /* 0x0018549001007387 */ /* 0x000fe80000100800 */
[----:B------:R1:W-:Y:S04]  /*8bdf0*/  STL [R1+0x1848], R0 ;  /* 0x0018480001007387 */ /* 0x0003e80000100800 */
[----:B------:R-:W-:Y:S01]  /*8be00*/  STL [R1+0x185c], R146 ;  /* 0x00185c9201007387 */ /* 0x000fe20000100800 */
[----:B-1----:R-:W-:-:S05]  /*8be10*/  IMAD.MOV.U32 R0, RZ, RZ, R145 ;  /* 0x000000ffff007224 */ /* 0x002fca00078e0091 */
[----:B------:R1:W-:Y:S02]  /*8be20*/  STL [R1+0x1850], R0 ;  /* 0x0018500001007387 */ /* 0x0003e40000100800 */
[----:B-1----:R-:W-:Y:S02]  /*8be30*/  IMAD.MOV.U32 R0, RZ, RZ, R147 ;  /* 0x000000ffff007224 */ /* 0x002fe400078e0093 */
[----:B------:R-:W-:Y:S04]  /*8be40*/  STL [R1+0x1864], R148 ;  /* 0x0018649401007387 */ /* 0x000fe80000100800 */
[----:B------:R1:W-:Y:S04]  /*8be50*/  STL [R1+0x1858], R0 ;  /* 0x0018580001007387 */ /* 0x0003e80000100800 */
[----:B------:R-:W-:Y:S01]  /*8be60*/  STL [R1+0x186c], R150 ;  /* 0x00186c9601007387 */ /* 0x000fe20000100800 */
[----:B-1----:R-:W-:-:S05]  /*8be70*/  MOV R0, R149 ;  /* 0x0000009500007202 */ /* 0x002fca0000000f00 */
[----:B------:R1:W-:Y:S04]  /*8be80*/  STL [R1+0x1860], R0 ;  /* 0x0018600001007387 */ /* 0x0003e80000100800 */
[----:B------:R-:W-:Y:S01]  /*8be90*/  STL [R1+0x1874], R176 ;  /* 0x001874b001007387 */ /* 0x000fe20000100800 */
[----:B-1----:R-:W-:-:S05]  /*8bea0*/  IMAD.MOV.U32 R0, RZ, RZ, R151 ;  /* 0x000000ffff007224 */ /* 0x002fca00078e0097 */
[----:B------:R3:W-:Y:S04]  /*8beb0*/  STL [R1+0x1868], R0 ;  /* 0x0018680001007387 */ /* 0x0007e80000100800 */
[----:B------:R-:W-:Y:S01]  /*8bec0*/  STL [R1+0x1870], R177 ;  /* 0x001870b101007387 */ /* 0x000fe20000100800 */
[----:B---3--:R-:W-:-:S03]  /*8bed0*/  IMAD.MOV.U32 R0, RZ, RZ, R221 ;  /* 0x000000ffff007224 */ /* 0x008fc600078e00dd */
[----:B------:R-:W-:Y:S04]  /*8bee0*/  STL [R1+0x187c], R220 ;  /* 0x00187cdc01007387 */ /* 0x000fe80000100800 */
[----:B------:R-:W-:Y:S04]  /*8bef0*/  STL [R1+0x1884], R218 ;  /* 0x001884da01007387 */ /* 0x000fe80000100800 */
[----:B------:R1:W-:Y:S02]  /*8bf00*/  STL [R1+0x1878], R0 ;  /* 0x0018780001007387 */ /* 0x0003e40000100800 */
[----:B-1----:R-:W-:-:S02]  /*8bf10*/  MOV R0, R219 ;  /* 0x000000db00007202 */ /* 0x002fc40000000f00 */
[----:B------:R-:W-:Y:S04]  /*8bf20*/  STL [R1+0x188c], R216 ;  /* 0x00188cd801007387 */ /* 0x000fe80000100800 */
[----:B------:R1:W-:Y:S04]  /*8bf30*/  STL [R1+0x1880], R0 ;  /* 0x0018800001007387 */ /* 0x0003e80000100800 */
[----:B------:R-:W-:Y:S01]  /*8bf40*/  STL [R1+0x1894], R178 ;  /* 0x001894b201007387 */ /* 0x000fe20000100800 */
[----:B-1----:R-:W-:-:S05]  /*8bf50*/  IMAD.MOV.U32 R0, RZ, RZ, R217 ;  /* 0x000000ffff007224 */ /* 0x002fca00078e00d9 */
[----:B------:R1:W-:Y:S04]  /*8bf60*/  STL [R1+0x1888], R0 ;  /* 0x0018880001007387 */ /* 0x0003e80000100800 */
[----:B------:R-:W-:Y:S01]  /*8bf70*/  STL [R1+0x1890], R179 ;  /* 0x001890b301007387 */ /* 0x000fe20000100800 */
[----:B-1----:R-:W-:-:S03]  /*8bf80*/  IMAD.MOV.U32 R0, RZ, RZ, R215 ;  /* 0x000000ffff007224 */ /* 0x002fc600078e00d7 */
[----:B------:R-:W-:Y:S04]  /*8bf90*/  STL [R1+0x189c], R214 ;  /* 0x00189cd601007387 */ /* 0x000fe80000100800 */
[----:B------:R-:W-:Y:S04]  /*8bfa0*/  STL [R1+0x18a4], R212 ;  /* 0x0018a4d401007387 */ /* 0x000fe80000100800 */
[----:B------:R1:W-:Y:S04]  /*8bfb0*/  STL [R1+0x1898], R0 ;  /* 0x0018980001007387 */ /* 0x0003e80000100800 */
[----:B------:R-:W-:Y:S01]  /*8bfc0*/  STL [R1+0x18ac], R210 ;  /* 0x0018acd201007387 */ /* 0x000fe20000100800 */
[----:B-1----:R-:W-:-:S05]  /*8bfd0*/  MOV R0, R213 ;  /* 0x000000d500007202 */ /* 0x002fca0000000f00 */
[----:B------:R1:W-:Y:S04]  /*8bfe0*/  STL [R1+0x18a0], R0 ;  /* 0x0018a00001007387 */ /* 0x0003e80000100800 */
[----:B----4-:R-:W-:Y:S01]  /*8bff0*/  STL [R1+0x18b4], R208 ;  /* 0x0018b4d001007387 */ /* 0x010fe20000100800 */
[----:B-1----:R-:W-:-:S05]  /*8c000*/  IMAD.MOV.U32 R0, RZ, RZ, R211 ;  /* 0x000000ffff007224 */ /* 0x002fca00078e00d3 */
[----:B------:R1:W-:Y:S04]  /*8c010*/  STL [R1+0x18a8], R0 ;  /* 0x0018a80001007387 */ /* 0x0003e80000100800 */
[----:B------:R-:W-:Y:S01]  /*8c020*/  STL [R1+0x18bc], R180 ;  /* 0x0018bcb401007387 */ /* 0x000fe20000100800 */
[----:B-1----:R-:W-:-:S05]  /*8c030*/  IMAD.MOV.U32 R0, RZ, RZ, R209 ;  /* 0x000000ffff007224 */ /* 0x002fca00078e00d1 */
[----:B------:R2:W-:Y:S04]  /*8c040*/  STL [R1+0x18b0], R0 ;  /* 0x0018b00001007387 */ /* 0x0005e80000100800 */
[----:B------:R-:W-:Y:S01]  /*8c050*/  STL [R1+0x18b8], R181 ;  /* 0x0018b8b501007387 */ /* 0x000fe20000100800 */
[----:B--2---:R-:W-:-:S03]  /*8c060*/  MOV R0, R207 ;  /* 0x000000cf00007202 */ /* 0x004fc60000000f00 */
[----:B------:R-:W-:Y:S04]  /*8c070*/  STL [R1+0x18c4], R206 ;  /* 0x0018c4ce01007387 */ /* 0x000fe80000100800 */
[----:B------:R-:W2:Y:S04]  /*8c080*/  LDL.LU.64 R12, [R1+0x1d48] ;  /* 0x001d4800010c7983 */ /* 0x000ea80000300a00 */
[----:B------:R-:W-:Y:S04]  /*8c090*/  STL [R1+0x18c0], R0 ;  /* 0x0018c00001007387 */ /* 0x000fe80000100800 */
[----:B------:R-:W3:Y:S04]  /*8c0a0*/  LDL.LU.64 R10, [R1+0x1d40] ;  /* 0x001d4000010a7983 */ /* 0x000ee80000300a00 */
[----:B--2---:R1:W-:Y:S04]  /*8c0b0*/  STL.64 [R1+0x980], R12 ;  /* 0x0009800c01007387 */ /* 0x0043e80000100a00 */
[----:B-1----:R-:W2:Y:S04]  /*8c0c0*/  LDL.LU.64 R12, [R1+0x1d38] ;  /* 0x001d3800010c7983 */ /* 0x002ea80000300a00 */
[----:B---3--:R1:W-:Y:S04]  /*8c0d0*/  STL.64 [R1+0x978], R10 ;  /* 0x0009780a01007387 */ /* 0x0083e80000100a00 */
[----:B-1----:R-:W3:Y:S04]  /*8c0e0*/  LDL.LU.64 R10, [R1+0x1d30] ;  /* 0x001d3000010a7983 */ /* 0x002ee80000300a00 */
        /* <DEDUP_REMOVED lines=185> */
[----:B------:R-:W-:Y:S04]  /*8cc80*/  STL.64 [R1+0x680], R182 ;  /* 0x000680b601007387 */ /* 0x000fe80000100a00 */
[----:B---3--:R2:W-:Y:S04]  /*8cc90*/  STL.64 [R1+0x688], R10 ;  /* 0x0006880a01007387 */ /* 0x0085e80000100a00 */
[----:B-1----:R-:W3:Y:S04]  /*8cca0*/  LDL.LU.64 R12, [R1+0x19b8] ;  /* 0x0019b800010c7983 */ /* 0x002ee80000300a00 */
[----:B--2---:R-:W2:Y:S04]  /*8ccb0*/  LDL.LU.64 R10, [R1+0x1920] ;  /* 0x00192000010a7983 */ /* 0x004ea80000300a00 */
[----:B---3--:R1:W-:Y:S04]  /*8ccc0*/  STL.64 [R1+0x678], R12 ;  /* 0x0006780c01007387 */ /* 0x0083e80000100a00 */
[----:B------:R-:W-:Y:S04]  /*8ccd0*/  STL.64 [R1+0x668], R184 ;  /* 0x000668b801007387 */ /* 0x000fe80000100a00 */
[----:B--2---:R2:W-:Y:S04]  /*8cce0*/  STL.64 [R1+0x670], R10 ;  /* 0x0006700a01007387 */ /* 0x0045e80000100a00 */
        /* <DEDUP_REMOVED lines=18> */
[----:B-1----:R-:W3:Y:S04]  /*8ce10*/  LDL.LU.64 R12, [R1+0x1a38] ;  /* 0x001a3800010c7983 */ /* 0x002ee80000300a00 */
[----:B--2---:R1:W-:Y:S04]  /*8ce20*/  STL.64 [R1+0x610], R10 ;  /* 0x0006100a01007387 */ /* 0x0043e80000100a00 */
[----:B-1----:R-:W2:Y:S01]  /*8ce30*/  LDL.LU.64 R10, [R1+0x1a30] ;  /* 0x001a3000010a7983 */ /* 0x002ea20000300a00 */
[----:B------:R-:W-:Y:S01]  /*8ce40*/  SHF.R.S32.HI R3, RZ, 0x1f, R205 ;  /* 0x0000001fff037819 */ /* 0x000fe200000114cd */
[----:B------:R-:W-:Y:S01]  /*8ce50*/  IMAD.MOV.U32 R206, RZ, RZ, R202 ;  /* 0x000000ffffce7224 */ /* 0x000fe200078e00ca */
[----:B------:R-:W-:-:S02]  /*8ce60*/  MOV R207, R203 ;  /* 0x000000cb00cf7202 */ /* 0x000fc40000000f00 */
[----:B------:R-:W-:Y:S01]  /*8ce70*/  LEA.HI R3, R3, R205, RZ, 0x7 ;  /* 0x000000cd03037211 */ /* 0x000fe200078f38ff */
[----:B------:R-:W-:Y:S01]  /*8ce80*/  IMAD.MOV.U32 R211, RZ, RZ, R201 ;  /* 0x000000ffffd37224 */ /* 0x000fe200078e00c9 */
[----:B------:R-:W-:Y:S01]  /*8ce90*/  MOV R210, R200 ;  /* 0x000000c800d27202 */ /* 0x000fe20000000f00 */
[----:B------:R-:W-:Y:S01]  /*8cea0*/  IMAD.MOV.U32 R214, RZ, RZ, R198 ;  /* 0x000000ffffd67224 */ /* 0x000fe200078e00c6 */
[----:B------:R-:W-:Y:S01]  /*8ceb0*/  MOV R219, R197 ;  /* 0x000000c500db7202 */ /* 0x000fe20000000f00 */
[----:B------:R-:W-:Y:S01]  /*8cec0*/  IMAD.MOV.U32 R215, RZ, RZ, R199 ;  /* 0x000000ffffd77224 */ /* 0x000fe200078e00c7 */
[----:B------:R-:W-:Y:S01]  /*8ced0*/  MOV R222, R194 ;  /* 0x000000c200de7202 */ /* 0x000fe20000000f00 */
[----:B------:R-:W-:Y:S02]  /*8cee0*/  IMAD.MOV.U32 R218, RZ, RZ, R196 ;  /* 0x000000ffffda7224 */ /* 0x000fe400078e00c4 */
[----:B------:R-:W-:Y:S02]  /*8cef0*/  IMAD.MOV.U32 R223, RZ, RZ, R195 ;  /* 0x000000ffffdf7224 */ /* 0x000fe400078e00c3 */
[----:B------:R-:W-:-:S02]  /*8cf00*/  IMAD.MOV.U32 R226, RZ, RZ, R192 ;  /* 0x000000ffffe27224 */ /* 0x000fc400078e00c0 */
[----:B------:R-:W-:Y:S02]  /*8cf10*/  IMAD.MOV.U32 R227, RZ, RZ, R193 ;  /* 0x000000ffffe37224 */ /* 0x000fe400078e00c1 */
[----:B------:R-:W-:Y:S01]  /*8cf20*/  IMAD.MOV.U32 R4, RZ, RZ, -0x1 ;  /* 0xffffffffff047424 */ /* 0x000fe200078e00ff */
[----:B---3--:R-:W-:Y:S04]  /*8cf30*/  STL.64 [R1+0x608], R12 ;  /* 0x0006080c01007387 */ /* 0x008fe80000100a00 */
[----:B------:R1:W5:Y:S04]  /*8cf40*/  LDL.LU.64 R250, [R1+0x1a28] ;  /* 0x001a280001fa7983 */ /* 0x0003680000300a00 */
[----:B--2---:R2:W-:Y:S04]  /*8cf50*/  STL.64 [R1+0x600], R10 ;  /* 0x0006000a01007387 */ /* 0x0045e80000100a00 */
[----:B------:R1:W5:Y:S04]  /*8cf60*/  LDL.LU.64 R248, [R1+0x1a20] ;  /* 0x001a200001f87983 */ /* 0x0003680000300a00 */
        /* <DEDUP_REMOVED lines=24> */
[----:B------:R1:W5:Y:S01]  /*8d0f0*/  LDL.LU.64 R186, [R1+0x1970] ;  /* 0x0019700001ba7983 */ /* 0x0003620000300a00 */
[----:B--2---:R-:W-:-:S03]  /*8d100*/  IMAD.MOV.U32 R10, RZ, RZ, 0x6 ;  /* 0x00000006ff0a7424 */ /* 0x004fc600078e00ff */
        /* <DEDUP_REMOVED lines=8> */
[----:B------:R1:W-:Y:S04]  /*8d190*/  STL [R1+0x990], R10 ;  /* 0x0009900a01007387 */ /* 0x0003e80000100800 */
[----:B------:R1:W-:Y:S04]  /*8d1a0*/  STL [R1+0x98c], RZ ;  /* 0x00098cff01007387 */ /* 0x0003e80000100800 */
[----:B------:R1:W-:Y:S04]  /*8d1b0*/  STL [R1+0x994], R4 ;  /* 0x0009940401007387 */ /* 0x0003e80000100800 */
        /* <DEDUP_REMOVED lines=384> */
[----:B------:R-:W-:Y:S01]  /*8e9c0*/  IMAD.SHL.U32 R8, R8, 0x80, RZ ;  /* 0x0000008008087824 */ /* 0x000fe200078e00ff */
[----:B------:R-:W-:-:S04]  /*8e9d0*/  SHF.R.S32.HI R0, RZ, 0x1f, R5 ;  /* 0x0000001fff007819 */ /* 0x000fc80000011405 */
[----:B------:R-:W-:Y:S02]  /*8e9e0*/  SHF.R.S32.HI R2, RZ, 0x1f, R8 ;  /* 0x0000001fff027819 */ /* 0x000fe40000011408 */
[----:B------:R-:W-:Y:S02]  /*8e9f0*/  CS2R R24, SRZ ;  /* 0x0000000000187805 */ /* 0x000fe4000001ff00 */
[C---:B------:R-:W-:Y:S02]  /*8ea00*/  SHF.L.U64.HI R0, R5.reuse, 0x2, R0 ;  /* 0x0000000205007819 */ /* 0x040fe40000010200 */
[----:B------:R-:W-:Y:S02]  /*8ea10*/  CS2R R26, SRZ ;  /* 0x00000000001a7805 */ /* 0x000fe4000001ff00 */
[C---:B------:R-:W-:Y:S01]  /*8ea20*/  SHF.L.U64.HI R2, R8.reuse, 0x2, R2 ;  /* 0x0000000208027819 */ /* 0x040fe20000010202 */
[----:B------:R-:W-:Y:S01]  /*8ea30*/  IMAD.SHL.U32 R8, R8, 0x4, RZ ;  /* 0x0000000408087824 */ /* 0x000fe200078e00ff */
[----:B------:R-:W-:-:S02]  /*8ea40*/  SHF.L.U32 R5, R5, 0x2, RZ ;  /* 0x0000000205057819 */ /* 0x000fc400000006ff */
[----:B------:R-:W-:Y:S02]  /*8ea50*/  CS2R R28, SRZ ;  /* 0x00000000001c7805 */ /* 0x000fe4000001ff00 */
[----:B------:R-:W-:Y:S02]  /*8ea60*/  SHF.R.S32.HI R3, RZ, 0x7, R3 ;  /* 0x00000007ff037819 */ /* 0x000fe40000011403 */
        /* <DEDUP_REMOVED lines=60> */
[----:B-1----:R-:W-:-:S07]  /*8ee30*/  CS2R R150, SRZ ;  /* 0x0000000000967805 */ /* 0x002fce000001ff00 */
.L_x_1:
[----:B------:R-:W2:Y:S01]  /*8ee40*/  LDL.LU R3, [R1+0x994] ;  /* 0x0009940001037983 */ /* 0x000ea20000300800 */
[----:B------:R-:W-:-:S04]  /*8ee50*/  DEPBAR.LE SB0, 0xc ;  /* 0x000083000000791a */ /* 0x000fc80000000000 */
[----:B------:R-:W-:Y:S04]  /*8ee60*/  STL.64 [R1+0x2850], R150 ;  /* 0x0028509601007387 */ /* 0x000fe80000100a00 */
        /* <DEDUP_REMOVED lines=57> */
[----:B-1----:R-:W3:Y:S04]  /*8f200*/  LDL.LU.64 R36, [R1+0x400] ;  /* 0x0004000001247983 */ /* 0x002ee80000300a00 */
        /* <DEDUP_REMOVED lines=63> */
[----:B--2---:R-:W-:Y:S01]  /*8f600*/  IADD3 R3, R3, 0x1, RZ ;  /* 0x0000000103037810 */ /* 0x004fe20007ffe0ff */
[----:B------:R-:W-:Y:S01]  /*8f610*/  UMOV UR11, 0x40000040 ;  /* 0x40000040000b7882 */ /* 0x000fe20000000000 */
[----:B------:R-:W-:Y:S01]  /*8f620*/  UMOV UR9, 0x40000040 ;  /* 0x4000004000097882 */ /* 0x000fe20000000000 */
[----:B------:R-:W-:Y:S01]  /*8f630*/  STL.64 [R1+0x2680], R34 ;  /* 0x0026802201007387 */ /* 0x000fe20000100a00 */
[----:B------:R-:W-:Y:S01]  /*8f640*/  BAR.SYNC.DEFER_BLOCKING 0x0 ;  /* 0x0000000000007b1d */ /* 0x000fe20000010000 */
[----:B------:R-:W-:Y:S01]  /*8f650*/  ISETP.GT.AND P0, PT, R3, 0x7, PT ;  /* 0x000000070300780c */ /* 0x000fe20003f04270 */
[----:B------:R-:W-:Y:S01]  /*8f660*/  IMAD.U32 R169, RZ, RZ, UR11 ;  /* 0x0000000bffa97e24 */ /* 0x000fe2000f8e00ff */
[----:B------:R-:W-:-:S03]  /*8f670*/  MOV R252, UR60 ;  /* 0x0000003c00fc7c02 */ /* 0x000fc60008000f00 */
[----:B------:R-:W-:Y:S01]  /*8f680*/  UMOV UR17, UR9 ;  /* 0x0000000900117c82 */ /* 0x000fe20008000000 */
[----:B------:R-:W-:Y:S04]  /*8f690*/  STL.64 [R1+0x2678], R32 ;  /* 0x0026782001007387 */ /* 0x000fe80000100a00 */
[----:B------:R-:W-:Y:S04]  /*8f6a0*/  STL.64 [R1+0x2670], R30 ;  /* 0x0026701e01007387 */ /* 0x000fe80000100a00 */
[----:B------:R-:W-:Y:S04]  /*8f6b0*/  STL.64 [R1+0x2668], R28 ;  /* 0x0026681c01007387 */ /* 0x000fe80000100a00 */
[----:B------:R-:W-:Y:S04]  /*8f6c0*/  STL.64 [R1+0x2660], R26 ;  /* 0x0026601a01007387 */ /* 0x000fe80000100a00 */
[----:B------:R-:W-:Y:S04]  /*8f6d0*/  STL.64 [R1+0x2658], R24 ;  /* 0x0026581801007387 */ /* 0x000fe80000100a00 */
[----:B-----5:R1:W-:Y:S04]  /*8f6e0*/  STL [R1+0x2654], R188 ;  /* 0x002654bc01007387 */ /* 0x0203e80000100800 */
[----:B------:R2:W-:Y:S04]  /*8f6f0*/  STL [R1+0x2650], R189 ;  /* 0x002650bd01007387 */ /* 0x0005e80000100800 */
[----:B------:R-:W-:Y:S01]  /*8f700*/  STL.64 [R1+0x2648], R186 ;  /* 0x002648ba01007387 */ /* 0x000fe20000100a00 */
[----:B-1----:R-:W1:Y:S03]  /*8f710*/  LDC R188, c[0x0][0x230] ;  /* 0x00008c00ffbc7b82 */ /* 0x002e660000000800 */
[----:B------:R-:W-:Y:S01]  /*8f720*/  STL.64 [R1+0x2640], R226 ;  /* 0x002640e201007387 */ /* 0x000fe20000100a00 */
[----:B--2---:R-:W-:-:S03]  /*8f730*/  MOV R189, UR61 ;  /* 0x0000003d00bd7c02 */ /* 0x004fc60008000f00 */
[----:B------:R-:W-:Y:S04]  /*8f740*/  STL.64 [R1+0x2638], R222 ;  /* 0x002638de01007387 */ /* 0x000fe80000100a00 */
[----:B------:R-:W-:Y:S04]  /*8f750*/  STL.64 [R1+0x2630], R218 ;  /* 0x002630da01007387 */ /* 0x000fe80000100a00 */
[----:B------:R-:W-:Y:S04]  /*8f760*/  STL [R1+0x2628], R214 ;  /* 0x002628d601007387 */ /* 0x000fe80000100800 */
[----:B------:R-:W-:Y:S04]  /*8f770*/  STL [R1+0x2624], R215 ;  /* 0x002624d701007387 */ /* 0x000fe80000100800 */
[----:B------:R2:W-:Y:S04]  /*8f780*/  STL [R1+0x2620], R6 ;  /* 0x0026200601007387 */ /* 0x0005e80000100800 */
[----:B------:R-:W-:Y:S04]  /*8f790*/  STL.64 [R1+0x2618], R210 ;  /* 0x002618d201007387 */ /* 0x000fe80000100a00 */
[----:B------:R-:W-:Y:S01]  /*8f7a0*/  STL.64 [R1+0x2610], R206 ;  /* 0x002610ce01007387 */ /* 0x000fe20000100a00 */
[----:B--2---:R-:W-:-:S03]  /*8f7b0*/  SEL R6, R3, RZ, !P0 ;  /* 0x000000ff03067207 */ /* 0x004fc60004000000 */
[----:B------:R-:W-:Y:S02]  /*8f7c0*/  STL.64 [R1+0x2608], R202 ;  /* 0x002608ca01007387 */ /* 0x000fe40000100a00 */
[C---:B------:R-:W-:Y:S02]  /*8f7d0*/  IMAD R3, R6.reuse, 0x10000, R9 ;  /* 0x0001000006037824 */ /* 0x040fe400078e0209 */
[----:B------:R-:W-:Y:S02]  /*8f7e0*/  STL.64 [R1+0x2600], R184 ;  /* 0x002600b801007387 */ /* 0x000fe40000100a00 */
[----:B------:R-:W-:Y:S01]  /*8f7f0*/  VIADD R4, R3, 0x200000 ;  /* 0x0020000003047836 */ /* 0x000fe20000000000 */
[----:B------:R-:W-:Y:S01]  /*8f800*/  LEA R3, R6, R9, 0x12 ;  /* 0x0000000906037211 */ /* 0x000fe200078e90ff */
[----:B------:R-:W-:Y:S03]  /*8f810*/  STL.64 [R1+0x25f8], R182 ;  /* 0x0025f8b601007387 */ /* 0x000fe60000100a00 */
[----:B------:R-:W-:Y:S01]  /*8f820*/  SHF.R.U32.HI R3, RZ, 0x4, R3 ;  /* 0x00000004ff037819 */ /* 0x000fe20000011603 */
[----:B------:R-:W-:Y:S01]  /*8f830*/  STL.64 [R1+0x25f0], R180 ;  /* 0x0025f0b401007387 */ /* 0x000fe20000100a00 */
[----:B------:R-:W-:-:S02]  /*8f840*/  SHF.R.U32.HI R4, RZ, 0x4, R4 ;  /* 0x00000004ff047819 */ /* 0x000fc40000011604 */
[----:B------:R-:W-:Y:S01]  /*8f850*/  SGXT.U32 R3, R3, 0xe ;  /* 0x0000000e0303781a */ /* 0x000fe20000000000 */
[----:B------:R-:W-:Y:S01]  /*8f860*/  STL.64 [R1+0x25e8], R178 ;  /* 0x0025e8b201007387 */ /* 0x000fe20000100a00 */
[----:B------:R-:W-:Y:S02]  /*8f870*/  SGXT.U32 R4, R4, 0xe ;  /* 0x0000000e0404781a */ /* 0x000fe40000000000 */
[C---:B------:R-:W-:Y:S01]  /*8f880*/  R2UR UR5, R3.reuse ;  /* 0x00000000030572ca */ /* 0x040fe200000e0000 */
[----:B------:R-:W-:Y:S01]  /*8f890*/  STL.64 [R1+0x25e0], R176 ;  /* 0x0025e0b001007387 */ /* 0x000fe20000100a00 */
[C---:B------:R-:W-:Y:S02]  /*8f8a0*/  R2UR UR4, R4.reuse ;  /* 0x00000000040472ca */ /* 0x040fe400000e0000 */
[----:B------:R-:W-:Y:S01]  /*8f8b0*/  IADD3 R4, P0, R4, 0x2, RZ ;  /* 0x0000000204047810 */ /* 0x000fe20007f1e0ff */
[----:B------:R-:W-:Y:S01]  /*8f8c0*/  STL.64 [R1+0x25d8], R174 ;  /* 0x0025d8ae01007387 */ /* 0x000fe20000100a00 */
[----:B------:R-:W-:-:S03]  /*8f8d0*/  IADD3 R3, P1, R3, 0x2, RZ ;  /* 0x0000000203037810 */ /* 0x000fc60007f3e0ff */
[----:B------:R-:W-:Y:S01]  /*8f8e0*/  STL.64 [R1+0x25d0], R172 ;  /* 0x0025d0ac01007387 */ /* 0x000fe20000100a00 */
[----:B------:R-:W-:Y:S02]  /*8f8f0*/  R2UR UR6, R3 ;  /* 0x00000000030672ca */ /* 0x000fe400000e0000 */
[----:B------:R-:W-:Y:S01]  /*8f900*/  MOV R3, RZ ;  /* 0x000000ff00037202 */ /* 0x000fe20000000f00 */
[----:B------:R-:W-:Y:S01]  /*8f910*/  UMOV UR10, UR5 ;  /* 0x00000005000a7c82 */ /* 0x000fe20008000000 */
[----:B------:R-:W-:Y:S01]  /*8f920*/  STL.64 [R1+0x25c8], R170 ;  /* 0x0025c8aa01007387 */ /* 0x000fe20000100a00 */
[----:B------:R-:W-:Y:S01]  /*8f930*/  UMOV UR8, UR4 ;  /* 0x0000000400087c82 */ /* 0x000fe20008000000 */
[----:B------:R-:W-:Y:S01]  /*8f940*/  R2UR UR4, R4 ;  /* 0x00000000040472ca */ /* 0x000fe200000e0000 */
[----:B------:R-:W-:Y:S01]  /*8f950*/  IMAD.MOV.U32 R4, RZ, RZ, RZ ;  /* 0x000000ffff047224 */ /* 0x000fe200078e00ff */
[----:B------:R-:W-:Y:S01]  /*8f960*/  IADD3.X R3, R3, 0x40000040, RZ, P1, !PT ;  /* 0x4000004003037810 */ /* 0x000fe20000ffe4ff */
[----:B------:R-:W-:Y:S01]  /*8f970*/  IMAD.U32 R168, RZ, RZ, UR10 ;  /* 0x0000000affa87e24 */ /* 0x000fe2000f8e00ff */
[----:B------:R-:W-:Y:S01]  /*8f980*/  UMOV UR16, UR8 ;  /* 0x0000000800107c82 */ /* 0x000fe20008000000 */
[----:B------:R-:W-:Y:S01]  /*8f990*/  STL [R1+0x994], R6 ;  /* 0x0009940601007387 */ /* 0x000fe20000100800 */
[----:B------:R-:W-:-:S02]  /*8f9a0*/  IADD3.X R4, R4, 0x40000040, RZ, P0, !PT ;  /* 0x4000004004047810 */ /* 0x000fc400007fe4ff */
[----:B------:R-:W-:Y:S01]  /*8f9b0*/  R2UR UR7, R3 ;  /* 0x00000000030772ca */ /* 0x000fe200000e0000 */
[----:B------:R-:W2:Y:S01]  /*8f9c0*/  LDL.LU.64 R24, [R1] ;  /* 0x0000000001187983 */ /* 0x000ea20000300a00 */
[----:B------:R-:W-:-:S03]  /*8f9d0*/  R2UR UR5, R4 ;  /* 0x00000000040572ca */ /* 0x000fc600000e0000 */
[----:B------:R-:W4:Y:S04]  /*8f9e0*/  LDL.LU.64 R26, [R1+0x8] ;  /* 0x00000800011a7983 */ /* 0x000f280000300a00 */
[----:B------:R-:W2:Y:S04]  /*8f9f0*/  LDL.LU.64 R28, [R1+0x10] ;  /* 0x00001000011c7983 */ /* 0x000ea80000300a00 */
[----:B------:R-:W-:Y:S02]  /*8fa00*/  UIADD3.64 UR14, UR6, 0x7fe, URZ ;  /* 0x000007fe060e7897 */ /* 0x000fe4000fffe03f */
[----:B------:R-:W-:-:S02]  /*8fa10*/  UIADD3.64 UR12, UR4, 0x3fe, URZ ;  /* 0x000003fe040c7897 */ /* 0x000fc4000fffe03f */
[----:B------:R-:W-:Y:S02]  /*8fa20*/  UIADD3.64 UR18, UR6, 0x800, URZ ;  /* 0x0000080006127897 */ /* 0x000fe4000fffe03f */
[----:B------:R-:W-:Y:S01]  /*8fa30*/  MOV R11, UR15 ;  /* 0x0000000f000b7c02 */ /* 0x000fe20008000f00 */
[----:B------:R-:W-:Y:S01]  /*8fa40*/  UIADD3.64 UR22, UR6, 0x802, URZ ;  /* 0x0000080206167897 */ /* 0x000fe2000fffe03f */
[----:B------:R-:W-:Y:S01]  /*8fa50*/  MOV R10, UR14 ;  /* 0x0000000e000a7c02 */ /* 0x000fe20008000f00 */
[----:B------:R-:W-:Y:S01]  /*8fa60*/  UIADD3.64 UR20, UR4, 0x402, URZ ;  /* 0x0000040204147897 */ /* 0x000fe2000fffe03f */
[----:B------:R-:W-:Y:S01]  /*8fa70*/  MOV R4, UR13 ;  /* 0x0000000d00047c02 */ /* 0x000fe20008000f00 */
[----:B------:R-:W-:Y:S01]  /*8fa80*/  UIADD3.64 UR26, UR6, 0x804, URZ ;  /* 0x00000804061a7897 */ /* 0x000fe2000fffe03f */
[----:B------:R-:W-:Y:S01]  /*8fa90*/  MOV R3, UR12 ;  /* 0x0000000c00037c02 */ /* 0x000fe20008000f00 */
[----:B------:R-:W-:Y:S02]  /*8faa0*/  UIADD3.64 UR24, UR4, 0x404, URZ ;  /* 0x0000040404187897 */ /* 0x000fe4000fffe03f */
[----:B------:R-:W-:-:S02]  /*8fab0*/  UIADD3.64 UR30, UR6, 0xffe, URZ ;  /* 0x00000ffe061e7897 */ /* 0x000fc4000fffe03f */
[----:B------:R-:W-:Y:S02]  /*8fac0*/  UIADD3.64 UR28, UR4, 0x7fe, URZ ;  /* 0x000007fe041c7897 */ /* 0x000fe4000fffe03f */
[----:B------:R-:W-:Y:S02]  /*8fad0*/  UIADD3.64 UR34, UR6, 0x1000, URZ ;  /* 0x0000100006227897 */ /* 0x000fe4000fffe03f */
[----:B------:R-:W-:Y:S02]  /*8fae0*/  UIADD3.64 UR32, UR4, 0x800, URZ ;  /* 0x0000080004207897 */ /* 0x000fe4000fffe03f */
[----:B------:R-:W-:Y:S02]  /*8faf0*/  UIADD3.64 UR38, UR6, 0x1002, URZ ;  /* 0x0000100206267897 */ /* 0x000fe4000fffe03f */
        /* <DEDUP_REMOVED lines=10> */
[----:B------:R-:W-:Y:S01]  /*8fba0*/  UIADD3.64 UR56, UR4, 0xc04, URZ ;  /* 0x00000c0404387897 */ /* 0x000fe2000fffe03f */
[----:B---3--:R-:W-:-:S06]  /*8fbb0*/  WARPGROUP.ARRIVE ;  /* 0x00000000000079c5 */ /* 0x008fcc0000000000 */
[----:B------:R-:W-:Y:S01]  /*8fbc0*/  HGMMA.64x256x8.F32.TF32 R36, gdesc[UR8], R36, gsb0 ;  /* 0x07e00000082479f0 */ /* 0x000fe20008002824 */
[----:B------:R-:W-:Y:S02]  /*8fbd0*/  UIADD3.64 UR10, UR6, 0x2, URZ ;  /* 0x00000002060a7897 */ /* 0x000fe4000fffe03f */
[----:B------:R-:W-:-:S04]  /*8fbe0*/  UIADD3.64 UR8, UR4, 0x2, URZ ;  /* 0x0000000204087897 */ /* 0x000fc8000fffe03f */
[----:B------:R-:W-:Y:S01]  /*8fbf0*/  IMAD.U32 R166, RZ, RZ, UR10 ;  /* 0x0000000affa67e24 */ /* 0x000fe2000f8e00ff */
[----:B------:R-:W-:Y:S02]  /*8fc00*/  MOV R167, UR11 ;  /* 0x0000000b00a77c02 */ /* 0x000fe40008000f00 */
[----:B------:R-:W-:Y:S01]  /*8fc10*/  UMOV UR60, UR8 ;  /* 0x00000008003c7c82 */ /* 0x000fe20008000000 */
[----:B------:R-:W-:Y:S01]  /*8fc20*/  UMOV UR61, UR9 ;  /* 0x00000009003d7c82 */ /* 0x000fe20008000000 */
[----:B------:R-:W-:Y:S02]  /*8fc30*/  WARPGROUP.DEPBAR.LE gsb0, 0x0 ;  /* 0x00008000000079c5 */ /* 0x000fe40000010000 */
[----:B------:R-:W-:-:S14]  /*8fc40*/  WARPGROUP.ARRIVE ;  /* 0x00000000000079c5 */ /* 0x000fdc0000000000 */
[----:B------:R-:W-:Y:S03]  /*8fc50*/  HGMMA.64x256x8.F32.TF32 R36, gdesc[UR4], R36, gsb0 ;  /* 0x07e00000042479f0 */ /* 0x000fe60008002824 */
[----:B------:R-:W-:Y:S02]  /*8fc60*/  WARPGROUP.DEPBAR.LE gsb0, 0x0 ;  /* 0x00008000000079c5 */ /* 0x000fe40000010000 */
[----:B------:R-:W-:-:S15]  /*8fc70*/  WARPGROUP.ARRIVE ;  /* 0x00000000000079c5 */ /* 0x000fde0000000000 */
[----:B------:R-:W-:-:S08]  /*8fc80*/  NOP ;  /* 0x0000000000007918 */ /* 0x000fd00000000000 */
[----:B------:R-:W-:Y:S01]  /*8fc90*/  HGMMA.64x256x8.F32.TF32 R36, gdesc[UR8], R36, gsb0 ;  /* 0x07e00000082479f0 */ /* 0x000fe20008002824 */
[----:B------:R-:W-:Y:S02]  /*8fca0*/  UIADD3.64 UR10, UR6, 0x4, URZ ;  /* 0x00000004060a7897 */ /* 0x000fe4000fffe03f */
[----:B------:R-:W-:Y:S01]  /*8fcb0*/  UIADD3.64 UR8, UR4, 0x4, URZ ;  /* 0x0000000404087897 */ /* 0x000fe2000fffe03f */
[----:B------:R-:W-:Y:S02]  /*8fcc0*/  WARPGROUP.DEPBAR.LE gsb0, 0x0 ;  /* 0x00008000000079c5 */ /* 0x000fe40000010000 */
[----:B------:R-:W-:-:S15]  /*8fcd0*/  WARPGROUP.ARRIVE ;  /* 0x00000000000079c5 */ /* 0x000fde0000000000 */
[----:B------:R-:W-:-:S07]  /*8fce0*/  NOP ;  /* 0x0000000000007918 */ /* 0x000fce0000000000 */
[----:B------:R-:W-:Y:S03]  /*8fcf0*/  HGMMA.64x256x8.F32.TF32 R36, gdesc[UR8], R36, gsb0 ;  /* 0x07e00000082479f0 */ /* 0x000fe60008002824 */
[----:B------:R-:W-:Y:S02]  /*8fd00*/  WARPGROUP.DEPBAR.LE gsb0, 0x0 ;  /* 0x00008000000079c5 */ /* 0x000fe40000010000 */
[----:B------:R-:W-:-:S15]  /*8fd10*/  WARPGROUP.ARRIVE ;  /* 0x00000000000079c5 */ /* 0x000fde0000000000 */
[----:B------:R-:W-:-:S08]  /*8fd20*/  NOP ;  /* 0x0000000000007918 */ /* 0x000fd00000000000 */
[----:B------:R-:W-:Y:S01]  /*8fd30*/  HGMMA.64x256x8.F32.TF32 R36, gdesc[UR12], R36, gsb0 ;  /* 0x07e000000c2479f0 */ /* 0x000fe20008002824 */
[----:B------:R-:W-:Y:S01]  /*8fd40*/  UMOV UR14, UR16 ;  /* 0x00000010000e7c82 */ /* 0x000fe20008000000 */
[----:B------:R-:W-:Y:S01]  /*8fd50*/  UMOV UR15, UR17 ;  /* 0x00000011000f7c82 */ /* 0x000fe20008000000 */
        /* <DEDUP_REMOVED lines=46> */
[----:B------:R3:W-:Y:S04]  /*90040*/  STL.64 [R1+0x400], R36 ;  /* 0x0004002401007387 */ /* 0x0007e80000100a00 */
        /* <DEDUP_REMOVED lines=57> */
[----:B------:R-:W-:Y:S04]  /*903e0*/  STL.64 [R1+0x5d0], R152 ;  /* 0x0005d09801007387 */ /* 0x000fe80000100a00 */
[----:B------:R-:W-:Y:S04]  /*903f0*/  STL.64 [R1+0x5d8], R154 ;  /* 0x0005d89a01007387 */ /* 0x000fe80000100a00 */
[----:B------:R-:W-:Y:S04]  /*90400*/  STL.64 [R1+0x5e0], R156 ;  /* 0x0005e09c01007387 */ /* 0x000fe80000100a00 */
[----:B------:R-:W-:Y:S04]  /*90410*/  STL.64 [R1+0x5e8], R158 ;  /* 0x0005e89e01007387 */ /* 0x000fe80000100a00 */
[----:B------:R-:W-:Y:S04]  /*90420*/  STL.64 [R1+0x5f0], R160 ;  /* 0x0005f0a001007387 */ /* 0x000fe80000100a00 */
[----:B------:R-:W-:Y:S04]  /*90430*/  STL.64 [R1+0x5f8], R162 ;  /* 0x0005f8a201007387 */ /* 0x000fe80000100a00 */
[----:B------:R-:W2:Y:S04]  /*90440*/  LDL.LU.64 R30, [R1+0x18] ;  /* 0x00001800011e7983 */ /* 0x000ea80000300a00 */
[----:B------:R-:W2:Y:S04]  /*90450*/  LDL.LU.64 R32, [R1+0x20] ;  /* 0x0000200001207983 */ /* 0x000ea80000300a00 */
[----:B------:R-:W2:Y:S04]  /*90460*/  LDL.LU.64 R34, [R1+0x28] ;  /* 0x0000280001227983 */ /* 0x000ea80000300a00 */
[----:B---3--:R-:W3:Y:S04]  /*90470*/  LDL.LU.64 R36, [R1+0x30] ;  /* 0x0000300001247983 */ /* 0x008ee80000300a00 */
[----:B-1----:R-:W3:Y:S04]  /*90480*/  LDL.LU.64 R38, [R1+0x38] ;  /* 0x0000380001267983 */ /* 0x002ee80000300a00 */
[----:B----4-:R-:W4:Y:S04]  /*90490*/  LDL.LU.64 R40, [R1+0x40] ;  /* 0x0000400001287983 */ /* 0x010f280000300a00 */
[----:B--2---:R-:W2:Y:S04]  /*904a0*/  LDL.LU.64 R42, [R1+0x48] ;  /* 0x00004800012a7983 */ /* 0x004ea80000300a00 */
        /* <DEDUP_REMOVED lines=54> */
[----:B--2---:R-:W-:Y:S04]  /*90810*/  STL.64 [R1+0x2a50], R150 ;  /* 0x002a509601007387 */ /* 0x004fe80000100a00 */
[----:B----4-:R-:W-:Y:S04]  /*90820*/  STL.64 [R1+0x2a48], R148 ;  /* 0x002a489401007387 */ /* 0x010fe80000100a00 */
[----:B---3--:R-:W-:Y:S04]  /*90830*/  STL.64 [R1+0x2a40], R146 ;  /* 0x002a409201007387 */ /* 0x008fe80000100a00 */
        /* <DEDUP_REMOVED lines=61> */
[----:B-1----:R-:W2:Y:S04]  /*90c10*/  LDL.LU.64 R24, [R1+0x200] ;  /* 0x0002000001187983 */ /* 0x002ea80000300a00 */
        /* <DEDUP_REMOVED lines=62> */
[----:B------:R-:W2:Y:S01]  /*91000*/  LDL.LU.64 R150, [R1+0x3f8] ;  /* 0x0003f80001967983 */ /* 0x000ea20000300a00 */
[----:B------:R-:W-:Y:S01]  /*91010*/  UMOV UR12, UR14 ;  /* 0x0000000e000c7c82 */ /* 0x000fe20008000000 */
[----:B------:R-:W-:Y:S01]  /*91020*/  UMOV UR13, UR15 ;  /* 0x0000000f000d7c82 */ /* 0x000fe20008000000 */
[----:B------:R-:W-:-:S06]  /*91030*/  UIADD3.64 UR14, UR6, 0x1ffe, URZ ;  /* 0x00001ffe060e7897 */ /* 0x000fcc000fffe03f */
[----:B------:R-:W-:Y:S02]  /*91040*/  IMAD.U32 R164, RZ, RZ, UR14 ;  /* 0x0000000effa47e24 */ /* 0x000fe4000f8e00ff */
[----:B------:R-:W-:Y:S01]  /*91050*/  IMAD.U32 R165, RZ, RZ, UR15 ;  /* 0x0000000fffa57e24 */ /* 0x000fe2000f8e00ff */
[----:B--2---:R-:W-:-:S06]  /*91060*/  WARPGROUP.ARRIVE ;  /* 0x00000000000079c5 */ /* 0x004fcc0000000000 */
[----:B------:R-:W-:Y:S01]  /*91070*/  HGMMA.64x256x8.F32.TF32 R24, gdesc[UR12], R24, gsb0 ;  /* 0x07e000000c1879f0 */ /* 0x000fe20008002818 */
[----:B------:R-:W-:Y:S01]  /*91080*/  UIADD3.64 UR14, UR6, 0x2000, URZ ;  /* 0x00002000060e7897 */ /* 0x000fe2000fffe03f */
[----:B------:R-:W-:Y:S01]  /*91090*/  UMOV UR12, UR4 ;  /* 0x00000004000c7c82 */ /* 0x000fe20008000000 */
[----:B------:R-:W-:-:S04]  /*910a0*/  UMOV UR13, UR5 ;  /* 0x00000005000d7c82 */ /* 0x000fc80008000000 */
[----:B------:R-:W-:Y:S01]  /*910b0*/  MOV R162, UR14 ;  /* 0x0000000e00a27c02 */ /* 0x000fe20008000f00 */
[----:B------:R-:W-:Y:S01]  /*910c0*/  IMAD.U32 R163, RZ, RZ, UR15 ;  /* 0x0000000fffa37e24 */ /* 0x000fe2000f8e00ff */
[----:B------:R-:W-:Y:S02]  /*910d0*/  WARPGROUP.DEPBAR.LE gsb0, 0x0 ;  /* 0x00008000000079c5 */ /* 0x000fe40000010000 */
[----:B------:R-:W-:-:S15]  /*910e0*/  WARPGROUP.ARRIVE ;  /* 0x00000000000079c5 */ /* 0x000fde0000000000 */
[----:B------:R-:W-:-:S02]  /*910f0*/  NOP ;  /* 0x0000000000007918 */ /* 0x000fc40000000000 */
[----:B------:R-:W-:Y:S01]  /*91100*/  HGMMA.64x256x8.F32.TF32 R24, gdesc[UR12], R24, gsb0 ;  /* 0x07e000000c1879f0 */ /* 0x000fe20008002818 */
[----:B------:R-:W-:Y:S01]  /*91110*/  UIADD3.64 UR14, UR6, 0x2002, URZ ;  /* 0x00002002060e7897 */ /* 0x000fe2000fffe03f */
[----:B------:R-:W-:Y:S01]  /*91120*/  UMOV UR12, UR60 ;  /* 0x0000003c000c7c82 */ /* 0x000fe20008000000 */
[----:B------:R-:W-:-:S04]  /*91130*/  UMOV UR13, UR61 ;  /* 0x0000003d000d7c82 */ /* 0x000fc80008000000 */
[----:B------:R-:W-:Y:S01]  /*91140*/  IMAD.U32 R160, RZ, RZ, UR14 ;  /* 0x0000000effa07e24 */ /* 0x000fe2000f8e00ff */
[----:B------:R-:W-:Y:S01]  /*91150*/  MOV R161, UR15 ;  /* 0x0000000f00a17c02 */ /* 0x000fe20008000f00 */
[----:B------:R-:W-:Y:S02]  /*91160*/  WARPGROUP.DEPBAR.LE gsb0, 0x0 ;  /* 0x00008000000079c5 */ /* 0x000fe40000010000 */
[----:B------:R-:W-:-:S15]  /*91170*/  WARPGROUP.ARRIVE ;  /* 0x00000000000079c5 */ /* 0x000fde0000000000 */
[----:B------:R-:W-:-:S02]  /*91180*/  NOP ;  /* 0x0000000000007918 */ /* 0x000fc40000000000 */
[----:B------:R-:W-:Y:S01]  /*91190*/  HGMMA.64x256x8.F32.TF32 R24, gdesc[UR12], R24, gsb0 ;  /* 0x07e000000c1879f0 */ /* 0x000fe20008002818 */
[----:B------:R-:W-:Y:S01]  /*911a0*/  UIADD3.64 UR14, UR6, 0x2004, URZ ;  /* 0x00002004060e7897 */ /* 0x000fe2000fffe03f */
[----:B------:R-:W-:Y:S01]  /*911b0*/  UMOV UR12, UR8 ;  /* 0x00000008000c7c82 */ /* 0x000fe20008000000 */
[----:B------:R-:W-:-:S04]  /*911c0*/  UMOV UR13, UR9 ;  /* 0x00000009000d7c82 */ /* 0x000fc80008000000 */
[----:B------:R-:W-:Y:S02]  /*911d0*/  IMAD.U32 R158, RZ, RZ, UR14 ;  /* 0x0000000eff9e7e24 */ /* 0x000fe4000f8e00ff */
[----:B------:R-:W-:Y:S01]  /*911e0*/  IMAD.U32 R159, RZ, RZ, UR15 ;  /* 0x0000000fff9f7e24 */ /* 0x000fe2000f8e00ff */
[----:B------:R-:W-:Y:S02]  /*911f0*/  WARPGROUP.DEPBAR.LE gsb0, 0x0 ;  /* 0x00008000000079c5 */ /* 0x000fe40000010000 */
[----:B------:R-:W-:-:S15]  /*91200*/  WARPGROUP.ARRIVE ;  /* 0x00000000000079c5 */ /* 0x000fde0000000000 */
[----:B------:R-:W-:-:S01]  /*91210*/  NOP ;  /* 0x0000000000007918 */ /* 0x000fc20000000000 */
[----:B------:R-:W-:Y:S01]  /*91220*/  HGMMA.64x256x8.F32.TF32 R24, gdesc[UR12], R24, gsb0 ;  /* 0x07e000000c1879f0 */ /* 0x000fe20008002818 */
[----:B------:R-:W-:Y:S02]  /*91230*/  R2UR UR15, R11 ;  /* 0x000000000b0f72ca */ /* 0x000fe400000e0000 */
[----:B------:R-:W-:Y:S02]  /*91240*/  R2UR UR14, R10 ;  /* 0x000000000a0e72ca */ /* 0x000fe400000e0000 */
[----:B------:R-:W-:Y:S02]  /*91250*/  R2UR UR13, R4 ;  /* 0x00000000040d72ca */ /* 0x000fe400000e0000 */
[----:B------:R-:W-:-:S07]  /*91260*/  R2UR UR12, R3 ;  /* 0x00000000030c72ca */ /* 0x000fce00000e0000 */
[----:B------:R-:W-:Y:S02]  /*91270*/  MOV R4, UR15 ;  /* 0x0000000f00047c02 */ /* 0x000fe40008000f00 */
[----:B------:R-:W-:Y:S01]  /*91280*/  MOV R3, UR14 ;  /* 0x0000000e00037c02 */ /* 0x000fe20008000f00 */
[----:B------:R-:W-:Y:S01]  /*91290*/  UIADD3.64 UR14, UR6, 0x27fe, URZ ;  /* 0x000027fe060e7897 */ /* 0x000fe2000fffe03f */
[----:B------:R-:W-:Y:S02]  /*912a0*/  UMOV UR9, UR13 ;  /* 0x0000000d00097c82 */ /* 0x000fe40008000000 */
[----:B------:R-:W-:Y:S01]  /*912b0*/  UMOV UR8, UR12 ;  /* 0x0000000c00087c82 */ /* 0x000fe20008000000 */
[----:B------:R-:W-:Y:S01]  /*912c0*/  UMOV UR13, UR9 ;  /* 0x00000009000d7c82 */ /* 0x000fe20008000000 */
[----:B------:R-:W-:Y:S01]  /*912d0*/  UMOV UR12, UR8 ;  /* 0x00000008000c7c82 */ /* 0x000fe20008000000 */
[----:B------:R-:W-:Y:S01]  /*912e0*/  MOV R156, UR14 ;  /* 0x0000000e009c7c02 */ /* 0x000fe20008000f00 */
[----:B------:R-:W-:Y:S01]  /*912f0*/  IMAD.U32 R157, RZ, RZ, UR15 ;  /* 0x0000000fff9d7e24 */ /* 0x000fe2000f8e00ff */
[----:B------:R-:W-:-:S02]  /*91300*/  WARPGROUP.DEPBAR.LE gsb0, 0x0 ;  /* 0x00008000000079c5 */ /* 0x000fc40000010000 */
[----:B------:R-:W-:-:S06]  /*91310*/  WARPGROUP.ARRIVE ;  /* 0x00000000000079c5 */ /* 0x000fcc0000000000 */
        /* <DEDUP_REMOVED lines=84> */
[----:B------:R-:W-:-:S05]  /*91860*/  UMOV UR13, UR53 ;  /* 0x00000035000d7c82 */ /* 0x000fca0008000000 */
[----:B------:R-:W-:Y:S01]  /*91870*/  UMOV UR60, UR14 ;  /* 0x0000000e003c7c82 */ /* 0x000fe20008000000 */
[----:B------:R-:W-:Y:S01]  /*91880*/  UMOV UR61, UR15 ;  /* 0x0000000f003d7c82 */ /* 0x000fe20008000000 */
[----:B------:R-:W-:Y:S02]  /*91890*/  WARPGROUP.DEPBAR.LE gsb0, 0x0 ;  /* 0x00008000000079c5 */ /* 0x000fe40000010000 */
[----:B------:R-:W-:-:S15]  /*918a0*/  WARPGROUP.ARRIVE ;  /* 0x00000000000079c5 */ /* 0x000fde0000000000 */
[----:B------:R-:W-:-:S01]  /*918b0*/  NOP ;  /* 0x0000000000007918 */ /* 0x000fc20000000000 */
[----:B------:R-:W-:Y:S01]  /*918c0*/  HGMMA.64x256x8.F32.TF32 R24, gdesc[UR12], R24, gsb0 ;  /* 0x07e000000c1879f0 */ /* 0x000fe20008002818 */
[----:B------:R-:W-:Y:S01]  /*918d0*/  UIADD3.64 UR14, UR6, 0x3804, URZ ;  /* 0x00003804060e7897 */ /* 0x000fe2000fffe03f */
[----:B------:R-:W-:Y:S01]  /*918e0*/  UMOV UR12, UR56 ;  /* 0x00000038000c7c82 */ /* 0x000fe20008000000 */
[----:B------:R-:W-:Y:S01]  /*918f0*/  UMOV UR13, UR57 ;  /* 0x00000039000d7c82 */ /* 0x000fe20008000000 */
[----:B------:R-:W-:Y:S02]  /*91900*/  WARPGROUP.DEPBAR.LE gsb0, 0x0 ;  /* 0x00008000000079c5 */ /* 0x000fe40000010000 */
[----:B------:R-:W-:-:S15]  /*91910*/  WARPGROUP.ARRIVE ;  /* 0x00000000000079c5 */ /* 0x000fde0000000000 */
[----:B------:R-:W-:-:S07]  /*91920*/  NOP ;  /* 0x0000000000007918 */ /* 0x000fce0000000000 */
[----:B------:R-:W-:Y:S03]  /*91930*/  HGMMA.64x256x8.F32.TF32 R24, gdesc[UR12], R24, gsb0 ;  /* 0x07e000000c1879f0 */ /* 0x000fe60008002818 */
[----:B------:R-:W-:Y:S02]  /*91940*/  WARPGROUP.DEPBAR.LE gsb0, 0x0 ;  /* 0x00008000000079c5 */ /* 0x000fe40000010000 */
        /* <DEDUP_REMOVED lines=130> */
[----:B------:R-:W-:-:S02]  /*92170*/  R2UR UR14, R168 ;  /* 0x00000000a80e72ca */ /* 0x000fc400000e0000 */
[----:B------:R-:W-:Y:S01]  /*92180*/  R2UR UR15, R169 ;  /* 0x00000000a90f72ca */ /* 0x000fe200000e0000 */
[----:B------:R-:W-:-:S07]  /*92190*/  UIADD3.64 UR12, UR4, 0x1fe, URZ ;  /* 0x000001fe040c7897 */ /* 0x000fce000fffe03f */
[----:B------:R-:W-:Y:S01]  /*921a0*/  UMOV UR8, UR12 ;  /* 0x0000000c00087c82 */ /* 0x000fe20008000000 */
[----:B------:R-:W-:Y:S01]  /*921b0*/  UMOV UR9, UR13 ;  /* 0x0000000d00097c82 */ /* 0x000fe20008000000 */
[----:B--2---:R-:W-:-:S06]  /*921c0*/  WARPGROUP.ARRIVE ;  /* 0x00000000000079c5 */ /* 0x004fcc0000000000 */
        /* <DEDUP_REMOVED lines=10> */
[----:B------:R-:W-:Y:S02]  /*92270*/  R2UR UR14, R166 ;  /* 0x00000000a60e72ca */ /* 0x000fe400000e0000 */
[----:B------:R-:W-:Y:S01]  /*92280*/  R2UR UR15, R167 ;  /* 0x00000000a70f72ca */ /* 0x000fe200000e0000 */
[----:B------:R-:W-:-:S07]  /*92290*/  UIADD3.64 UR12, UR4, 0x202, URZ ;  /* 0x00000202040c7897 */ /* 0x000fce000fffe03f */
[----:B------:R-:W-:Y:S01]  /*922a0*/  UMOV UR20, UR12 ;  /* 0x0000000c00147c82 */ /* 0x000fe20008000000 */
[----:B------:R-:W-:Y:S01]  /*922b0*/  UMOV UR21, UR13 ;  /* 0x0000000d00157c82 */ /* 0x000fe20008000000 */
[----:B------:R-:W-:Y:S02]  /*922c0*/  WARPGROUP.DEPBAR.LE gsb0, 0x0 ;  /* 0x00008000000079c5 */ /* 0x000fe40000010000 */
[----:B------:R-:W-:-:S13]  /*922d0*/  WARPGROUP.ARRIVE ;  /* 0x00000000000079c5 */ /* 0x000fda0000000000 */
        /* <DEDUP_REMOVED lines=12> */
[----:B------:R-:W-:Y:S01]  /*923a0*/  UIADD3.64 UR12, UR4, 0x5fe, URZ ;  /* 0x000005fe040c7897 */ /* 0x000fe2000fffe03f */
[----:B------:R-:W1:Y:S01]  /*923b0*/  LDC R3, c[0x0][0x230] ;  /* 0x00008c00ff037b82 */ /* 0x000e620000000800 */
[----:B------:R-:W-:Y:S01]  /*923c0*/  UIADD3.64 UR16, UR4, 0x600, URZ ;  /* 0x0000060004107897 */ /* 0x000fe2000fffe03f */
[----:B------:R-:W-:Y:S02]  /*923d0*/  WARPGROUP.DEPBAR.LE gsb0, 0x0 ;  /* 0x00008000000079c5 */ /* 0x000fe40000010000 */
[----:B------:R-:W-:-:S15]  /*923e0*/  WARPGROUP.ARRIVE ;  /* 0x00000000000079c5 */ /* 0x000fde0000000000 */
[----:B------:R-:W-:-:S04]  /*923f0*/  NOP ;  /* 0x0000000000007918 */ /* 0x000fc80000000000 */
[----:B------:R-:W-:Y:S03]  /*92400*/  HGMMA.64x256x8.F32.TF32 R24, gdesc[UR12], R24, gsb0 ;  /* 0x07e000000c1879f0 */ /* 0x000fe60008002818 */
[----:B------:R-:W-:Y:S02]  /*92410*/  WARPGROUP.DEPBAR.LE gsb0, 0x0 ;  /* 0x00008000000079c5 */ /* 0x000fe40000010000 */
[----:B------:R-:W-:-:S15]  /*92420*/  WARPGROUP.ARRIVE ;  /* 0x00000000000079c5 */ /* 0x000fde0000000000 */
[----:B------:R-:W-:-:S08]  /*92430*/  NOP ;  /* 0x0000000000007918 */ /* 0x000fd00000000000 */
[----:B------:R-:W-:Y:S01]  /*92440*/  HGMMA.64x256x8.F32.TF32 R24, gdesc[UR16], R24, gsb0 ;  /* 0x07e00000101879f0 */ /* 0x000fe20008002818 */
[----:B------:R-:W-:Y:S01]  /*92450*/  UMOV UR18, UR20 ;  /* 0x0000001400127c82 */ /* 0x000fe20008000000 */
[----:B------:R-:W-:Y:S01]  /*92460*/  UMOV UR19, UR21 ;  /* 0x0000001500137c82 */ /* 0x000fe20008000000 */
[----:B------:R-:W-:Y:S02]  /*92470*/  UIADD3.64 UR20, UR4, 0x602, URZ ;  /* 0x0000060204147897 */ /* 0x000fe4000fffe03f */
[----:B------:R-:W-:Y:S01]  /*92480*/  UIADD3.64 UR24, UR4, 0x604, URZ ;  /* 0x0000060404187897 */ /* 0x000fe2000fffe03f */
[----:B------:R-:W-:Y:S02]  /*92490*/  WARPGROUP.DEPBAR.LE gsb0, 0x0 ;  /* 0x00008000000079c5 */ /* 0x000fe40000010000 */
[----:B------:R-:W-:-:S15]  /*924a0*/  WARPGROUP.ARRIVE ;  /* 0x00000000000079c5 */ /* 0x000fde0000000000 */
[----:B------:R-:W-:-:S05]  /*924b0*/  NOP ;  /* 0x0000000000007918 */ /* 0x000fca0000000000 */
[----:B------:R-:W-:Y:S01]  /*924c0*/  HGMMA.64x256x8.F32.TF32 R24, gdesc[UR20], R24, gsb0 ;  /* 0x07e00000141879f0 */ /* 0x000fe20008002818 */
[----:B------:R-:W-:Y:S02]  /*924d0*/  UIADD3.64 UR28, UR4, 0x9fe, URZ ;  /* 0x000009fe041c7897 */ /* 0x000fe4000fffe03f */
[----:B------:R-:W-:Y:S02]  /*924e0*/  WARPGROUP.DEPBAR.LE gsb0, 0x0 ;  /* 0x00008000000079c5 */ /* 0x000fe40000010000 */
[----:B------:R-:W-:-:S15]  /*924f0*/  WARPGROUP.ARRIVE ;  /* 0x00000000000079c5 */ /* 0x000fde0000000000 */
[----:B------:R-:W-:-:S08]  /*92500*/  NOP ;  /* 0x0000000000007918 */ /* 0x000fd00000000000 */
        /* <DEDUP_REMOVED lines=31> */
[----:B------:R-:W-:Y:S01]  /*92700*/  UIADD3.64 UR4, UR4, 0xe04, URZ ;  /* 0x00000e0404047897 */ /* 0x000fe2000fffe03f */
[----:B------:R-:W-:Y:S01]  /*92710*/  UMOV UR22, UR6 ;  /* 0x0000000600167c82 */ /* 0x000fe20008000000 */
[----:B------:R-:W-:Y:S01]  /*92720*/  UMOV UR23, UR7 ;  /* 0x0000000700177c82 */ /* 0x000fe20008000000 */
[----:B------:R-:W-:Y:S01]  /*92730*/  UMOV UR6, UR58 ;  /* 0x0000003a00067c82 */ /* 0x000fe20008000000 */
[----:B------:R-:W-:Y:S01]  /*92740*/  UMOV UR7, UR59 ;  /* 0x0000003b00077c82 */ /* 0x000fe20008000000 */
[----:B------:R-:W-:Y:S02]  /*92750*/  WARPGROUP.DEPBAR.LE gsb0, 0x0 ;  /* 0x00008000000079c5 */ /* 0x000fe40000010000 */
[----:B------:R-:W-:-:S15]  /*92760*/  WARPGROUP.ARRIVE ;  /* 0x00000000000079c5 */ /* 0x000fde0000000000 */
[----:B------:R-:W-:-:S05]  /*92770*/  NOP ;  /* 0x0000000000007918 */ /* 0x000fca0000000000 */
[----:B------:R-:W-:Y:S03]  /*92780*/  HGMMA.64x256x8.F32.TF32 R24, gdesc[UR52], R24, gsb0 ;  /* 0x07e00000341879f0 */ /* 0x000fe60008002818 */
[----:B------:R-:W-:Y:S02]  /*92790*/  WARPGROUP.DEPBAR.LE gsb0, 0x0 ;  /* 0x00008000000079c5 */ /* 0x000fe40000010000 */
[----:B------:R-:W-:-:S15]  /*927a0*/  WARPGROUP.ARRIVE ;  /* 0x00000000000079c5 */ /* 0x000fde0000000000 */
[----:B------:R-:W-:-:S08]  /*927b0*/  NOP ;  /* 0x0000000000007918 */ /* 0x000fd00000000000 */
[----:B------:R-:W-:Y:S03]  /*927c0*/  HGMMA.64x256x8.F32.TF32 R24, gdesc[UR4], R24, gsb0 ;  /* 0x07e00000041879f0 */ /* 0x000fe60008002818 */
[----:B------:R-:W-:Y:S02]  /*927d0*/  WARPGROUP.DEPBAR.LE gsb0, 0x0 ;  /* 0x00008000000079c5 */ /* 0x000fe40000010000 */
[----:B------:R-:W-:Y:S04]  /*927e0*/  STL.64 [R1], R24 ;  /* 0x0000001801007387 */ /* 0x000fe80000100a00 */
        /* <DEDUP_REMOVED lines=63> */
[----:B--2---:R-:W2:Y:S04]  /*92be0*/  LDL.LU.64 R150, [R1+0x2850] ;  /* 0x0028500001967983 */ /* 0x004ea80000300a00 */
        /* <DEDUP_REMOVED lines=66> */
[----:B------:R-:W-:Y:S02]  /*93010*/  R2UR UR26, R22 ;  /* 0x00000000161a72ca */ /* 0x000fe400000e0000 */
[----:B------:R-:W-:Y:S02]  /*93020*/  R2UR UR27, R23 ;  /* 0x00000000171b72ca */ /* 0x000fe400000e0000 */
[----:B------:R-:W-:Y:S02]  /*93030*/  R2UR UR30, R20 ;  /* 0x00000000141e72ca */ /* 0x000fe400000e0000 */
[----:B------:R-:W-:Y:S02]  /*93040*/  R2UR UR31, R21 ;  /* 0x00000000151f72ca */ /* 0x000fe400000e0000 */
[----:B------:R-:W-:Y:S02]  /*93050*/  R2UR UR34, R18 ;  /* 0x00000000122272ca */ /* 0x000fe400000e0000 */
        /* <DEDUP_REMOVED lines=8> */
[----:B------:R-:W-:Y:S01]  /*930e0*/  R2UR UR51, R11 ;  /* 0x000000000b3372ca */ /* 0x000fe200000e0000 */
[----:B------:R-:W-:Y:S01]  /*930f0*/  UMOV UR54, UR60 ;  /* 0x0000003c00367c82 */ /* 0x000fe20008000000 */
[----:B------:R-:W-:Y:S01]  /*93100*/  R2UR UR11, R165 ;  /* 0x00000000a50b72ca */ /* 0x000fe200000e0000 */
[----:B------:R-:W-:Y:S01]  /*93110*/  UMOV UR55, UR61 ;  /* 0x0000003d00377c82 */ /* 0x000fe20008000000 */
[----:B------:R-:W3:Y:S04]  /*93120*/  LDL.LU R167, [R1+0x990] ;  /* 0x0009900001a77983 */ /* 0x000ee80000300800 */
[----:B------:R-:W4:Y:S04]  /*93130*/  LDL.LU R166, [R1+0x99c] ;  /* 0x00099c0001a67983 */ /* 0x000f280000300800 */
[----:B------:R-:W3:Y:S04]  /*93140*/  LDL.LU R6, [R1+0x9a4] ;  /* 0x0009a40001067983 */ /* 0x000ee80000300800 */
[----:B------:R-:W3:Y:S04]  /*93150*/  LDL.LU R170, [R1+0x98c] ;  /* 0x00098c0001aa7983 */ /* 0x000ee80000300800 */
[----:B------:R-:W3:Y:S04]  /*93160*/  LDL.LU R12, [R1+0x998] ;  /* 0x00099800010c7983 */ /* 0x000ee80000300800 */
[----:B------:R-:W3:Y:S01]  /*93170*/  LDL.LU R15, [R1+0x9a0] ;  /* 0x0009a000010f7983 */ /* 0x000ee20000300800 */
[----:B--2---:R-:W-:Y:S01]  /*93180*/  WARPGROUP.ARRIVE ;  /* 0x00000000000079c5 */ /* 0x004fe20000000000 */
[----:B------:R-:W-:Y:S01]  /*93190*/  UMOV UR6, UR56 ;  /* 0x0000003800067c82 */ /* 0x000fe20008000000 */
[----:B------:R-:W-:Y:S01]  /*931a0*/  UMOV UR7, UR57 ;  /* 0x0000003900077c82 */ /* 0x000fe20008000000 */
[----:B------:R-:W-:-:S03]  /*931b0*/  VIADD R188, R188, 0x7f ;  /* 0x0000007fbcbc7836 */ /* 0x000fc60000000000 */
[----:B------:R-:W2:Y:S01]  /*931c0*/  S2R R11, SR_TID.X ;  /* 0x00000000000b7919 */ /* 0x000ea20000002100 */
[----:B------:R-:W-:Y:S01]  /*931d0*/  HGMMA.64x256x8.F32.TF32 R24, gdesc[UR8], R24, gsb0 ;  /* 0x07e00000081879f0 */ /* 0x000fe20008002818 */
[----:B------:R-:W-:Y:S01]  /*931e0*/  R2UR UR10, R162 ;  /* 0x00000000a20a72ca */ /* 0x000fe200000e0000 */
[----:B------:R-:W2:Y:S01]  /*931f0*/  LDL.LU R21, [R1+0x9ac] ;  /* 0x0009ac0001157983 */ /* 0x000ea20000300800 */
[----:B------:R-:W-:Y:S01]  /*93200*/  R2UR UR11, R163 ;  /* 0x00000000a30b72ca */ /* 0x000fe200000e0000 */
[----:B------:R-:W-:Y:S01]  /*93210*/  UMOV UR8, UR22 ;  /* 0x0000001600087c82 */ /* 0x000fe20008000000 */
[----:B------:R-:W-:Y:S01]  /*93220*/  UMOV UR9, UR23 ;  /* 0x0000001700097c82 */ /* 0x000fe20008000000 */
[----:B------:R-:W-:Y:S02]  /*93230*/  WARPGROUP.DEPBAR.LE gsb0, 0x0 ;  /* 0x00008000000079c5 */ /* 0x000fe40000010000 */
[----:B------:R-:W-:Y:S01]  /*93240*/  WARPGROUP.ARRIVE ;  /* 0x00000000000079c5 */ /* 0x000fe20000000000 */
[----:B------:R-:W-:Y:S01]  /*93250*/  SHF.R.S32.HI R4, RZ, 0x1f, R188 ;  /* 0x0000001fff047819 */ /* 0x000fe200000114bc */
[----:B------:R-:W2:-:S15]  /*93260*/  LDL.LU R17, [R1+0x9b4] ;  /* 0x0009b40001117983 */ /* 0x000e9e0000300800 */
[----:B------:R-:W-:-:S03]  /*93270*/  NOP ;  /* 0x0000000000007918 */ /* 0x000fc60000000000 */
[----:B------:R-:W-:Y:S01]  /*93280*/  HGMMA.64x256x8.F32.TF32 R24, gdesc[UR8], R24, gsb0 ;  /* 0x07e00000081879f0 */ /* 0x000fe20008002818 */
[----:B------:R-:W-:Y:S02]  /*93290*/  R2UR UR10, R160 ;  /* 0x00000000a00a72ca */ /* 0x000fe400000e0000 */
[----:B------:R-:W-:Y:S01]  /*932a0*/  R2UR UR11, R161 ;  /* 0x00000000a10b72ca */ /* 0x000fe200000e0000 */
[----:B------:R-:W-:Y:S01]  /*932b0*/  UMOV UR8, UR18 ;  /* 0x0000001200087c82 */ /* 0x000fe20008000000 */
[----:B------:R-:W-:Y:S01]  /*932c0*/  UMOV UR9, UR19 ;  /* 0x0000001300097c82 */ /* 0x000fe20008000000 */
[----:B------:R-:W-:Y:S02]  /*932d0*/  WARPGROUP.DEPBAR.LE gsb0, 0x0 ;  /* 0x00008000000079c5 */ /* 0x000fe40000010000 */
[----:B------:R-:W-:-:S15]  /*932e0*/  WARPGROUP.ARRIVE ;  /* 0x00000000000079c5 */ /* 0x000fde0000000000 */
[----:B------:R-:W-:-:S05]  /*932f0*/  NOP ;  /* 0x0000000000007918 */ /* 0x000fca0000000000 */
[----:B------:R-:W-:Y:S01]  /*93300*/  HGMMA.64x256x8.F32.TF32 R24, gdesc[UR8], R24, gsb0 ;  /* 0x07e00000081879f0 */ /* 0x000fe20008002818 */
[----:B------:R-:W-:Y:S02]  /*93310*/  R2UR UR10, R158 ;  /* 0x000000009e0a72ca */ /* 0x000fe400000e0000 */
[----:B------:R-:W-:Y:S01]  /*93320*/  R2UR UR11, R159 ;  /* 0x000000009f0b72ca */ /* 0x000fe200000e0000 */
[----:B------:R-:W-:Y:S01]  /*93330*/  UMOV UR8, UR14 ;  /* 0x0000000e00087c82 */ /* 0x000fe20008000000 */
[----:B------:R-:W-:Y:S01]  /*93340*/  UMOV UR9, UR15 ;  /* 0x0000000f00097c82 */ /* 0x000fe20008000000 */
[----:B------:R-:W-:Y:S02]  /*93350*/  R2UR UR14, R156 ;  /* 0x000000009c0e72ca */ /* 0x000fe400000e0000 */
[----:B------:R-:W-:Y:S01]  /*93360*/  R2UR UR15, R157 ;  /* 0x000000009d0f72ca */ /* 0x000fe200000e0000 */
[----:B------:R-:W-:Y:S02]  /*93370*/  WARPGROUP.DEPBAR.LE gsb0, 0x0 ;  /* 0x00008000000079c5 */ /* 0x000fe40000010000 */
[----:B------:R-:W-:-:S15]  /*93380*/  WARPGROUP.ARRIVE ;  /* 0x00000000000079c5 */ /* 0x000fde0000000000 */
[----:B------:R-:W-:-:S02]  /*93390*/  NOP ;  /* 0x0000000000007918 */ /* 0x000fc40000000000 */
[----:B------:R-:W-:Y:S01]  /*933a0*/  HGMMA.64x256x8.F32.TF32 R24, gdesc[UR8], R24, gsb0 ;  /* 0x07e00000081879f0 */ /* 0x000fe20008002818 */
[----:B------:R-:W-:Y:S02]  /*933b0*/  R2UR UR18, R154 ;  /* 0x000000009a1272ca */ /* 0x000fe400000e0000 */
[----:B------:R-:W-:Y:S01]  /*933c0*/  R2UR UR19, R155 ;  /* 0x000000009b1372ca */ /* 0x000fe200000e0000 */
[----:B------:R-:W-:Y:S02]  /*933d0*/  WARPGROUP.DEPBAR.LE gsb0, 0x0 ;  /* 0x00008000000079c5 */ /* 0x000fe40000010000 */
[----:B------:R-:W-:-:S15]  /*933e0*/  WARPGROUP.ARRIVE ;  /* 0x00000000000079c5 */ /* 0x000fde0000000000 */
[----:B------:R-:W-:-:S07]  /*933f0*/  NOP ;  /* 0x0000000000007918 */ /* 0x000fce0000000000 */
[----:B------:R-:W-:Y:S01]  /*93400*/  HGMMA.64x256x8.F32.TF32 R24, gdesc[UR12], R24, gsb0 ;  /* 0x07e000000c1879f0 */ /* 0x000fe20008002818 */
[----:B------:R-:W-:Y:S02]  /*93410*/  R2UR UR22, R152 ;  /* 0x00000000981672ca */ /* 0x000fe400000e0000 */
[----:B------:R-:W-:Y:S01]  /*93420*/  R2UR UR23, R153 ;  /* 0x00000000991772ca */ /* 0x000fe200000e0000 */
        /* <DEDUP_REMOVED lines=39> */
[----:B------:R-:W-:Y:S01]  /*936a0*/  HGMMA.64x256x8.F32.TF32 R24, gdesc[UR52], R24, gsb0 ;  /* 0x07e00000341879f0 */ /* 0x000fe20008002818 */
[----:B------:R-:W-:Y:S02]  /*936b0*/  LEA.HI R4, R4, R188, RZ, 0x7 ;  /* 0x000000bc04047211 */ /* 0x000fe400078f38ff */
[----:B-1----:R-:W-:Y:S01]  /*936c0*/  IADD3 R3, R3, -0x380, RZ ;  /* 0xfffffc8003037810 */ /* 0x002fe20007ffe0ff */
[----:B------:R-:W1:Y:S01]  /*936d0*/  S2R R188, SR_TID.X ;  /* 0x0000000000bc7919 */ /* 0x000e620000002100 */
[----:B------:R-:W-:Y:S02]  /*936e0*/  SHF.R.S32.HI R4, RZ, 0x7, R4 ;  /* 0x00000007ff047819 */ /* 0x000fe40000011404 */
[-C--:B----4-:R-:W-:Y:S01]  /*936f0*/  IADD3 R166, P4, R166, R8.reuse, RZ ;  /* 0x00000008a6a67210 */ /* 0x090fe20007f9e0ff */
[----:B---3--:R-:W-:Y:S01]  /*93700*/  IMAD R3, R170, -0x80, R3 ;  /* 0xffffff80aa037824 */ /* 0x008fe200078e0203 */
[----:B------:R-:W-:Y:S01]  /*93710*/  IADD3 R6, P5, R6, R8, RZ ;  /* 0x0000000806067210 */ /* 0x000fe20007fbe0ff */
[----:B------:R-:W-:-:S02]  /*93720*/  VIADD R4, R4, 0xfffffff9 ;  /* 0xfffffff904047836 */ /* 0x000fc40000000000 */
[----:B------:R-:W-:Y:S01]  /*93730*/  STL [R1+0x99c], R166 ;  /* 0x00099ca601007387 */ /* 0x000fe20000100800 */
[----:B------:R-:W-:Y:S02]  /*93740*/  ISETP.GT.AND P2, PT, R3, 0x1, PT ;  /* 0x000000010300780c */ /* 0x000fe40003f44270 */
[----:B------:R-:W-:Y:S01]  /*93750*/  ISETP.GE.AND P0, PT, R170, R4, PT ;  /* 0x00000004aa00720c */ /* 0x000fe20003f06270 */
[----:B------:R-:W3:Y:S01]  /*93760*/  LDL.LU R22, [R1+0x9a8] ;  /* 0x0009a80001167983 */ /* 0x000ee20000300800 */
[----:B------:R-:W-:-:S03]  /*93770*/  SEL R4, RZ, 0x4, !P2 ;  /* 0x00000004ff047807 */ /* 0x000fc60005000000 */
[----:B------:R-:W-:Y:S01]  /*93780*/  STL [R1+0x9a4], R6 ;  /* 0x0009a40601007387 */ /* 0x000fe20000100800 */
[----:B------:R-:W-:-:S03]  /*93790*/  ISETP.GT.AND P1, PT, R3, RZ, PT ;  /* 0x000000ff0300720c */ /* 0x000fc60003f24270 */
[----:B------:R-:W4:Y:S01]  /*937a0*/  LDL.LU R18, [R1+0x9b0] ;  /* 0x0009b00001127983 */ /* 0x000f220000300800 */
[----:B------:R-:W-:Y:S02]  /*937b0*/  SEL R4, R4, RZ, !P0 ;  /* 0x000000ff04047207 */ /* 0x000fe40004000000 */
[----:B------:R-:W-:Y:S02]  /*937c0*/  SEL R10, RZ, 0x4, !P1 ;  /* 0x00000004ff0a7807 */ /* 0x000fe40004800000 */
[----:B------:R-:W-:Y:S01]  /*937d0*/  ISETP.NE.U32.AND P3, PT, R4, RZ, PT ;  /* 0x000000ff0400720c */ /* 0x000fe20003f65070 */
[----:B------:R-:W-:Y:S01]  /*937e0*/  VIADD R4, R167, 0x1 ;  /* 0x00000001a7047836 */ /* 0x000fe20000000000 */
[----:B------:R-:W-:-:S04]  /*937f0*/  SEL R10, R10, RZ, !P0 ;  /* 0x000000ff0a0a7207 */ /* 0x000fc80004000000 */
[----:B------:R-:W-:Y:S02]  /*93800*/  ISETP.GT.AND P1, PT, R4, 0x7, PT ;  /* 0x000000070400780c */ /* 0x000fe40003f24270 */
[----:B------:R-:W-:Y:S02]  /*93810*/  ISETP.NE.U32.AND P2, PT, R10, RZ, PT ;  /* 0x000000ff0a00720c */ /* 0x000fe40003f45070 */
[----:B--2---:R-:W-:Y:S02]  /*93820*/  SHF.L.U32 R10, R11, 0x4, RZ ;  /* 0x000000040b0a7819 */ /* 0x004fe400000006ff */
[----:B------:R-:W-:Y:S02]  /*93830*/  SEL R14, R4, RZ, !P1 ;  /* 0x000000ff040e7207 */ /* 0x000fe40004800000 */
[----:B------:R-:W-:Y:S02]  /*93840*/  R2UR UR61, R189 ;  /* 0x00000000bd3d72ca */ /* 0x000fe400000e0000 */
[----:B------:R-:W-:-:S02]  /*93850*/  R2UR UR60, R252 ;  /* 0x00000000fc3c72ca */ /* 0x000fc400000e0000 */
[----:B------:R-:W-:Y:S02]  /*93860*/  LOP3.LUT R10, R10, 0x70, RZ, 0xc0, !PT ;  /* 0x000000700a0a7812 */ /* 0x000fe400078ec0ff */
[----:B-1----:R-:W-:Y:S01]  /*93870*/  LOP3.LUT R16, R188, 0x7f, RZ, 0xc0, !PT ;  /* 0x0000007fbc107812 */ /* 0x002fe200078ec0ff */
[--C-:B------:R-:W-:Y:S02]  /*93880*/  IMAD.X R12, R12, 0x1, R2.reuse, P4 ;  /* 0x000000010c0c7824 */ /* 0x100fe400020e0602 */
[----:B------:R-:W-:Y:S01]  /*93890*/  IMAD R11, R14, 0x10000, R9 ;  /* 0x000100000e0b7824 */ /* 0x000fe200078e0209 */
[----:B------:R-:W-:Y:S01]  /*938a0*/  LEA R10, R16, R10, 0x7 ;  /* 0x0000000a100a7211 */ /* 0x000fe200078e38ff */
[----:B------:R-:W-:Y:S01]  /*938b0*/  STL [R1+0x990], R14 ;  /* 0x0009900e01007387 */ /* 0x000fe20000100800 */
[----:B------:R-:W-:Y:S02]  /*938c0*/  IMAD.X R15, R15, 0x1, R2, P5 ;  /* 0x000000010f0f7824 */ /* 0x000fe400028e0602 */
[----:B------:R-:W-:Y:S01]  /*938d0*/  IMAD.MOV.U32 R13, RZ, RZ, R12 ;  /* 0x000000ffff0d7224 */ /* 0x000fe200078e000c */
[----:B------:R1:W-:Y:S01]  /*938e0*/  STL [R1+0x998], R12 ;  /* 0x0009980c01007387 */ /* 0x0003e20000100800 */
[----:B------:R-:W-:Y:S01]  /*938f0*/  IADD3 R4, R10, 0x200000, R11 ;  /* 0x002000000a047810 */ /* 0x000fe20007ffe00b */
[----:B------:R-:W-:-:S02]  /*93900*/  WARPGROUP.DEPBAR.LE gsb0, 0x0 ;  /* 0x00008000000079c5 */ /* 0x000fc40000010000 */
[----:B------:R-:W-:-:S06]  /*93910*/  WARPGROUP.ARRIVE ;  /* 0x00000000000079c5 */ /* 0x000fcc0000000000 */
[----:B------:R-:W-:Y:S01]  /*93920*/  HGMMA.64x256x8.F32.TF32 R24, gdesc[UR4], R24, gsb0 ;  /* 0x07e00000041879f0 */ /* 0x000fe20008002818 */
[----:B-1----:R-:W-:Y:S01]  /*93930*/  MOV R12, R166 ;  /* 0x000000a6000c7202 */ /* 0x002fe20000000f00 */
[----:B------:R1:W-:Y:S04]  /*93940*/  STL [R1+0x9a0], R15 ;  /* 0x0009a00f01007387 */ /* 0x0003e80000100800 */
[----:B------:R-:W2:Y:S04]  /*93950*/  LDL.LU R20, [R1+0xa98] ;  /* 0x000a980001147983 */ /* 0x000ea80000300800 */
[----:B------:R-:W2:Y:S01]  /*93960*/  LDL.LU R19, [R1+0xa9c] ;  /* 0x000a9c0001137983 */ /* 0x000ea20000300800 */
[----:B------:R-:W-:-:S02]  /*93970*/  WARPGROUP.DEPBAR.LE gsb0, 0x0 ;  /* 0x00008000000079c5 */ /* 0x000fc40000010000 */
[----:B------:R-:W-:Y:S06]  /*93980*/  BAR.SYNC.DEFER_BLOCKING 0x0 ;  /* 0x0000000000007b1d */ /* 0x000fec0000010000 */
[----:B------:R-:W-:Y:S01]  /*93990*/  @!PT LDS RZ, [RZ] ;  /* 0x00000000fffff984 */ /* 0x000fe20000000800 */
[----:B------:R-:W-:Y:S01]  /*939a0*/  @!PT LDS RZ, [RZ] ;  /* 0x00000000fffff984 */ /* 0x000fe20000000800 */
[----:B------:R-:W-:Y:S01]  /*939b0*/  @!PT LDS RZ, [RZ] ;  /* 0x00000000fffff984 */ /* 0x000fe20000000800 */
[----:B------:R1:W-:Y:S02]  /*939c0*/  LDGSTS.E [R4], desc[UR60][R12.64], P2 ;  /* 0x000000000c047fae */ /* 0x0003e4000912187c */
[----:B-1----:R-:W-:Y:S02]  /*939d0*/  IMAD.MOV.U32 R13, RZ, RZ, R15 ;  /* 0x000000ffff0d7224 */ /* 0x002fe400078e000f */
[----:B------:R-:W-:Y:S01]  /*939e0*/  IMAD.MOV.U32 R12, RZ, RZ, R6 ;  /* 0x000000ffff0c7224 */ /* 0x000fe200078e0006 */
[----:B------:R-:W2:Y:S04]  /*939f0*/  LDL.LU R15, [R1+0xaa0] ;  /* 0x000aa000010f7983 */ /* 0x000ea80000300800 */
[----:B------:R-:W2:Y:S01]  /*93a00*/  LDL.LU R6, [R1+0xaa4] ;  /* 0x000aa40001067983 */ /* 0x000ea20000300800 */
[----:B------:R-:W-:-:S03]  /*93a10*/  ISETP.GT.AND P1, PT, R3, 0x2, PT ;  /* 0x000000020300780c */ /* 0x000fc60003f24270 */
[----:B------:R1:W-:Y:S01]  /*93a20*/  LDGSTS.E [R4+0x4], desc[UR60][R12.64], P3 ;  /* 0x000040000c047fae */ /* 0x0003e2000992187c */
[----:B------:R-:W-:Y:S02]  /*93a30*/  IADD3 R21, P3, R21, R8, RZ ;  /* 0x0000000815157210 */ /* 0x000fe40007f7e0ff */
[----:B-1----:R-:W-:Y:S02]  /*93a40*/  SEL R12, RZ, 0x4, !P1 ;  /* 0x00000004ff0c7807 */ /* 0x002fe40004800000 */
[----:B------:R-:W-:Y:S02]  /*93a50*/  ISETP.GT.AND P1, PT, R3, 0x3, PT ;  /* 0x000000030300780c */ /* 0x000fe40003f24270 */
[----:B------:R-:W-:-:S04]  /*93a60*/  SEL R12, R12, RZ, !P0 ;  /* 0x000000ff0c0c7207 */ /* 0x000fc80004000000 */
[----:B------:R-:W-:Y:S02]  /*93a70*/  ISETP.NE.U32.AND P2, PT, R12, RZ, PT ;  /* 0x000000ff0c00720c */ /* 0x000fe40003f45070 */
[----:B------:R-:W-:Y:S02]  /*93a80*/  SEL R12, RZ, 0x4, !P1 ;  /* 0x00000004ff0c7807 */ /* 0x000fe40004800000 */
[----:B------:R-:W-:Y:S02]  /*93a90*/  IADD3 R17, P4, R17, R8, RZ ;  /* 0x0000000811117210 */ /* 0x000fe40007f9e0ff */
[----:B------:R-:W-:Y:S02]  /*93aa0*/  SEL R12, R12, RZ, !P0 ;  /* 0x000000ff0c0c7207 */ /* 0x000fe40004000000 */
[----:B---3--:R-:W-:Y:S01]  /*93ab0*/  IADD3.X R22, R22, R2, RZ, P3, !PT ;  /* 0x0000000216167210 */ /* 0x008fe20001ffe4ff */
[----:B----4-:R-:W-:Y:S01]  /*93ac0*/  IMAD.X R18, R18, 0x1, R2, P4 ;  /* 0x0000000112127824 */ /* 0x010fe200020e0602 */
[----:B------:R-:W-:Y:S01]  /*93ad0*/  ISETP.NE.U32.AND P1, PT, R12, RZ, PT ;  /* 0x000000ff0c00720c */ /* 0x000fe20003f25070 */
[----:B------:R-:W-:Y:S01]  /*93ae0*/  IMAD.MOV.U32 R12, RZ, RZ, R21 ;  /* 0x000000ffff0c7224 */ /* 0x000fe200078e0015 */
[----:B------:R-:W-:Y:S01]  /*93af0*/  MOV R13, R22 ;  /* 0x00000016000d7202 */ /* 0x000fe20000000f00 */
[----:B------:R-:W-:Y:S04]  /*93b00*/  STL [R1+0x9ac], R21 ;  /* 0x0009ac1501007387 */ /* 0x000fe80000100800 */
[----:B------:R1:W-:Y:S04]  /*93b10*/  STL [R1+0x9a8], R22 ;  /* 0x0009a81601007387 */ /* 0x0003e80000100800 */
[----:B------:R-:W-:Y:S04]  /*93b20*/  STL [R1+0x9b4], R17 ;  /* 0x0009b41101007387 */ /* 0x000fe80000100800 */
[----:B------:R3:W-:Y:S04]  /*93b30*/  STL [R1+0x9b0], R18 ;  /* 0x0009b01201007387 */ /* 0x0007e80000100800 */
[----:B------:R4:W-:Y:S04]  /*93b40*/  LDGSTS.E [R4+0x8], desc[UR60][R12.64], P2 ;  /* 0x000080000c047fae */ /* 0x0009e8000912187c */
[----:B-1----:R-:W2:Y:S04]  /*93b50*/  LDL.LU R22, [R1+0xaa8] ;  /* 0x000aa80001167983 */ /* 0x002ea80000300800 */
[----:B------:R-:W2:Y:S01]  /*93b60*/  LDL.LU R21, [R1+0xaac] ;  /* 0x000aac0001157983 */ /* 0x000ea20000300800 */
[----:B----4-:R-:W-:-:S02]  /*93b70*/  IMAD.MOV.U32 R13, RZ, RZ, R18 ;  /* 0x000000ffff0d7224 */ /* 0x010fc400078e0012 */
[----:B------:R-:W-:Y:S01]  /*93b80*/  IMAD.MOV.U32 R12, RZ, RZ, R17 ;  /* 0x000000ffff0c7224 */ /* 0x000fe200078e0011 */
[----:B---3--:R-:W3:Y:S04]  /*93b90*/  LDL.LU R18, [R1+0xab0] ;  /* 0x000ab00001127983 */ /* 0x008ee80000300800 */
[----:B------:R-:W4:Y:S04]  /*93ba0*/  LDL.LU R17, [R1+0xab4] ;  /* 0x000ab40001117983 */ /* 0x000f280000300800 */
[----:B------:R1:W-:Y:S01]  /*93bb0*/  LDGSTS.E [R4+0xc], desc[UR60][R12.64], P1 ;  /* 0x0000c0000c047fae */ /* 0x0003e2000892187c */
[----:B------:R-:W-:-:S04]  /*93bc0*/  ISETP.GT.AND P1, PT, R3, 0x20, PT ;  /* 0x000000200300780c */ /* 0x000fc80003f24270 */
[----:B-1----:R-:W-:Y:S02]  /*93bd0*/  SEL R12, RZ, 0x4, !P1 ;  /* 0x00000004ff0c7807 */ /* 0x002fe40004800000 */
[----:B------:R-:W-:Y:S02]  /*93be0*/  ISETP.GT.AND P1, PT, R3, 0x21, PT ;  /* 0x000000210300780c */ /* 0x000fe40003f24270 */
[----:B------:R-:W-:Y:S02]  /*93bf0*/  SEL R12, R12, RZ, !P0 ;  /* 0x000000ff0c0c7207 */ /* 0x000fe40004000000 */
[----:B--2---:R-:W-:Y:S02]  /*93c00*/  IADD3 R19, P3, R19, R8, RZ ;  /* 0x0000000813137210 */ /* 0x004fe40007f7e0ff */
[----:B------:R-:W-:Y:S02]  /*93c10*/  ISETP.NE.U32.AND P2, PT, R12, RZ, PT ;  /* 0x000000ff0c00720c */ /* 0x000fe40003f45070 */
[----:B------:R-:W-:-:S02]  /*93c20*/  SEL R12, RZ, 0x4, !P1 ;  /* 0x00000004ff0c7807 */ /* 0x000fc40004800000 */
[----:B------:R-:W-:Y:S02]  /*93c30*/  IADD3.X R20, R20, R2, RZ, P3, !PT ;  /* 0x0000000214147210 */ /* 0x000fe40001ffe4ff */
[----:B------:R-:W-:Y:S01]  /*93c40*/  SEL R12, R12, RZ, !P0 ;  /* 0x000000ff0c0c7207 */ /* 0x000fe20004000000 */
[----:B------:R-:W-:Y:S01]  /*93c50*/  STL [R1+0xa9c], R19 ;  /* 0x000a9c1301007387 */ /* 0x000fe20000100800 */
[----:B------:R-:W-:Y:S02]  /*93c60*/  MOV R13, R20 ;  /* 0x00000014000d7202 */ /* 0x000fe40000000f00 */
[----:B------:R-:W-:Y:S01]  /*93c70*/  ISETP.NE.U32.AND P1, PT, R12, RZ, PT ;  /* 0x000000ff0c00720c */ /* 0x000fe20003f25070 */
[----:B------:R-:W-:Y:S01]  /*93c80*/  IMAD.MOV.U32 R12, RZ, RZ, R19 ;  /* 0x000000ffff0c7224 */ /* 0x000fe200078e0013 */
[----:B------:R1:W-:Y:S04]  /*93c90*/  STL [R1+0xa98], R20 ;  /* 0x000a981401007387 */ /* 0x0003e80000100800 */
[----:B------:R2:W-:Y:S01]  /*93ca0*/  LDGSTS.E [R4+0x4000], desc[UR60][R12.64], P2 ;  /* 0x040000000c047fae */ /* 0x0005e2000912187c */
[----:B------:R-:W-:-:S05]  /*93cb0*/  IADD3 R6, P4, R6, R8, RZ ;  /* 0x0000000806067210 */ /* 0x000fca0007f9e0ff */
[----:B------:R-:W-:Y:S01]  /*93cc0*/  IMAD.X R15, R15, 0x1, R2, P4 ;  /* 0x000000010f0f7824 */ /* 0x000fe200020e0602 */
[----:B------:R-:W-:Y:S01]  /*93cd0*/  STL [R1+0xaa4], R6 ;  /* 0x000aa40601007387 */ /* 0x000fe20000100800 */
[----:B--2---:R-:W-:-:S03]  /*93ce0*/  IMAD.MOV.U32 R12, RZ, RZ, R6 ;  /* 0x000000ffff0c7224 */ /* 0x004fc600078e0006 */
[----:B------:R2:W-:Y:S01]  /*93cf0*/  STL [R1+0xaa0], R15 ;  /* 0x000aa00f01007387 */ /* 0x0005e20000100800 */
[----:B------:R-:W-:-:S03]  /*93d00*/  IMAD.MOV.U32 R13, RZ, RZ, R15 ;  /* 0x000000ffff0d7224 */ /* 0x000fc600078e000f */
[----:B-1----:R-:W3:Y:S04]  /*93d10*/  LDL.LU R20, [R1+0xb98] ;  /* 0x000b980001147983 */ /* 0x002ee80000300800 */
[----:B------:R-:W3:Y:S04]  /*93d20*/  LDL.LU R19, [R1+0xb9c] ;  /* 0x000b9c0001137983 */ /* 0x000ee80000300800 */
[----:B--2---:R-:W2:Y:S04]  /*93d30*/  LDL.LU R15, [R1+0xba0] ;  /* 0x000ba000010f7983 */ /* 0x004ea80000300800 */
[----:B------:R-:W2:Y:S04]  /*93d40*/  LDL.LU R6, [R1+0xba4] ;  /* 0x000ba40001067983 */ /* 0x000ea80000300800 */
[----:B------:R1:W-:Y:S01]  /*93d50*/  LDGSTS.E [R4+0x4004], desc[UR60][R12.64], P1 ;  /* 0x040040000c047fae */ /* 0x0003e2000892187c */
[----:B------:R-:W-:-:S04]  /*93d60*/  ISETP.GT.AND P1, PT, R3, 0x22, PT ;  /* 0x000000220300780c */ /* 0x000fc80003f24270 */
[----:B-1----:R-:W-:Y:S02]  /*93d70*/  SEL R12, RZ, 0x4, !P1 ;  /* 0x00000004ff0c7807 */ /* 0x002fe40004800000 */
[----:B------:R-:W-:Y:S02]  /*93d80*/  ISETP.GT.AND P1, PT, R3, 0x23, PT ;  /* 0x000000230300780c */ /* 0x000fe40003f24270 */
[----:B------:R-:W-:-:S04]  /*93d90*/  SEL R12, R12, RZ, !P0 ;  /* 0x000000ff0c0c7207 */ /* 0x000fc80004000000 */
[----:B------:R-:W-:Y:S02]  /*93da0*/  ISETP.NE.U32.AND P2, PT, R12, RZ, PT ;  /* 0x000000ff0c00720c */ /* 0x000fe40003f45070 */
[----:B------:R-:W-:-:S04]  /*93db0*/  SEL R12, RZ, 0x4, !P1 ;  /* 0x00000004ff0c7807 */ /* 0x000fc80004800000 */
[----:B------:R-:W-:Y:S02]  /*93dc0*/  SEL R12, R12, RZ, !P0 ;  /* 0x000000ff0c0c7207 */ /* 0x000fe40004000000 */
[----:B------:R-:W-:-:S04]  /*93dd0*/  IADD3 R21, P3, R21, R8, RZ ;  /* 0x0000000815157210 */ /* 0x000fc80007f7e0ff */
[----:B------:R-:W-:Y:S02]  /*93de0*/  IADD3.X R22, R22, R2, RZ, P3, !PT ;  /* 0x0000000216167210 */ /* 0x000fe40001ffe4ff */
[----:B------:R-:W-:Y:S02]  /*93df0*/  ISETP.NE.U32.AND P1, PT, R12, RZ, PT ;  /* 0x000000ff0c00720c */ /* 0x000fe40003f25070 */
[----:B----4-:R-:W-:Y:S01]  /*93e00*/  IADD3 R17, P4, R17, R8, RZ ;  /* 0x0000000811117210 */ /* 0x010fe20007f9e0ff */
[----:B------:R-:W-:Y:S01]  /*93e10*/  IMAD.MOV.U32 R12, RZ, RZ, R21 ;  /* 0x000000ffff0c7224 */ /* 0x000fe200078e0015 */
[----:B------:R-:W-:Y:S01]  /*93e20*/  MOV R13, R22 ;  /* 0x00000016000d7202 */ /* 0x000fe20000000f00 */
[----:B------:R-:W-:Y:S02]  /*93e30*/  STL [R1+0xaac], R21 ;  /* 0x000aac1501007387 */ /* 0x000fe40000100800 */
[----:B---3--:R-:W-:Y:S02]  /*93e40*/  IMAD.X R18, R18, 0x1, R2, P4 ;  /* 0x0000000112127824 */ /* 0x008fe400020e0602 */
        /* <DEDUP_REMOVED lines=14> */
[----:B------:R-:W-:-:S04]  /*93f30*/  SEL R12, R12, RZ, !P0 ;  /* 0x000000ff0c0c7207 */ /* 0x000fc80004000000 */
[----:B------:R-:W-:Y:S02]  /*93f40*/  ISETP.NE.U32.AND P2, PT, R12, RZ, PT ;  /* 0x000000ff0c00720c */ /* 0x000fe40003f45070 */
[----:B------:R-:W-:-:S04]  /*93f50*/  SEL R12, RZ, 0x4, !P1 ;  /* 0x00000004ff0c7807 */ /* 0x000fc80004800000 */
[----:B------:R-:W-:-:S04]  /*93f60*/  SEL R12, R12, RZ, !P0 ;  /* 0x000000ff0c0c7207 */ /* 0x000fc80004000000 */
[----:B------:R-:W-:Y:S02]  /*93f70*/  ISETP.NE.U32.AND P1, PT, R12, RZ, PT ;  /* 0x000000ff0c00720c */ /* 0x000fe40003f25070 */
[----:B------:R-:W-:-:S04]  /*93f80*/  IADD3 R19, P3, R19, R8, RZ ;  /* 0x0000000813137210 */ /* 0x000fc80007f7e0ff */
[----:B------:R-:W-:Y:S02]  /*93f90*/  IADD3.X R20, R20, R2, RZ, P3, !PT ;  /* 0x0000000214147210 */ /* 0x000fe40001ffe4ff */
[----:B--2---:R-:W-:Y:S01]  /*93fa0*/  IADD3 R6, P4, R6, R8, RZ ;  /* 0x0000000806067210 */ /* 0x004fe20007f9e0ff */
[----:B------:R-:W-:Y:S01]  /*93fb0*/  IMAD.MOV.U32 R12, RZ, RZ, R19 ;  /* 0x000000ffff0c7224 */ /* 0x000fe200078e0013 */
[----:B------:R-:W-:Y:S01]  /*93fc0*/  MOV R13, R20 ;  /* 0x00000014000d7202 */ /* 0x000fe20000000f00 */
[----:B------:R-:W-:Y:S02]  /*93fd0*/  STL [R1+0xb9c], R19 ;  /* 0x000b9c1301007387 */ /* 0x000fe40000100800 */
[----:B------:R-:W-:Y:S02]  /*93fe0*/  IMAD.X R15, R15, 0x1, R2, P4 ;  /* 0x000000010f0f7824 */ /* 0x000fe400020e0602 */
[----:B------:R1:W-:Y:S04]  /*93ff0*/  STL [R1+0xb98], R20 ;  /* 0x000b981401007387 */ /* 0x0003e80000100800 */
[----:B------:R-:W-:Y:S04]  /*94000*/  STL [R1+0xba4], R6 ;  /* 0x000ba40601007387 */ /* 0x000fe80000100800 */
[----:B------:R2:W-:Y:S04]  /*94010*/  STL [R1+0xba0], R15 ;  /* 0x000ba00f01007387 */ /* 0x0005e80000100800 */
[----:B------:R2:W-:Y:S04]  /*94020*/  LDGSTS.E [R4+0x8000], desc[UR60][R12.64], P2 ;  /* 0x080000000c047fae */ /* 0x0005e8000912187c */
[----:B-1----:R-:W3:Y:S04]  /*94030*/  LDL.LU R20, [R1+0xc98] ;  /* 0x000c980001147983 */ /* 0x002ee80000300800 */
[----:B------:R-:W3:Y:S01]  /*94040*/  LDL.LU R19, [R1+0xc9c] ;  /* 0x000c9c0001137983 */ /* 0x000ee20000300800 */
[----:B--2---:R-:W-:-:S02]  /*94050*/  IMAD.MOV.U32 R13, RZ, RZ, R15 ;  /* 0x000000ffff0d7224 */ /* 0x004fc400078e000f */
[----:B------:R-:W-:Y:S01]  /*94060*/  IMAD.MOV.U32 R12, RZ, RZ, R6 ;  /* 0x000000ffff0c7224 */ /* 0x000fe200078e0006 */
[----:B------:R-:W2:Y:S04]  /*94070*/  LDL.LU R15, [R1+0xca0] ;  /* 0x000ca000010f7983 */ /* 0x000ea80000300800 */
        /* <DEDUP_REMOVED lines=37> */
[----:B------:R-:W-:Y:S01]  /*942d0*/  IADD3.X R20, R20, R2, RZ, P3, !PT ;  /* 0x0000000214147210 */ /* 0x000fe20001ffe4ff */
[----:B------:R-:W-:Y:S01]  /*942e0*/  IMAD.MOV.U32 R12, RZ, RZ, R19 ;  /* 0x000000ffff0c7224 */ /* 0x000fe200078e0013 */
[----:B--2---:R-:W-:Y:S01]  /*942f0*/  IADD3 R6, P4, R6, R8, RZ ;  /* 0x0000000806067210 */ /* 0x004fe20007f9e0ff */
[----:B------:R-:W-:Y:S01]  /*94300*/  STL [R1+0xc9c], R19 ;  /* 0x000c9c1301007387 */ /* 0x000fe20000100800 */
[----:B------:R-:W-:-:S03]  /*94310*/  MOV R13, R20 ;  /* 0x00000014000d7202 */ /* 0x000fc60000000f00 */
[----:B------:R-:W-:Y:S01]  /*94320*/  IMAD.X R15, R15, 0x1, R2, P4 ;  /* 0x000000010f0f7824 */ /* 0x000fe200020e0602 */
        /* <DEDUP_REMOVED lines=35> */
[----:B------:R-:W4:Y:S01]  /*94560*/  LDL.LU R17, [R1+0x9d4] ;  /* 0x0009d40001117983 */ /* 0x000f220000300800 */
[----:B------:R-:W-:-:S03]  /*94570*/  ISETP.GT.AND P2, PT, R3, 0x4, PT ;  /* 0x000000040300780c */ /* 0x000fc60003f44270 */
[----:B------:R1:W-:Y:S01]  /*94580*/  LDGSTS.E [R4+0xc00c], desc[UR60][R12.64], P1 ;  /* 0x0c00c0000c047fae */ /* 0x0003e2000892187c */
[----:B------:R-:W-:Y:S02]  /*94590*/  ISETP.GT.AND P1, PT, R3, 0x5, PT ;  /* 0x000000050300780c */ /* 0x000fe40003f24270 */
[----:B-1----:R-:W-:-:S04]  /*945a0*/  SEL R4, RZ, 0x4, !P2 ;  /* 0x00000004ff047807 */ /* 0x002fc80005000000 */
[----:B------:R-:W-:Y:S02]  /*945b0*/  SEL R4, R4, RZ, !P0 ;  /* 0x000000ff04047207 */ /* 0x000fe40004000000 */
[----:B------:R-:W-:Y:S02]  /*945c0*/  SEL R12, RZ, 0x4, !P1 ;  /* 0x00000004ff0c7807 */ /* 0x000fe40004800000 */
[----:B------:R-:W-:Y:S02]  /*945d0*/  ISETP.NE.U32.AND P1, PT, R4, RZ, PT ;  /* 0x000000ff0400720c */ /* 0x000fe40003f25070 */
[----:B------:R-:W-:Y:S02]  /*945e0*/  SEL R12, R12, RZ, !P0 ;  /* 0x000000ff0c0c7207 */ /* 0x000fe40004000000 */
[----:B------:R-:W-:Y:S02]  /*945f0*/  LOP3.LUT R4, R10, 0x10, RZ, 0x3c, !PT ;  /* 0x000000100a047812 */ /* 0x000fe400078e3cff */
[----:B------:R-:W-:-:S02]  /*94600*/  ISETP.NE.U32.AND P2, PT, R12, RZ, PT ;  /* 0x000000ff0c00720c */ /* 0x000fc40003f45070 */
[----:B------:R-:W-:Y:S02]  /*94610*/  IADD3 R4, R4, 0x200000, R11 ;  /* 0x0020000004047810 */ /* 0x000fe40007ffe00b */
[----:B------:R-:W-:-:S04]  /*94620*/  IADD3 R19, P3, R19, R8, RZ ;  /* 0x0000000813137210 */ /* 0x000fc80007f7e0ff */
[----:B------:R-:W-:Y:S01]  /*94630*/  IADD3.X R20, R20, R2, RZ, P3, !PT ;  /* 0x0000000214147210 */ /* 0x000fe20001ffe4ff */
[----:B------:R-:W-:Y:S01]  /*94640*/  IMAD.MOV.U32 R12, RZ, RZ, R19 ;  /* 0x000000ffff0c7224 */ /* 0x000fe200078e0013 */
[----:B--2---:R-:W-:Y:S01]  /*94650*/  IADD3 R6, P4, R6, R8, RZ ;  /* 0x0000000806067210 */ /* 0x004fe20007f9e0ff */
[----:B------:R-:W-:Y:S01]  /*94660*/  STL [R1+0x9bc], R19 ;  /* 0x0009bc1301007387 */ /* 0x000fe20000100800 */
[----:B------:R-:W-:-:S03]  /*94670*/  MOV R13, R20 ;  /* 0x00000014000d7202 */ /* 0x000fc60000000f00 */
[----:B------:R-:W-:Y:S01]  /*94680*/  IMAD.X R15, R15, 0x1, R2, P4 ;  /* 0x000000010f0f7824 */ /* 0x000fe200020e0602 */
[----:B------:R-:W-:Y:S04]  /*94690*/  STL [R1+0x9c4], R6 ;  /* 0x0009c40601007387 */ /* 0x000fe80000100800 */
[----:B------:R1:W-:Y:S04]  /*946a0*/  STL [R1+0x9b8], R20 ;  /* 0x0009b81401007387 */ /* 0x0003e80000100800 */
[----:B------:R2:W-:Y:S04]  /*946b0*/  STL [R1+0x9c0], R15 ;  /* 0x0009c00f01007387 */ /* 0x0005e80000100800 */
[----:B------:R2:W-:Y:S04]  /*946c0*/  LDGSTS.E [R4], desc[UR60][R12.64], P1 ;  /* 0x000000000c047fae */ /* 0x0005e8000892187c */
[----:B-1----:R-:W3:Y:S04]  /*946d0*/  LDL.LU R20, [R1+0xab8] ;  /* 0x000ab80001147983 */ /* 0x002ee80000300800 */
[----:B------:R-:W3:Y:S01]  /*946e0*/  LDL.LU R19, [R1+0xabc] ;  /* 0x000abc0001137983 */ /* 0x000ee20000300800 */
[----:B--2---:R-:W-:-:S02]  /*946f0*/  IMAD.MOV.U32 R13, RZ, RZ, R15 ;  /* 0x000000ffff0d7224 */ /* 0x004fc400078e000f */
[----:B------:R-:W-:Y:S01]  /*94700*/  IMAD.MOV.U32 R12, RZ, RZ, R6 ;  /* 0x000000ffff0c7224 */ /* 0x000fe200078e0006 */
[----:B------:R-:W2:Y:S04]  /*94710*/  LDL.LU R15, [R1+0xac0] ;  /* 0x000ac000010f7983 */ /* 0x000ea80000300800 */
[----:B------:R-:W2:Y:S01]  /*94720*/  LDL.LU R6, [R1+0xac4] ;  /* 0x000ac40001067983 */ /* 0x000ea20000300800 */
[----:B------:R-:W-:-:S03]  /*94730*/  ISETP.GT.AND P1, PT, R3, 0x6, PT ;  /* 0x000000060300780c */ /* 0x000fc60003f24270 */
[----:B------:R1:W-:Y:S02]  /*94740*/  LDGSTS.E [R4+0x4], desc[UR60][R12.64], P2 ;  /* 0x000040000c047fae */ /* 0x0003e4000912187c */
        /* <DEDUP_REMOVED lines=181> */
[----:B------:R-:W-:-:S02]  /*952a0*/  ISETP.GT.AND P1, PT, R3, 0x8, PT ;  /* 0x000000080300780c */ /* 0x000fc40003f24270 */
[----:B------:R-:W-:Y:S02]  /*952b0*/  ISETP.GT.AND P2, PT, R3, 0x9, PT ;  /* 0x000000090300780c */ /* 0x000fe40003f44270 */
[----:B-1----:R-:W-:Y:S02]  /*952c0*/  SEL R12, RZ, 0x4, !P1 ;  /* 0x00000004ff0c7807 */ /* 0x002fe40004800000 */
[----:B------:R-:W-:Y:S02]  /*952d0*/  SEL R4, RZ, 0x4, !P2 ;  /* 0x00000004ff047807 */ /* 0x000fe40005000000 */
[----:B------:R-:W-:Y:S02]  /*952e0*/  SEL R12, R12, RZ, !P0 ;  /* 0x000000ff0c0c7207 */ /* 0x000fe40004000000 */
[----:B------:R-:W-:Y:S02]  /*952f0*/  SEL R4, R4, RZ, !P0 ;  /* 0x000000ff04047207 */ /* 0x000fe40004000000 */
[----:B------:R-:W-:-:S02]  /*95300*/  ISETP.NE.U32.AND P1, PT, R12, RZ, PT ;  /* 0x000000ff0c00720c */ /* 0x000fc40003f25070 */
[----:B------:R-:W-:Y:S02]  /*95310*/  ISETP.NE.U32.AND P2, PT, R4, RZ, PT ;  /* 0x000000ff0400720c */ /* 0x000fe40003f45070 */
[----:B------:R-:W-:-:S04]  /*95320*/  LOP3.LUT R4, R10, 0x20, RZ, 0x3c, !PT ;  /* 0x000000200a047812 */ /* 0x000fc800078e3cff */
        /* <DEDUP_REMOVED lines=30> */
[----:B----4-:R-:W-:Y:S01]  /*95510*/  IADD3 R17, P4, R17, R8, RZ ;  /* 0x0000000811117210 */ /* 0x010fe20007f9e0ff */
[----:B------:R-:W-:Y:S01]  /*95520*/  STL [R1+0x9ec], R21 ;  /* 0x0009ec1501007387 */ /* 0x000fe20000100800 */
[----:B------:R-:W-:-:S03]  /*95530*/  MOV R13, R22 ;  /* 0x00000016000d7202 */ /* 0x000fc60000000f00 */
[----:B---3--:R-:W-:Y:S01]  /*95540*/  IMAD.X R18, R18, 0x1, R2, P4 ;  /* 0x0000000112127824 */ /* 0x008fe200020e0602 */
        /* <DEDUP_REMOVED lines=990> */
[----:B----4-:R-:W-:Y:S01]  /*99330*/  IADD3 R17, P4, R17, R8, RZ ;  /* 0x0000000811117210 */ /* 0x010fe20007f9e0ff */
[----:B------:R-:W-:Y:S01]  /*99340*/  STL [R1+0xd6c], R21 ;  /* 0x000d6c1501007387 */ /* 0x000fe20000100800 */
[----:B------:R-:W-:-:S03]  /*99350*/  ISETP.NE.U32.AND P1, PT, R12, RZ, PT ;  /* 0x000000ff0c00720c */ /* 0x000fc60003f25070 */
[----:B---3--:R-:W-:Y:S01]  /*99360*/  IMAD.X R18, R18, 0x1, R2, P4 ;  /* 0x0000000112127824 */ /* 0x008fe200020e0602 */
[----:B------:R1:W-:Y:S01]  /*99370*/  STL [R1+0xd68], R22 ;  /* 0x000d681601007387 */ /* 0x0003e20000100800 */
[----:B------:R-:W-:Y:S01]  /*99380*/  IMAD.MOV.U32 R12, RZ, RZ, R21 ;  /* 0x000000ffff0c7224 */ /* 0x000fe200078e0015 */
[----:B------:R-:W-:Y:S02]  /*99390*/  MOV R13, R22 ;  /* 0x00000016000d7202 */ /* 0x000fe40000000f00 */
[----:B------:R-:W-:Y:S04]  /*993a0*/  STL [R1+0xd74], R17 ;  /* 0x000d741101007387 */ /* 0x000fe80000100800 */
[----:B------:R3:W-:Y:S04]  /*993b0*/  STL [R1+0xd70], R18 ;  /* 0x000d701201007387 */ /* 0x0007e80000100800 */
[----:B-1----:R-:W4:Y:S04]  /*993c0*/  LDL.LU R22, [R1+0xa88] ;  /* 0x000a880001167983 */ /* 0x002f280000300800 */
[----:B------:R-:W4:Y:S04]  /*993d0*/  LDL.LU R21, [R1+0xa8c] ;  /* 0x000a8c0001157983 */ /* 0x000f280000300800 */
[----:B------:R1:W-:Y:S02]  /*993e0*/  LDGSTS.E [R4+0xc008], desc[UR60][R12.64], P2 ;  /* 0x0c0080000c047fae */ /* 0x0003e4000912187c */
[----:B-1----:R-:W-:-:S02]  /*993f0*/  IMAD.MOV.U32 R13, RZ, RZ, R18 ;  /* 0x000000ffff0d7224 */ /* 0x002fc400078e0012 */
[----:B------:R-:W-:Y:S01]  /*99400*/  IMAD.MOV.U32 R12, RZ, RZ, R17 ;  /* 0x000000ffff0c7224 */ /* 0x000fe200078e0011 */
[----:B---3--:R-:W3:Y:S04]  /*99410*/  LDL.LU R18, [R1+0xa90] ;  /* 0x000a900001127983 */ /* 0x008ee80000300800 */
[----:B------:R-:W3:Y:S04]  /*99420*/  LDL.LU R17, [R1+0xa94] ;  /* 0x000a940001117983 */ /* 0x000ee80000300800 */
[----:B------:R1:W-:Y:S01]  /*99430*/  LDGSTS.E [R4+0xc00c], desc[UR60][R12.64], P1 ;  /* 0x0c00c0000c047fae */ /* 0x0003e2000892187c */
[----:B------:R-:W-:-:S04]  /*99440*/  ISETP.GT.AND P1, PT, R3, 0x1c, PT ;  /* 0x0000001c0300780c */ /* 0x000fc80003f24270 */
[----:B-1----:R-:W-:-:S04]  /*99450*/  SEL R4, RZ, 0x4, !P1 ;  /* 0x00000004ff047807 */ /* 0x002fc80004800000 */
[----:B------:R-:W-:-:S04]  /*99460*/  SEL R4, R4, RZ, !P0 ;  /* 0x000000ff04047207 */ /* 0x000fc80004000000 */
        /* <DEDUP_REMOVED lines=20> */
[----:B------:R-:W-:-:S04]  /*995b0*/  ISETP.GT.AND P1, PT, R3, 0x1d, PT ;  /* 0x0000001d0300780c */ /* 0x000fc80003f24270 */
[----:B------:R-:W-:-:S04]  /*995c0*/  SEL R12, RZ, 0x4, !P1 ;  /* 0x00000004ff0c7807 */ /* 0x000fc80004800000 */
[----:B------:R-:W-:-:S04]  /*995d0*/  SEL R12, R12, RZ, !P0 ;  /* 0x000000ff0c0c7207 */ /* 0x000fc80004000000 */
[----:B------:R-:W-:-:S13]  /*995e0*/  ISETP.NE.U32.AND P1, PT, R12, RZ, PT ;  /* 0x000000ff0c00720c */ /* 0x000fda0003f25070 */
[----:B------:R1:W-:Y:S01]  /*995f0*/  LDGSTS.E [R4+0x4], desc[UR60][R10.64], P1 ;  /* 0x000040000a047fae */ /* 0x0003e2000892187c */
[----:B------:R-:W-:-:S04]  /*99600*/  ISETP.GT.AND P1, PT, R3, 0x1e, PT ;  /* 0x0000001e0300780c */ /* 0x000fc80003f24270 */
[----:B-1----:R-:W-:Y:S02]  /*99610*/  SEL R10, RZ, 0x4, !P1 ;  /* 0x00000004ff0a7807 */ /* 0x002fe40004800000 */
[----:B------:R-:W-:Y:S02]  /*99620*/  ISETP.GT.AND P1, PT, R3, 0x1f, PT ;  /* 0x0000001f0300780c */ /* 0x000fe40003f24270 */
[----:B------:R-:W-:Y:S02]  /*99630*/  SEL R10, R10, RZ, !P0 ;  /* 0x000000ff0a0a7207 */ /* 0x000fe40004000000 */
[----:B----4-:R-:W-:Y:S02]  /*99640*/  IADD3 R21, P3, R21, R8, RZ ;  /* 0x0000000815157210 */ /* 0x010fe40007f7e0ff */
[----:B------:R-:W-:Y:S02]  /*99650*/  ISETP.NE.U32.AND P2, PT, R10, RZ, PT ;  /* 0x000000ff0a00720c */ /* 0x000fe40003f45070 */
[----:B------:R-:W-:-:S02]  /*99660*/  SEL R10, RZ, 0x4, !P1 ;  /* 0x00000004ff0a7807 */ /* 0x000fc40004800000 */
[----:B------:R-:W-:Y:S02]  /*99670*/  IADD3.X R22, R22, R2, RZ, P3, !PT ;  /* 0x0000000216167210 */ /* 0x000fe40001ffe4ff */
[----:B------:R-:W-:Y:S02]  /*99680*/  SEL R10, R10, RZ, !P0 ;  /* 0x000000ff0a0a7207 */ /* 0x000fe40004000000 */
[----:B------:R-:W-:Y:S02]  /*99690*/  MOV R11, R22 ;  /* 0x00000016000b7202 */ /* 0x000fe40000000f00 */
[----:B------:R-:W-:Y:S02]  /*996a0*/  ISETP.NE.U32.AND P1, PT, R10, RZ, PT ;  /* 0x000000ff0a00720c */ /* 0x000fe40003f25070 */
[----:B---3--:R-:W-:Y:S01]  /*996b0*/  IADD3 R17, P4, R17, R8, RZ ;  /* 0x0000000811117210 */ /* 0x008fe20007f9e0ff */
[----:B------:R-:W-:Y:S01]  /*996c0*/  IMAD.MOV.U32 R10, RZ, RZ, R21 ;  /* 0x000000ffff0a7224 */ /* 0x000fe200078e0015 */
[----:B------:R-:W-:Y:S03]  /*996d0*/  STL [R1+0xa8c], R21 ;  /* 0x000a8c1501007387 */ /* 0x000fe60000100800 */
[----:B------:R-:W-:Y:S01]  /*996e0*/  IMAD.X R18, R18, 0x1, R2, P4 ;  /* 0x0000000112127824 */ /* 0x000fe200020e0602 */
[----:B------:R-:W-:Y:S04]  /*996f0*/  STL [R1+0xa88], R22 ;  /* 0x000a881601007387 */ /* 0x000fe80000100800 */
[----:B------:R-:W-:Y:S04]  /*99700*/  STL [R1+0xa94], R17 ;  /* 0x000a941101007387 */ /* 0x000fe80000100800 */
[----:B------:R1:W-:Y:S04]  /*99710*/  LDGSTS.E [R4+0x8], desc[UR60][R10.64], P2 ;  /* 0x000080000a047fae */ /* 0x0003e8000912187c */
[----:B------:R3:W-:Y:S01]  /*99720*/  STL [R1+0xa90], R18 ;  /* 0x000a901201007387 */ /* 0x0007e20000100800 */
[----:B-1----:R-:W-:-:S02]  /*99730*/  IMAD.MOV.U32 R11, RZ, RZ, R18 ;  /* 0x000000ffff0b7224 */ /* 0x002fc400078e0012 */
[----:B------:R-:W-:Y:S01]  /*99740*/  IMAD.MOV.U32 R10, RZ, RZ, R17 ;  /* 0x000000ffff0a7224 */ /* 0x000fe200078e0011 */
[----:B---3--:R-:W3:Y:S04]  /*99750*/  LDL.LU R18, [R1+0xb88] ;  /* 0x000b880001127983 */ /* 0x008ee80000300800 */
[----:B------:R-:W4:Y:S04]  /*99760*/  LDL.LU R17, [R1+0xb8c] ;  /* 0x000b8c0001117983 */ /* 0x000f280000300800 */
[----:B------:R-:W3:Y:S04]  /*99770*/  LDL.LU R13, [R1+0xb90] ;  /* 0x000b9000010d7983 */ /* 0x000ee80000300800 */
[----:B------:R-:W3:Y:S04]  /*99780*/  LDL.LU R12, [R1+0xb94] ;  /* 0x000b9400010c7983 */ /* 0x000ee80000300800 */
        /* <DEDUP_REMOVED lines=35> */
[----:B----4-:R-:W-:-:S04]  /*999c0*/  IADD3 R17, P3, R17, R8, RZ ;  /* 0x0000000811117210 */ /* 0x010fc80007f7e0ff */
[----:B---3--:R-:W-:Y:S02]  /*999d0*/  IADD3.X R18, R18, R2, RZ, P3, !PT ;  /* 0x0000000212127210 */ /* 0x008fe40001ffe4ff */
[----:B------:R-:W-:Y:S01]  /*999e0*/  IADD3 R12, P4, R12, R8, RZ ;  /* 0x000000080c0c7210 */ /* 0x000fe20007f9e0ff */
        /* <DEDUP_REMOVED lines=26> */
[----:B------:R-:W-:Y:S01]  /*99b90*/  STL [R1+0xc7c], R19 ;  /* 0x000c7c1301007387 */ /* 0x000fe20000100800 */
[----:B------:R-:W-:Y:S01]  /*99ba0*/  IMAD.MOV.U32 R10, RZ, RZ, R19 ;  /* 0x000000ffff0a7224 */ /* 0x000fe200078e0013 */
[----:B------:R-:W-:Y:S02]  /*99bb0*/  MOV R11, R20 ;  /* 0x00000014000b7202 */ /* 0x000fe40000000f00 */
[----:B------:R-:W-:Y:S01]  /*99bc0*/  IMAD.X R15, R15, 0x1, R2, P4 ;  /* 0x000000010f0f7824 */ /* 0x000fe200020e0602 */
[----:B------:R1:W-:Y:S04]  /*99bd0*/  STL [R1+0xc78], R20 ;  /* 0x000c781401007387 */ /* 0x0003e80000100800 */
[----:B------:R-:W-:Y:S04]  /*99be0*/  STL [R1+0xc84], R6 ;  /* 0x000c840601007387 */ /* 0x000fe80000100800 */
[----:B------:R2:W-:Y:S04]  /*99bf0*/  STL [R1+0xc80], R15 ;  /* 0x000c800f01007387 */ /* 0x0005e80000100800 */
[----:B-1----:R-:W3:Y:S04]  /*99c00*/  LDL.LU R20, [R1+0xd78] ;  /* 0x000d780001147983 */ /* 0x002ee80000300800 */
[----:B------:R1:W-:Y:S04]  /*99c10*/  LDGSTS.E [R4+0x8000], desc[UR60][R10.64], P2 ;  /* 0x080000000a047fae */ /* 0x0003e8000912187c */
[----:B------:R-:W3:Y:S01]  /*99c20*/  LDL.LU R19, [R1+0xd7c] ;  /* 0x000d7c0001137983 */ /* 0x000ee20000300800 */
[----:B-1----:R-:W-:-:S02]  /*99c30*/  IMAD.MOV.U32 R11, RZ, RZ, R15 ;  /* 0x000000ffff0b7224 */ /* 0x002fc400078e000f */
[----:B------:R-:W-:Y:S01]  /*99c40*/  IMAD.MOV.U32 R10, RZ, RZ, R6 ;  /* 0x000000ffff0a7224 */ /* 0x000fe200078e0006 */
        /* <DEDUP_REMOVED lines=13> */
[----:B----4-:R-:W-:Y:S01]  /*99d20*/  IADD3 R12, P4, R12, R8, RZ ;  /* 0x000000080c0c7210 */ /* 0x010fe20007f9e0ff */
[----:B------:R-:W-:Y:S04]  /*99d30*/  STL [R1+0xc8c], R17 ;  /* 0x000c8c1101007387 */ /* 0x000fe80000100800 */
[----:B---3--:R-:W-:Y:S01]  /*99d40*/  IMAD.X R13, R13, 0x1, R2, P4 ;  /* 0x000000010d0d7824 */ /* 0x008fe200020e0602 */
[----:B------:R1:W-:Y:S01]  /*99d50*/  STL [R1+0xc88], R18 ;  /* 0x000c881201007387 */ /* 0x0003e20000100800 */
[----:B------:R-:W-:Y:S01]  /*99d60*/  IMAD.MOV.U32 R10, RZ, RZ, R17 ;  /* 0x000000ffff0a7224 */ /* 0x000fe200078e0011 */
[----:B------:R-:W-:-:S02]  /*99d70*/  MOV R11, R18 ;  /* 0x00000012000b7202 */ /* 0x000fc40000000f00 */
        /* <DEDUP_REMOVED lines=21> */
[----:B------:R-:W-:Y:S02]  /*99ed0*/  STL [R1+0xd7c], R19 ;  /* 0x000d7c1301007387 */ /* 0x000fe40000100800 */
[----:B------:R-:W-:Y:S02]  /*99ee0*/  MOV R11, R20 ;  /* 0x00000014000b7202 */ /* 0x000fe40000000f00 */
[----:B--2---:R-:W-:Y:S01]  /*99ef0*/  IADD3 R6, P4, R6, R8, RZ ;  /* 0x0000000806067210 */ /* 0x004fe20007f9e0ff */
[----:B------:R-:W-:Y:S04]  /*99f00*/  STL [R1+0xd78], R20 ;  /* 0x000d781401007387 */ /* 0x000fe80000100800 */
[----:B------:R-:W-:Y:S01]  /*99f10*/  IMAD.X R15, R15, 0x1, R2, P4 ;  /* 0x000000010f0f7824 */ /* 0x000fe200020e0602 */
[----:B------:R-:W-:Y:S04]  /*99f20*/  STL [R1+0xd84], R6 ;  /* 0x000d840601007387 */ /* 0x000fe80000100800 */
[----:B------:R1:W-:Y:S04]  /*99f30*/  LDGSTS.E [R4+0xc000], desc[UR60][R10.64], P2 ;  /* 0x0c0000000a047fae */ /* 0x0003e8000912187c */
[----:B------:R2:W-:Y:S04]  /*99f40*/  STL [R1+0xd80], R15 ;  /* 0x000d800f01007387 */ /* 0x0005e80000100800 */
[----:B------:R-:W3:Y:S01]  /*99f50*/  LDL.LU R152, [R1+0xd98] ;  /* 0x000d980001987983 */ /* 0x000ee20000300800 */
[----:B-1----:R-:W-:-:S03]  /*99f60*/  IMAD.MOV.U32 R11, RZ, RZ, R15 ;  /* 0x000000ffff0b7224 */ /* 0x002fc600078e000f */
[----:B--2---:R-:W2:Y:S01]  /*99f70*/  LDL.LU R15, [R1+0xd9c] ;  /* 0x000d9c00010f7983 */ /* 0x004ea20000300800 */
[----:B------:R-:W-:-:S03]  /*99f80*/  IMAD.MOV.U32 R10, RZ, RZ, R6 ;  /* 0x000000ffff0a7224 */ /* 0x000fc600078e0006 */
[----:B------:R-:W2:Y:S04]  /*99f90*/  LDL.LU R21, [R1+0xdd8] ;  /* 0x000dd80001157983 */ /* 0x000ea80000300800 */
[----:B------:R1:W-:Y:S01]  /*99fa0*/  LDGSTS.E [R4+0xc004], desc[UR60][R10.64], P1 ;  /* 0x0c0040000a047fae */ /* 0x0003e2000892187c */
[----:B------:R-:W-:-:S03]  /*99fb0*/  ISETP.GT.AND P1, PT, R3, 0x7e, PT ;  /* 0x0000007e0300780c */ /* 0x000fc60003f24270 */
[----:B------:R-:W2:Y:S04]  /*99fc0*/  LDL.LU R6, [R1+0xddc] ;  /* 0x000ddc0001067983 */ /* 0x000ea80000300800 */
[----:B------:R-:W2:Y:S01]  /*99fd0*/  LDL.LU R23, [R1+0xe18] ;  /* 0x000e180001177983 */ /* 0x000ea20000300800 */
[----:B-1----:R-:W-:-:S03]  /*99fe0*/  SEL R10, RZ, 0x4, !P1 ;  /* 0x00000004ff0a7807 */ /* 0x002fc60004800000 */
[----:B------:R-:W2:Y:S01]  /*99ff0*/  LDL.LU R22, [R1+0xe1c] ;  /* 0x000e1c0001167983 */ /* 0x000ea20000300800 */
[----:B------:R-:W-:Y:S02]  /*9a000*/  ISETP.GT.AND P1, PT, R3, 0x7f, PT ;  /* 0x0000007f0300780c */ /* 0x000fe40003f24270 */
[----:B------:R-:W-:-:S04]  /*9a010*/  SEL R10, R10, RZ, !P0 ;  /* 0x000000ff0a0a7207 */ /* 0x000fc80004000000 */
[----:B------:R-:W-:Y:S02]  /*9a020*/  ISETP.NE.U32.AND P2, PT, R10, RZ, PT ;  /* 0x000000ff0a00720c */ /* 0x000fe40003f45070 */
[----:B------:R-:W-:-:S04]  /*9a030*/  SEL R10, RZ, 0x4, !P1 ;  /* 0x00000004ff0a7807 */ /* 0x000fc80004800000 */
[----:B------:R-:W-:-:S04]  /*9a040*/  SEL R10, R10, RZ, !P0 ;  /* 0x000000ff0a0a7207 */ /* 0x000fc80004000000 */
[----:B------:R-:W-:Y:S02]  /*9a050*/  ISETP.NE.U32.AND P1, PT, R10, RZ, PT ;  /* 0x000000ff0a00720c */ /* 0x000fe40003f25070 */
[----:B----4-:R-:W-:-:S04]  /*9a060*/  IADD3 R17, P3, R17, R8, RZ ;  /* 0x0000000811117210 */ /* 0x010fc80007f7e0ff */
[----:B------:R-:W-:Y:S01]  /*9a070*/  IADD3.X R18, R18, R2, RZ, P3, !PT ;  /* 0x0000000212127210 */ /* 0x000fe20001ffe4ff */
[----:B------:R-:W-:-:S03]  /*9a080*/  IMAD.MOV.U32 R10, RZ, RZ, R17 ;  /* 0x000000ffff0a7224 */ /* 0x000fc600078e0011 */
[----:B------:R-:W-:Y:S01]  /*9a090*/  MOV R11, R18 ;  /* 0x00000012000b7202 */ /* 0x000fe20000000f00 */
[----:B------:R-:W-:Y:S04]  /*9a0a0*/  STL [R1+0xd8c], R17 ;  /* 0x000d8c1101007387 */ /* 0x000fe80000100800 */
[----:B------:R-:W-:Y:S04]  /*9a0b0*/  STL [R1+0xd88], R18 ;  /* 0x000d881201007387 */ /* 0x000fe80000100800 */
[----:B------:R1:W-:Y:S01]  /*9a0c0*/  LDGSTS.E [R4+0xc008], desc[UR60][R10.64], P2 ;  /* 0x0c0080000a047fae */ /* 0x0003e2000912187c */
[----:B---3--:R-:W-:-:S05]  /*9a0d0*/  IADD3 R12, P4, R12, R8, RZ ;  /* 0x000000080c0c7210 */ /* 0x008fca0007f9e0ff */
[----:B------:R-:W-:Y:S01]  /*9a0e0*/  IMAD.X R13, R13, 0x1, R2, P4 ;  /* 0x000000010d0d7824 */ /* 0x000fe200020e0602 */
[----:B------:R-:W-:Y:S01]  /*9a0f0*/  STL [R1+0xd94], R12 ;  /* 0x000d940c01007387 */ /* 0x000fe20000100800 */
[----:B-1----:R-:W-:Y:S02]  /*9a100*/  IMAD.MOV.U32 R10, RZ, RZ, R12 ;  /* 0x000000ffff0a7224 */ /* 0x002fe400078e000c */
[----:B------:R-:W-:Y:S01]  /*9a110*/  IMAD.MOV.U32 R11, RZ, RZ, R13 ;  /* 0x000000ffff0b7224 */ /* 0x000fe200078e000d */
[----:B------:R1:W-:Y:S04]  /*9a120*/  STL [R1+0xd90], R13 ;  /* 0x000d900d01007387 */ /* 0x0003e80000100800 */
[----:B------:R-:W3:Y:S04]  /*9a130*/  LDL.LU R8, [R1+0xe5c] ;  /* 0x000e5c0001087983 */ /* 0x000ee80000300800 */
[----:B------:R4:W-:Y:S01]  /*9a140*/  LDGSTS.E [R4+0xc00c], desc[UR60][R10.64], P1 ;  /* 0x0c00c0000a047fae */ /* 0x0009e2000892187c */
[----:B------:R-:W-:-:S03]  /*9a150*/  ISETP.GE.AND P1, PT, R16, R3, PT ;  /* 0x000000031000720c */ /* 0x000fc60003f26270 */
[----:B-1----:R-:W3:Y:S04]  /*9a160*/  LDL.LU R13, [R1+0xe9c] ;  /* 0x000e9c00010d7983 */ /* 0x002ee80000300800 */
[----:B------:R-:W3:Y:S04]  /*9a170*/  LDL.LU R16, [R1+0xe58] ;  /* 0x000e580001107983 */ /* 0x000ee80000300800 */
[----:B------:R-:W3:Y:S01]  /*9a180*/  LDL.LU R17, [R1+0xe98] ;  /* 0x000e980001117983 */ /* 0x000ee20000300800 */
[----:B------:R-:W-:Y:S02]  /*9a190*/  SEL R3, RZ, 0x4, P1 ;  /* 0x00000004ff037807 */ /* 0x000fe40000800000 */
[----:B------:R-:W-:Y:S01]  /*9a1a0*/  LEA R12, R14, R9, 0x12 ;  /* 0x000000090e0c7211 */ /* 0x000fe200078e90ff */
[----:B------:R-:W3:Y:S04]  /*9a1b0*/  LDL.LU R18, [R1+0xed8] ;  /* 0x000ed80001127983 */ /* 0x000ee80000300800 */
[----:B------:R-:W3:Y:S04]  /*9a1c0*/  LDL.LU R14, [R1+0xedc] ;  /* 0x000edc00010e7983 */ /* 0x000ee80000300800 */
[----:B------:R-:W0:Y:S01]  /*9a1d0*/  LDGDEPBAR ;  /* 0x00000000000079af */ /* 0x000e220000000000 */
[----:B--2---:R-:W-:-:S05]  /*9a1e0*/  IADD3 R15, P1, R15, R5, RZ ;  /* 0x000000050f0f7210 */ /* 0x004fca0007f3e0ff */
[----:B------:R1:W-:Y:S04]  /*9a1f0*/  STL [R1+0xd9c], R15 ;  /* 0x000d9c0f01007387 */ /* 0x0003e80000100800 */
[----:B------:R-:W2:Y:S04]  /*9a200*/  LDL.LU R20, [R1+0xf18] ;  /* 0x000f180001147983 */ /* 0x000ea80000300800 */
[----:B------:R-:W2:Y:S01]  /*9a210*/  LDL.LU R19, [R1+0xf1c] ;  /* 0x000f1c0001137983 */ /* 0x000ea20000300800 */
[----:B------:R-:W-:-:S04]  /*9a220*/  SEL R3, R3, RZ, !P0 ;  /* 0x000000ff03037207 */ /* 0x000fc80004000000 */
[----:B------:R-:W-:Y:S01]  /*9a230*/  ISETP.NE.U32.AND P0, PT, R3, RZ, PT ;  /* 0x000000ff0300720c */ /* 0x000fe20003f05070 */
[----:B------:R-:W-:Y:S01]  /*9a240*/  IMAD.X R152, R152, 0x1, R0, P1 ;  /* 0x0000000198987824 */ /* 0x000fe200008e0600 */
[----:B------:R-:W-:Y:S01]  /*9a250*/  IADD3 R6, P1, R6, R5, RZ ;  /* 0x0000000506067210 */ /* 0x000fe20007f3e0ff */
[----:B----4-:R-:W-:Y:S01]  /*9a260*/  IMAD.IADD R4, R7, 0x1, R12 ;  /* 0x0000000107047824 */ /* 0x010fe200078e020c */
[----:B------:R-:W-:Y:S01]  /*9a270*/  MOV R10, R15 ;  /* 0x0000000f000a7202 */ /* 0x000fe20000000f00 */
[----:B------:R-:W-:Y:S01]  /*9a280*/  IMAD.MOV.U32 R11, RZ, RZ, R152 ;  /* 0x000000ffff0b7224 */ /* 0x000fe200078e0098 */
[----:B------:R-:W-:Y:S01]  /*9a290*/  STL [R1+0xd98], R152 ;  /* 0x000d989801007387 */ /* 0x000fe20000100800 */
[----:B------:R-:W-:Y:S01]  /*9a2a0*/  IMAD.X R21, R21, 0x1, R0, P1 ;  /* 0x0000000115157824 */ /* 0x000fe200008e0600 */
[----:B------:R-:W-:Y:S02]  /*9a2b0*/  IADD3 R22, P2, R22, R5, RZ ;  /* 0x0000000516167210 */ /* 0x000fe40007f5e0ff */
[----:B-1----:R-:W4:Y:S02]  /*9a2c0*/  LDL.LU R15, [R1+0xf5c] ;  /* 0x000f5c00010f7983 */ /* 0x002f240000300800 */
[----:B------:R-:W-:-:S02]  /*9a2d0*/  IADD3.X R23, R23, R0, RZ, P2, !PT ;  /* 0x0000000017177210 */ /* 0x000fc400017fe4ff */
[----:B------:R-:W4:Y:S04]  /*9a2e0*/  LDL.LU R3, [R1+0xf9c] ;  /* 0x000f9c0001037983 */ /* 0x000f280000300800 */
[----:B------:R1:W-:Y:S04]  /*9a2f0*/  LDGSTS.E [R4], desc[UR60][R10.64], P0 ;  /* 0x000000000a047fae */ /* 0x0003e8000812187c */
[----:B------:R-:W-:Y:S04]  /*9a300*/  STL [R1+0xddc], R6 ;  /* 0x000ddc0601007387 */ /* 0x000fe80000100800 */
[----:B------:R1:W-:Y:S02]  /*9a310*/  STL [R1+0xdd8], R21 ;  /* 0x000dd81501007387 */ /* 0x0003e40000100800 */
[----:B-1----:R-:W-:-:S02]  /*9a320*/  IMAD.MOV.U32 R10, RZ, RZ, R6 ;  /* 0x000000ffff0a7224 */ /* 0x002fc400078e0006 */
[----:B------:R-:W-:Y:S01]  /*9a330*/  IMAD.MOV.U32 R11, RZ, RZ, R21 ;  /* 0x000000ffff0b7224 */ /* 0x000fe200078e0015 */
[----:B------:R-:W-:Y:S04]  /*9a340*/  STL [R1+0xe1c], R22 ;  /* 0x000e1c1601007387 */ /* 0x000fe80000100800 */
[----:B------:R-:W4:Y:S04]  /*9a350*/  LDL.LU R21, [R1+0xf58] ;  /* 0x000f580001157983 */ /* 0x000f280000300800 */
[----:B------:R1:W-:Y:S04]  /*9a360*/  LDGSTS.E [R4+0x400], desc[UR60][R10.64], P0 ;  /* 0x004000000a047fae */ /* 0x0003e8000812187c */
[----:B------:R-:W-:Y:S04]  /*9a370*/  STL [R1+0xe18], R23 ;  /* 0x000e181701007387 */ /* 0x000fe80000100800 */
[----:B------:R-:W4:Y:S01]  /*9a380*/  LDL.LU R6, [R1+0xf98] ;  /* 0x000f980001067983 */ /* 0x000f220000300800 */
[----:B-1----:R-:W-:Y:S01]  /*9a390*/  MOV R10, R22 ;  /* 0x00000016000a7202 */ /* 0x002fe20000000f00 */
[----:B------:R-:W-:-:S05]  /*9a3a0*/  IMAD.MOV.U32 R11, RZ, RZ, R23 ;  /* 0x000000ffff0b7224 */ /* 0x000fca00078e0017 */
[----:B------:R1:W-:Y:S01]  /*9a3b0*/  LDGSTS.E [R4+0x800], desc[UR60][R10.64], P0 ;  /* 0x008000000a047fae */ /* 0x0003e2000812187c */
[----:B---3--:R-:W-:-:S05]  /*9a3c0*/  IADD3 R8, P1, R8, R5, RZ ;  /* 0x0000000508087210 */ /* 0x008fca0007f3e0ff */
[----:B------:R-:W-:Y:S01]  /*9a3d0*/  STL [R1+0xe5c], R8 ;  /* 0x000e5c0801007387 */ /* 0x000fe20000100800 */
[----:B------:R-:W-:Y:S01]  /*9a3e0*/  IADD3 R13, P2, R13, R5, RZ ;  /* 0x000000050d0d7210 */ /* 0x000fe20007f5e0ff */
[----:B------:R-:W-:Y:S02]  /*9a3f0*/  IMAD.X R16, R16, 0x1, R0, P1 ;  /* 0x0000000110107824 */ /* 0x000fe400008e0600 */
[----:B-1----:R-:W-:Y:S01]  /*9a400*/  IMAD.MOV.U32 R10, RZ, RZ, R8 ;  /* 0x000000ffff0a7224 */ /* 0x002fe200078e0008 */
[----:B------:R-:W-:Y:S02]  /*9a410*/  IADD3.X R17, R17, R0, RZ, P2, !PT ;  /* 0x0000000011117210 */ /* 0x000fe400017fe4ff */
[----:B------:R1:W-:Y:S01]  /*9a420*/  STL [R1+0xe58], R16 ;  /* 0x000e581001007387 */ /* 0x0003e20000100800 */
[----:B------:R-:W-:-:S03]  /*9a430*/  IMAD.MOV.U32 R11, RZ, RZ, R16 ;  /* 0x000000ffff0b7224 */ /* 0x000fc600078e0010 */
[----:B------:R-:W-:Y:S04]  /*9a440*/  STL [R1+0xe9c], R13 ;  /* 0x000e9c0d01007387 */ /* 0x000fe80000100800 */
[----:B------:R3:W-:Y:S04]  /*9a450*/  LDGSTS.E [R4+0xc00], desc[UR60][R10.64], P0 ;  /* 0x00c000000a047fae */ /* 0x0007e8000812187c */
[----:B-1----:R-:W4:Y:S04]  /*9a460*/  LDL.LU R16, [R1+0xfdc] ;  /* 0x000fdc0001107983 */ /* 0x002f280000300800 */
[----:B------:R1:W-:Y:S04]  /*9a470*/  STL [R1+0xe98], R17 ;  /* 0x000e981101007387 */ /* 0x0003e80000100800 */
[----:B------:R-:W4:Y:S01]  /*9a480*/  LDL.LU R8, [R1+0x101c] ;  /* 0x00101c0001087983 */ /* 0x000f220000300800 */
[----:B---3--:R-:W-:-:S03]  /*9a490*/  IMAD.MOV.U32 R11, RZ, RZ, R17 ;  /* 0x000000ffff0b7224 */ /* 0x008fc600078e0011 */
[----:B-1----:R-:W3:Y:S01]  /*9a4a0*/  LDL.LU R17, [R1+0xfd8] ;  /* 0x000fd80001117983 */ /* 0x002ee20000300800 */
[----:B------:R-:W-:Y:S02]  /*9a4b0*/  MOV R10, R13 ;  /* 0x0000000d000a7202 */ /* 0x000fe40000000f00 */
[----:B------:R-:W-:Y:S01]  /*9a4c0*/  IADD3 R14, P1, R14, R5, RZ ;  /* 0x000000050e0e7210 */ /* 0x000fe20007f3e0ff */
[----:B------:R-:W3:Y:S04]  /*9a4d0*/  LDL.LU R13, [R1+0x1018] ;  /* 0x00101800010d7983 */ /* 0x000ee80000300800 */
[----:B------:R-:W-:Y:S01]  /*9a4e0*/  IMAD.X R18, R18, 0x1, R0, P1 ;  /* 0x0000000112127824 */ /* 0x000fe200008e0600 */
[----:B------:R1:W-:Y:S04]  /*9a4f0*/  LDGSTS.E [R4+0x1000], desc[UR60][R10.64], P0 ;  /* 0x010000000a047fae */ /* 0x0003e8000812187c */
[----:B------:R-:W-:Y:S04]  /*9a500*/  STL [R1+0xedc], R14 ;  /* 0x000edc0e01007387 */ /* 0x000fe80000100800 */
[----:B------:R2:W-:Y:S01]  /*9a510*/  STL [R1+0xed8], R18 ;  /* 0x000ed81201007387 */ /* 0x0005e20000100800 */
[----:B-1----:R-:W-:-:S02]  /*9a520*/  IMAD.MOV.U32 R10, RZ, RZ, R14 ;  /* 0x000000ffff0a7224 */ /* 0x002fc400078e000e */
[----:B------:R-:W-:-:S05]  /*9a530*/  IMAD.MOV.U32 R11, RZ, RZ, R18 ;  /* 0x000000ffff0b7224 */ /* 0x000fca00078e0012 */
[----:B------:R1:W-:Y:S01]  /*9a540*/  LDGSTS.E [R4+0x1400], desc[UR60][R10.64], P0 ;  /* 0x014000000a047fae */ /* 0x0003e2000812187c */
[----:B--2---:R-:W-:-:S04]  /*9a550*/  IADD3 R19, P2, R19, R5, RZ ;  /* 0x0000000513137210 */ /* 0x004fc80007f5e0ff */
[----:B------:R-:W-:Y:S01]  /*9a560*/  IADD3.X R20, R20, R0, RZ, P2, !PT ;  /* 0x0000000014147210 */ /* 0x000fe200017fe4ff */
[----:B------:R-:W-:Y:S04]  /*9a570*/  STL [R1+0xf1c], R19 ;  /* 0x000f1c1301007387 */ /* 0x000fe80000100800 */
[----:B------:R-:W2:Y:S01]  /*9a580*/  LDL.LU R18, [R1+0x105c] ;  /* 0x00105c0001127983 */ /* 0x000ea20000300800 */
[----:B-1----:R-:W-:-:S03]  /*9a590*/  IMAD.MOV.U32 R11, RZ, RZ, R20 ;  /* 0x000000ffff0b7224 */ /* 0x002fc600078e0014 */
[----:B------:R1:W-:Y:S04]  /*9a5a0*/  STL [R1+0xf18], R20 ;  /* 0x000f181401007387 */ /* 0x0003e80000100800 */
[----:B------:R-:W2:Y:S01]  /*9a5b0*/  LDL.LU R14, [R1+0x109c] ;  /* 0x00109c00010e7983 */ /* 0x000ea20000300800 */
[----:B------:R-:W-:-:S03]  /*9a5c0*/  MOV R10, R19 ;  /* 0x00000013000a7202 */ /* 0x000fc60000000f00 */
[----:B-1----:R-:W2:Y:S04]  /*9a5d0*/  LDL.LU R20, [R1+0x1058] ;  /* 0x0010580001147983 */ /* 0x002ea80000300800 */
[----:B------:R-:W2:Y:S01]  /*9a5e0*/  LDL.LU R19, [R1+0x1098] ;  /* 0x0010980001137983 */ /* 0x000ea20000300800 */
[-C--:B----4-:R-:W-:Y:S02]  /*9a5f0*/  IADD3 R15, P1, R15, R5.reuse, RZ ;  /* 0x000000050f0f7210 */ /* 0x090fe40007f3e0ff */
[----:B------:R-:W-:Y:S01]  /*9a600*/  IADD3 R3, P2, R3, R5, RZ ;  /* 0x0000000503037210 */ /* 0x000fe20007f5e0ff */
[----:B------:R1:W-:Y:S04]  /*9a610*/  LDGSTS.E [R4+0x1800], desc[UR60][R10.64], P0 ;  /* 0x018000000a047fae */ /* 0x0003e8000812187c */
[----:B------:R4:W-:Y:S01]  /*9a620*/  STL [R1+0xf5c], R15 ;  /* 0x000f5c0f01007387 */ /* 0x0009e20000100800 */
[----:B------:R-:W-:-:S02]  /*9a630*/  IMAD.X R21, R21, 0x1, R0, P1 ;  /* 0x0000000115157824 */ /* 0x000fc400008e0600 */
[----:B-1----:R-:W-:-:S03]  /*9a640*/  IMAD.MOV.U32 R10, RZ, RZ, R15 ;  /* 0x000000ffff0a7224 */ /* 0x002fc600078e000f */
[----:B------:R1:W-:Y:S04]  /*9a650*/  STL [R1+0xf58], R21 ;  /* 0x000f581501007387 */ /* 0x0003e80000100800 */
[----:B------:R1:W-:Y:S01]  /*9a660*/  STL [R1+0xf9c], R3 ;  /* 0x000f9c0301007387 */ /* 0x0003e20000100800 */
[----:B------:R-:W-:-:S03]  /*9a670*/  IADD3.X R6, R6, R0, RZ, P2, !PT ;  /* 0x0000000006067210 */ /* 0x000fc600017fe4ff */
[----:B----4-:R-:W4:Y:S01]  /*9a680*/  LDL.LU R15, [R1+0x10dc] ;  /* 0x0010dc00010f7983 */ /* 0x010f220000300800 */
[----:B------:R-:W-:-:S03]  /*9a690*/  IMAD.MOV.U32 R11, RZ, RZ, R21 ;  /* 0x000000ffff0b7224 */ /* 0x000fc600078e0015 */
[----:B------:R1:W-:Y:S04]  /*9a6a0*/  STL [R1+0xf98], R6 ;  /* 0x000f980601007387 */ /* 0x0003e80000100800 */
[----:B------:R-:W4:Y:S04]  /*9a6b0*/  LDL.LU R22, [R1+0x111c] ;  /* 0x00111c0001167983 */ /* 0x000f280000300800 */
[----:B-1----:R-:W4:Y:S04]  /*9a6c0*/  LDL.LU R21, [R1+0x10d8] ;  /* 0x0010d80001157983 */ /* 0x002f280000300800 */
[----:B------:R1:W-:Y:S04]  /*9a6d0*/  LDGSTS.E [R4+0x1c00], desc[UR60][R10.64], P0 ;  /* 0x01c000000a047fae */ /* 0x0003e8000812187c */
[----:B------:R-:W4:Y:S01]  /*9a6e0*/  LDL.LU R23, [R1+0x1118] ;  /* 0x0011180001177983 */ /* 0x000f220000300800 */
[----:B-1----:R-:W-:Y:S01]  /*9a6f0*/  MOV R10, R3 ;  /* 0x00000003000a7202 */ /* 0x002fe20000000f00 */
[----:B------:R-:W-:-:S02]  /*9a700*/  IMAD.MOV.U32 R11, RZ, RZ, R6 ;  /* 0x000000ffff0b7224 */ /* 0x000fc400078e0006 */
[----:B------:R-:W4:Y:S04]  /*9a710*/  LDL.LU R3, [R1+0x115c] ;  /* 0x00115c0001037983 */ /* 0x000f280000300800 */
[----:B------:R-:W4:Y:S04]  /*9a720*/  LDL.LU R6, [R1+0x119c] ;  /* 0x00119c0001067983 */ /* 0x000f280000300800 */
[----:B------:R1:W-:Y:S01]  /*9a730*/  LDGSTS.E [R4+0x2000], desc[UR60][R10.64], P0 ;  /* 0x020000000a047fae */ /* 0x0003e2000812187c */
[----:B------:R-:W-:-:S05]  /*9a740*/  IADD3 R16, P1, R16, R5, RZ ;  /* 0x0000000510107210 */ /* 0x000fca0007f3e0ff */
[----:B------:R1:W-:Y:S01]  /*9a750*/  STL [R1+0xfdc], R16 ;  /* 0x000fdc1001007387 */ /* 0x0003e20000100800 */
[----:B------:R-:W-:Y:S01]  /*9a760*/  IADD3 R8, P2, R8, R5, RZ ;  /* 0x0000000508087210 */ /* 0x000fe20007f5e0ff */
[----:B---3--:R-:W-:Y:S02]  /*9a770*/  IMAD.X R17, R17, 0x1, R0, P1 ;  /* 0x0000000111117824 */ /* 0x008fe400008e0600 */
[----:B-1----:R-:W-:Y:S01]  /*9a780*/  IMAD.MOV.U32 R10, RZ, RZ, R16 ;  /* 0x000000ffff0a7224 */ /* 0x002fe200078e0010 */
[----:B------:R-:W-:Y:S02]  /*9a790*/  IADD3.X R13, R13, R0, RZ, P2, !PT ;  /* 0x000000000d0d7210 */ /* 0x000fe400017fe4ff */
[----:B------:R1:W-:Y:S04]  /*9a7a0*/  STL [R1+0xfd8], R17 ;  /* 0x000fd81101007387 */ /* 0x0003e80000100800 */
[----:B------:R3:W-:Y:S04]  /*9a7b0*/  STL [R1+0x101c], R8 ;  /* 0x00101c0801007387 */ /* 0x0007e80000100800 */
[----:B------:R-:W4:Y:S01]  /*9a7c0*/  LDL.LU R16, [R1+0x1158] ;  /* 0x0011580001107983 */ /* 0x000f220000300800 */
[----:B------:R-:W-:-:S03]  /*9a7d0*/  IMAD.MOV.U32 R11, RZ, RZ, R17 ;  /* 0x000000ffff0b7224 */ /* 0x000fc600078e0011 */
[----:B------:R3:W-:Y:S04]  /*9a7e0*/  STL [R1+0x1018], R13 ;  /* 0x0010180d01007387 */ /* 0x0007e80000100800 */
[----:B-1----:R-:W4:Y:S04]  /*9a7f0*/  LDL.LU R17, [R1+0x1198] ;  /* 0x0011980001117983 */ /* 0x002f280000300800 */
[----:B------:R1:W-:Y:S02]  /*9a800*/  LDGSTS.E [R4+0x2400], desc[UR60][R10.64], P0 ;  /* 0x024000000a047fae */ /* 0x0003e4000812187c */
[----:B-1----:R-:W-:Y:S01]  /*9a810*/  MOV R10, R8 ;  /* 0x00000008000a7202 */ /* 0x002fe20000000f00 */
[----:B------:R-:W-:Y:S01]  /*9a820*/  IMAD.MOV.U32 R11, RZ, RZ, R13 ;  /* 0x000000ffff0b7224 */ /* 0x000fe200078e000d */
[----:B---3--:R-:W3:Y:S04]  /*9a830*/  LDL.LU R8, [R1+0x11dc] ;  /* 0x0011dc0001087983 */ /* 0x008ee80000300800 */
[----:B------:R-:W3:Y:S04]  /*9a840*/  LDL.LU R13, [R1+0x121c] ;  /* 0x00121c00010d7983 */ /* 0x000ee80000300800 */
[----:B------:R1:W-:Y:S01]  /*9a850*/  LDGSTS.E [R4+0x2800], desc[UR60][R10.64], P0 ;  /* 0x028000000a047fae */ /* 0x0003e2000812187c */
[----:B--2---:R-:W-:-:S05]  /*9a860*/  IADD3 R18, P1, R18, R5, RZ ;  /* 0x0000000512127210 */ /* 0x004fca0007f3e0ff */
[----:B------:R2:W-:Y:S01]  /*9a870*/  STL [R1+0x105c], R18 ;  /* 0x00105c1201007387 */ /* 0x0005e20000100800 */
[----:B------:R-:W-:Y:S01]  /*9a880*/  IADD3 R14, P2, R14, R5, RZ ;  /* 0x000000050e0e7210 */ /* 0x000fe20007f5e0ff */
[----:B------:R-:W-:Y:S02]  /*9a890*/  IMAD.X R20, R20, 0x1, R0, P1 ;  /* 0x0000000114147824 */ /* 0x000fe400008e0600 */
[----:B-1----:R-:W-:Y:S01]  /*9a8a0*/  IMAD.MOV.U32 R10, RZ, RZ, R18 ;  /* 0x000000ffff0a7224 */ /* 0x002fe200078e0012 */
[----:B------:R-:W-:Y:S02]  /*9a8b0*/  IADD3.X R19, R19, R0, RZ, P2, !PT ;  /* 0x0000000013137210 */ /* 0x000fe400017fe4ff */
[----:B------:R1:W-:Y:S04]  /*9a8c0*/  STL [R1+0x1058], R20 ;  /* 0x0010581401007387 */ /* 0x0003e80000100800 */
[----:B------:R-:W-:Y:S04]  /*9a8d0*/  STL [R1+0x109c], R14 ;  /* 0x00109c0e01007387 */ /* 0x000fe80000100800 */
[----:B--2---:R-:W2:Y:S01]  /*9a8e0*/  LDL.LU R18, [R1+0x11d8] ;  /* 0x0011d80001127983 */ /* 0x004ea20000300800 */
[----:B------:R-:W-:-:S03]  /*9a8f0*/  IMAD.MOV.U32 R11, RZ, RZ, R20 ;  /* 0x000000ffff0b7224 */ /* 0x000fc600078e0014 */
[----:B------:R4:W-:Y:S04]  /*9a900*/  STL [R1+0x1098], R19 ;  /* 0x0010981301007387 */ /* 0x0009e80000100800 */
[----:B-1----:R-:W2:Y:S04]  /*9a910*/  LDL.LU R20, [R1+0x1218] ;  /* 0x0012180001147983 */ /* 0x002ea80000300800 */
[----:B------:R1:W-:Y:S01]  /*9a920*/  LDGSTS.E [R4+0x2c00], desc[UR60][R10.64], P0 ;  /* 0x02c000000a047fae */ /* 0x0003e2000812187c */
[-C--:B----4-:R-:W-:Y:S02]  /*9a930*/  IADD3 R15, P1, R15, R5.reuse, RZ ;  /* 0x000000050f0f7210 */ /* 0x090fe40007f3e0ff */
[----:B-1----:R-:W-:Y:S01]  /*9a940*/  MOV R10, R14 ;  /* 0x0000000e000a7202 */ /* 0x002fe20000000f00 */
[----:B------:R-:W-:Y:S01]  /*9a950*/  IMAD.MOV.U32 R11, RZ, RZ, R19 ;  /* 0x000000ffff0b7224 */ /* 0x000fe200078e0013 */
[----:B------:R-:W-:Y:S01]  /*9a960*/  IADD3 R22, P2, R22, R5, RZ ;  /* 0x0000000516167210 */ /* 0x000fe20007f5e0ff */
[----:B------:R-:W4:Y:S01]  /*9a970*/  LDL.LU R19, [R1+0x125c] ;  /* 0x00125c0001137983 */ /* 0x000f220000300800 */
[----:B------:R-:W-:-:S03]  /*9a980*/  IMAD.X R21, R21, 0x1, R0, P1 ;  /* 0x0000000115157824 */ /* 0x000fc600008e0600 */
[----:B------:R-:W4:Y:S04]  /*9a990*/  LDL.LU R14, [R1+0x129c] ;  /* 0x00129c00010e7983 */ /* 0x000f280000300800 */
[----:B------:R1:W-:Y:S01]  /*9a9a0*/  LDGSTS.E [R4+0x3000], desc[UR60][R10.64], P0 ;  /* 0x030000000a047fae */ /* 0x0003e2000812187c */
[----:B------:R-:W-:-:S03]  /*9a9b0*/  IADD3.X R23, R23, R0, RZ, P2, !PT ;  /* 0x0000000017177210 */ /* 0x000fc600017fe4ff */
[----:B------:R-:W-:Y:S04]  /*9a9c0*/  STL [R1+0x10dc], R15 ;  /* 0x0010dc0f01007387 */ /* 0x000fe80000100800 */
[----:B------:R1:W-:Y:S02]  /*9a9d0*/  STL [R1+0x10d8], R21 ;  /* 0x0010d81501007387 */ /* 0x0003e40000100800 */
[----:B-1----:R-:W-:Y:S02]  /*9a9e0*/  IMAD.MOV.U32 R10, RZ, RZ, R15 ;  /* 0x000000ffff0a7224 */ /* 0x002fe400078e000f */
[----:B------:R-:W-:Y:S01]  /*9a9f0*/  IMAD.MOV.U32 R11, RZ, RZ, R21 ;  /* 0x000000ffff0b7224 */ /* 0x000fe200078e0015 */
[----:B------:R-:W-:Y:S01]  /*9aa00*/  STL [R1+0x111c], R22 ;  /* 0x00111c1601007387 */ /* 0x000fe20000100800 */
[----:B------:R-:W-:-:S03]  /*9aa10*/  IADD3 R3, P1, R3, R5, RZ ;  /* 0x0000000503037210 */ /* 0x000fc60007f3e0ff */
[----:B------:R-:W4:Y:S01]  /*9aa20*/  LDL.LU R21, [R1+0x1258] ;  /* 0x0012580001157983 */ /* 0x000f220000300800 */
[----:B------:R-:W-:-:S03]  /*9aa30*/  IADD3 R6, P2, R6, R5, RZ ;  /* 0x0000000506067210 */ /* 0x000fc60007f5e0ff */
[----:B------:R1:W-:Y:S04]  /*9aa40*/  LDGSTS.E [R4+0x3400], desc[UR60][R10.64], P0 ;  /* 0x034000000a047fae */ /* 0x0003e8000812187c */
[----:B------:R-:W-:Y:S04]  /*9aa50*/  STL [R1+0x1118], R23 ;  /* 0x0011181701007387 */ /* 0x000fe80000100800 */
[----:B------:R-:W4:Y:S01]  /*9aa60*/  LDL.LU R15, [R1+0x1298] ;  /* 0x00129800010f7983 */ /* 0x000f220000300800 */
[----:B-1----:R-:W-:Y:S01]  /*9aa70*/  MOV R10, R22 ;  /* 0x00000016000a7202 */ /* 0x002fe20000000f00 */
[----:B------:R-:W-:-:S02]  /*9aa80*/  IMAD.MOV.U32 R11, RZ, RZ, R23 ;  /* 0x000000ffff0b7224 */ /* 0x000fc400078e0017 */
[----:B------:R-:W-:Y:S04]  /*9aa90*/  STL [R1+0x115c], R3 ;  /* 0x00115c0301007387 */ /* 0x000fe80000100800 */
[----:B------:R1:W-:Y:S02]  /*9aaa0*/  LDGSTS.E [R4+0x3800], desc[UR60][R10.64], P0 ;  /* 0x038000000a047fae */ /* 0x0003e4000812187c */
[----:B-1----:R-:W-:Y:S02]  /*9aab0*/  IMAD.MOV.U32 R10, RZ, RZ, R3 ;  /* 0x000000ffff0a7224 */ /* 0x002fe400078e0003 */
[----:B------:R-:W-:-:S04]  /*9aac0*/  IMAD.X R16, R16, 0x1, R0, P1 ;  /* 0x0000000110107824 */ /* 0x000fc800008e0600 */
[----:B------:R-:W-:Y:S01]  /*9aad0*/  IMAD.MOV.U32 R11, RZ, RZ, R16 ;  /* 0x000000ffff0b7224 */ /* 0x000fe200078e0010 */
[----:B------:R1:W-:Y:S01]  /*9aae0*/  STL [R1+0x1158], R16 ;  /* 0x0011581001007387 */ /* 0x0003e20000100800 */
[----:B------:R-:W-:-:S03]  /*9aaf0*/  IADD3.X R17, R17, R0, RZ, P2, !PT ;  /* 0x0000000011117210 */ /* 0x000fc600017fe4ff */
        /* <DEDUP_REMOVED lines=8> */
[-C--:B------:R-:W-:Y:S01]  /*9ab80*/  IADD3 R8, P1, R8, R5.reuse, RZ ;  /* 0x0000000508087210 */ /* 0x080fe20007f3e0ff */
[----:B------:R-:W3:Y:S01]  /*9ab90*/  LDL.LU R6, [R1+0x1318] ;  /* 0x0013180001067983 */ /* 0x000ee20000300800 */
[----:B------:R-:W-:-:S03]  /*9aba0*/  IADD3 R13, P2, R13, R5, RZ ;  /* 0x000000050d0d7210 */ /* 0x000fc60007f5e0ff */
[----:B------:R1:W-:Y:S04]  /*9abb0*/  LDGSTS.E [R4+0x4000], desc[UR60][R10.64], P0 ;  /* 0x040000000a047fae */ /* 0x0003e8000812187c */
[----:B------:R2:W-:Y:S01]  /*9abc0*/  STL [R1+0x11dc], R8 ;  /* 0x0011dc0801007387 */ /* 0x0005e20000100800 */
[----:B-1----:R-:W-:Y:S02]  /*9abd0*/  IMAD.MOV.U32 R10, RZ, RZ, R8 ;  /* 0x000000ffff0a7224 */ /* 0x002fe400078e0008 */
[----:B--2---:R-:W-:-:S04]  /*9abe0*/  IMAD.X R18, R18, 0x1, R0, P1 ;  /* 0x0000000112127824 */ /* 0x004fc800008e0600 */
[----:B------:R-:W-:Y:S01]  /*9abf0*/  IMAD.MOV.U32 R11, RZ, RZ, R18 ;  /* 0x000000ffff0b7224 */ /* 0x000fe200078e0012 */
[----:B------:R1:W-:Y:S01]  /*9ac00*/  STL [R1+0x11d8], R18 ;  /* 0x0011d81201007387 */ /* 0x0003e20000100800 */
[----:B------:R-:W-:-:S03]  /*9ac10*/  IADD3.X R20, R20, R0, RZ, P2, !PT ;  /* 0x0000000014147210 */ /* 0x000fc600017fe4ff */
[----:B------:R2:W-:Y:S04]  /*9ac20*/  STL [R1+0x121c], R13 ;  /* 0x00121c0d01007387 */ /* 0x0005e80000100800 */
[----:B------:R-:W3:Y:S04]  /*9ac30*/  LDL.LU R8, [R1+0x135c] ;  /* 0x00135c0001087983 */ /* 0x000ee80000300800 */
[----:B------:R2:W-:Y:S04]  /*9ac40*/  STL [R1+0x1218], R20 ;  /* 0x0012181401007387 */ /* 0x0005e80000100800 */
[----:B------:R2:W-:Y:S04]  /*9ac50*/  LDGSTS.E [R4+0x4400], desc[UR60][R10.64], P0 ;  /* 0x044000000a047fae */ /* 0x0005e8000812187c */
[----:B-1----:R-:W3:Y:S01]  /*9ac60*/  LDL.LU R18, [R1+0x139c] ;  /* 0x00139c0001127983 */ /* 0x002ee20000300800 */
[----:B--2---:R-:W-:-:S03]  /*9ac70*/  MOV R10, R13 ;  /* 0x0000000d000a7202 */ /* 0x004fc60000000f00 */
[----:B------:R-:W2:Y:S01]  /*9ac80*/  LDL.LU R13, [R1+0x1358] ;  /* 0x00135800010d7983 */ /* 0x000ea20000300800 */
[----:B------:R-:W-:-:S03]  /*9ac90*/  IMAD.MOV.U32 R11, RZ, RZ, R20 ;  /* 0x000000ffff0b7224 */ /* 0x000fc600078e0014 */
[----:B------:R-:W2:Y:S01]  /*9aca0*/  LDL.LU R20, [R1+0x1398] ;  /* 0x0013980001147983 */ /* 0x000ea20000300800 */
[-C--:B----4-:R-:W-:Y:S02]  /*9acb0*/  IADD3 R19, P1, R19, R5.reuse, RZ ;  /* 0x0000000513137210 */ /* 0x090fe40007f3e0ff */
[----:B------:R-:W-:Y:S01]  /*9acc0*/  IADD3 R14, P2, R14, R5, RZ ;  /* 0x000000050e0e7210 */ /* 0x000fe20007f5e0ff */
[----:B------:R1:W-:Y:S04]  /*9acd0*/  LDGSTS.E [R4+0x4800], desc[UR60][R10.64], P0 ;  /* 0x048000000a047fae */ /* 0x0003e8000812187c */
[----:B------:R4:W-:Y:S01]  /*9ace0*/  STL [R1+0x125c], R19 ;  /* 0x00125c1301007387 */ /* 0x0009e20000100800 */
[----:B------:R-:W-:Y:S02]  /*9acf0*/  IMAD.X R21, R21, 0x1, R0, P1 ;  /* 0x0000000115157824 */ /* 0x000fe400008e0600 */
        /* <DEDUP_REMOVED lines=34> */
[----:B------:R-:W-:-:S05]  /*9af20*/  IADD3 R8, P1, R8, R5, RZ ;  /* 0x0000000508087210 */ /* 0x000fca0007f3e0ff */
[----:B------:R2:W-:Y:S01]  /*9af30*/  STL [R1+0x135c], R8 ;  /* 0x00135c0801007387 */ /* 0x0005e20000100800 */
[----:B-1----:R-:W-:Y:S01]  /*9af40*/  IMAD.MOV.U32 R10, RZ, RZ, R8 ;  /* 0x000000ffff0a7224 */ /* 0x002fe200078e0008 */
[----:B------:R-:W-:Y:S01]  /*9af50*/  IADD3 R18, P2, R18, R5, RZ ;  /* 0x0000000512127210 */ /* 0x000fe20007f5e0ff */
[----:B--2---:R-:W-:-:S03]  /*9af60*/  IMAD.X R13, R13, 0x1, R0, P1 ;  /* 0x000000010d0d7824 */ /* 0x004fc600008e0600 */
[----:B------:R-:W-:Y:S02]  /*9af70*/  IADD3.X R20, R20, R0, RZ, P2, !PT ;  /* 0x0000000014147210 */ /* 0x000fe400017fe4ff */
[----:B------:R1:W-:Y:S04]  /*9af80*/  STL [R1+0x1358], R13 ;  /* 0x0013580d01007387 */ /* 0x0003e80000100800 */
[----:B------:R-:W-:Y:S04]  /*9af90*/  STL [R1+0x139c], R18 ;  /* 0x00139c1201007387 */ /* 0x000fe80000100800 */
[----:B------:R-:W2:Y:S01]  /*9afa0*/  LDL.LU R8, [R1+0x14d8] ;  /* 0x0014d80001087983 */ /* 0x000ea20000300800 */
[----:B------:R-:W-:-:S03]  /*9afb0*/  IMAD.MOV.U32 R11, RZ, RZ, R13 ;  /* 0x000000ffff0b7224 */ /* 0x000fc600078e000d */
[----:B------:R4:W-:Y:S04]  /*9afc0*/  STL [R1+0x1398], R20 ;  /* 0x0013981401007387 */ /* 0x0009e80000100800 */
[----:B-1----:R-:W2:Y:S04]  /*9afd0*/  LDL.LU R13, [R1+0x1518] ;  /* 0x00151800010d7983 */ /* 0x002ea80000300800 */
[----:B------:R1:W-:Y:S01]  /*9afe0*/  LDGSTS.E [R4+0x5c00], desc[UR60][R10.64], P0 ;  /* 0x05c000000a047fae */ /* 0x0003e2000812187c */
[----:B----4-:R-:W-:Y:S02]  /*9aff0*/  IADD3 R19, P1, R19, R5, RZ ;  /* 0x0000000513137210 */ /* 0x010fe40007f3e0ff */
[----:B-1----:R-:W-:Y:S01]  /*9b000*/  MOV R10, R18 ;  /* 0x00000012000a7202 */ /* 0x002fe20000000f00 */
[----:B------:R-:W-:-:S02]  /*9b010*/  IMAD.MOV.U32 R11, RZ, RZ, R20 ;  /* 0x000000ffff0b7224 */ /* 0x000fc400078e0014 */
[----:B------:R-:W4:Y:S01]  /*9b020*/  LDL.LU R20, [R1+0x155c] ;  /* 0x00155c0001147983 */ /* 0x000f220000300800 */
[----:B------:R-:W-:-:S03]  /*9b030*/  IADD3 R22, P2, R22, R5, RZ ;  /* 0x0000000516167210 */ /* 0x000fc60007f5e0ff */
[----:B------:R1:W-:Y:S01]  /*9b040*/  LDGSTS.E [R4+0x6000], desc[UR60][R10.64], P0 ;  /* 0x060000000a047fae */ /* 0x0003e2000812187c */
[----:B------:R-:W-:-:S03]  /*9b050*/  IMAD.X R21, R21, 0x1, R0, P1 ;  /* 0x0000000115157824 */ /* 0x000fc600008e0600 */
[----:B------:R-:W4:Y:S01]  /*9b060*/  LDL.LU R18, [R1+0x159c] ;  /* 0x00159c0001127983 */ /* 0x000f220000300800 */
[----:B------:R-:W-:Y:S01]  /*9b070*/  IADD3.X R23, R23, R0, RZ, P2, !PT ;  /* 0x0000000017177210 */ /* 0x000fe200017fe4ff */
[----:B-1----:R-:W-:Y:S02]  /*9b080*/  IMAD.MOV.U32 R10, RZ, RZ, R19 ;  /* 0x000000ffff0a7224 */ /* 0x002fe400078e0013 */
[----:B------:R-:W-:Y:S01]  /*9b090*/  IMAD.MOV.U32 R11, RZ, RZ, R21 ;  /* 0x000000ffff0b7224 */ /* 0x000fe200078e0015 */
[----:B------:R-:W-:Y:S01]  /*9b0a0*/  STL [R1+0x13dc], R19 ;  /* 0x0013dc1301007387 */ /* 0x000fe20000100800 */
[----:B------:R-:W-:-:S03]  /*9b0b0*/  IADD3 R14, P1, R14, R5, RZ ;  /* 0x000000050e0e7210 */ /* 0x000fc60007f3e0ff */
[----:B------:R1:W-:Y:S04]  /*9b0c0*/  STL [R1+0x13d8], R21 ;  /* 0x0013d81501007387 */ /* 0x0003e80000100800 */
[----:B------:R-:W-:Y:S01]  /*9b0d0*/  STL [R1+0x141c], R22 ;  /* 0x00141c1601007387 */ /* 0x000fe20000100800 */
[----:B------:R-:W-:-:S03]  /*9b0e0*/  IADD3 R15, P2, R15, R5, RZ ;  /* 0x000000050f0f7210 */ /* 0x000fc60007f5e0ff */
[----:B------:R1:W-:Y:S04]  /*9b0f0*/  LDGSTS.E [R4+0x6400], desc[UR60][R10.64], P0 ;  /* 0x064000000a047fae */ /* 0x0003e8000812187c */
[----:B-1----:R-:W4:Y:S04]  /*9b100*/  LDL.LU R21, [R1+0x1558] ;  /* 0x0015580001157983 */ /* 0x002f280000300800 */
[----:B------:R-:W-:Y:S01]  /*9b110*/  STL [R1+0x1418], R23 ;  /* 0x0014181701007387 */ /* 0x000fe20000100800 */
[----:B------:R-:W-:Y:S01]  /*9b120*/  MOV R10, R22 ;  /* 0x00000016000a7202 */ /* 0x000fe20000000f00 */
[----:B------:R-:W-:-:S02]  /*9b130*/  IMAD.MOV.U32 R11, RZ, RZ, R23 ;  /* 0x000000ffff0b7224 */ /* 0x000fc400078e0017 */
[----:B------:R-:W4:Y:S04]  /*9b140*/  LDL.LU R19, [R1+0x1598] ;  /* 0x0015980001137983 */ /* 0x000f280000300800 */
[----:B------:R1:W-:Y:S04]  /*9b150*/  LDGSTS.E [R4+0x6800], desc[UR60][R10.64], P0 ;  /* 0x068000000a047fae */ /* 0x0003e8000812187c */
[----:B------:R-:W-:Y:S01]  /*9b160*/  STL [R1+0x145c], R14 ;  /* 0x00145c0e01007387 */ /* 0x000fe20000100800 */
        /* <DEDUP_REMOVED lines=10> */
[----:B---3--:R-:W-:Y:S01]  /*9b210*/  IMAD.MOV.U32 R11, RZ, RZ, R17 ;  /* 0x000000ffff0b7224 */ /* 0x008fe200078e0011 */
[----:B------:R-:W-:-:S02]  /*9b220*/  MOV R10, R15 ;  /* 0x0000000f000a7202 */ /* 0x000fc40000000f00 */
[----:B-1----:R-:W3:Y:S04]  /*9b230*/  LDL.LU R17, [R1+0x15d8] ;  /* 0x0015d80001117983 */ /* 0x002ee80000300800 */
[----:B------:R-:W3:Y:S01]  /*9b240*/  LDL.LU R15, [R1+0x1618] ;  /* 0x00161800010f7983 */ /* 0x000ee20000300800 */
[-C--:B------:R-:W-:Y:S02]  /*9b250*/  IADD3 R3, P1, R3, R5.reuse, RZ ;  /* 0x0000000503037210 */ /* 0x080fe40007f3e0ff */
[----:B------:R-:W-:Y:S01]  /*9b260*/  IADD3 R6, P2, R6, R5, RZ ;  /* 0x0000000506067210 */ /* 0x000fe20007f5e0ff */
[----:B------:R1:W-:Y:S04]  /*9b270*/  LDGSTS.E [R4+0x7000], desc[UR60][R10.64], P0 ;  /* 0x070000000a047fae */ /* 0x0003e8000812187c */
[----:B------:R-:W-:Y:S01]  /*9b280*/  STL [R1+0x14dc], R3 ;  /* 0x0014dc0301007387 */ /* 0x000fe20000100800 */
[----:B-1----:R-:W-:-:S02]  /*9b290*/  IMAD.MOV.U32 R10, RZ, RZ, R3 ;  /* 0x000000ffff0a7224 */ /* 0x002fc400078e0003 */
[----:B--2---:R-:W-:-:S04]  /*9b2a0*/  IMAD.X R8, R8, 0x1, R0, P1 ;  /* 0x0000000108087824 */ /* 0x004fc800008e0600 */
[----:B------:R-:W-:Y:S01]  /*9b2b0*/  IMAD.MOV.U32 R11, RZ, RZ, R8 ;  /* 0x000000ffff0b7224 */ /* 0x000fe200078e0008 */
[----:B------:R1:W-:Y:S01]  /*9b2c0*/  STL [R1+0x14d8], R8 ;  /* 0x0014d80801007387 */ /* 0x0003e20000100800 */
[----:B------:R-:W-:-:S03]  /*9b2d0*/  IADD3.X R13, R13, R0, RZ, P2, !PT ;  /* 0x000000000d0d7210 */ /* 0x000fc600017fe4ff */
[----:B------:R-:W-:Y:S04]  /*9b2e0*/  STL [R1+0x151c], R6 ;  /* 0x00151c0601007387 */ /* 0x000fe80000100800 */
[----:B------:R2:W-:Y:S04]  /*9b2f0*/  LDGSTS.E [R4+0x7400], desc[UR60][R10.64], P0 ;  /* 0x074000000a047fae */ /* 0x0005e8000812187c */
[----:B-1----:R-:W3:Y:S04]  /*9b300*/  LDL.LU R8, [R1+0x165c] ;  /* 0x00165c0001087983 */ /* 0x002ee80000300800 */
[----:B------:R1:W-:Y:S04]  /*9b310*/  STL [R1+0x1518], R13 ;  /* 0x0015180d01007387 */ /* 0x0003e80000100800 */
[----:B------:R-:W3:Y:S01]  /*9b320*/  LDL.LU R3, [R1+0x169c] ;  /* 0x00169c0001037983 */ /* 0x000ee20000300800 */
[----:B--2---:R-:W-:-:S03]  /*9b330*/  IMAD.MOV.U32 R11, RZ, RZ, R13 ;  /* 0x000000ffff0b7224 */ /* 0x004fc600078e000d */
[----:B-1----:R-:W2:Y:S01]  /*9b340*/  LDL.LU R13, [R1+0x1658] ;  /* 0x00165800010d7983 */ /* 0x002ea20000300800 */
[----:B------:R-:W-:-:S03]  /*9b350*/  MOV R10, R6 ;  /* 0x00000006000a7202 */ /* 0x000fc60000000f00 */
[----:B------:R-:W2:Y:S01]  /*9b360*/  LDL.LU R6, [R1+0x1698] ;  /* 0x0016980001067983 */ /* 0x000ea20000300800 */
[-C--:B----4-:R-:W-:Y:S02]  /*9b370*/  IADD3 R20, P1, R20, R5.reuse, RZ ;  /* 0x0000000514147210 */ /* 0x090fe40007f3e0ff */
[----:B------:R-:W-:Y:S01]  /*9b380*/  IADD3 R18, P2, R18, R5, RZ ;  /* 0x0000000512127210 */ /* 0x000fe20007f5e0ff */
[----:B------:R1:W-:Y:S04]  /*9b390*/  LDGSTS.E [R4+0x7800], desc[UR60][R10.64], P0 ;  /* 0x078000000a047fae */ /* 0x0003e8000812187c */
[----:B------:R4:W-:Y:S01]  /*9b3a0*/  STL [R1+0x155c], R20 ;  /* 0x00155c1401007387 */ /* 0x0009e20000100800 */
[----:B-1----:R-:W-:Y:S02]  /*9b3b0*/  IMAD.MOV.U32 R10, RZ, RZ, R20 ;  /* 0x000000ffff0a7224 */ /* 0x002fe400078e0014 */
[----:B------:R-:W-:-:S05]  /*9b3c0*/  IMAD.X R21, R21, 0x1, R0, P1 ;  /* 0x0000000115157824 */ /* 0x000fca00008e0600 */
[----:B------:R-:W-:Y:S01]  /*9b3d0*/  STL [R1+0x1558], R21 ;  /* 0x0015581501007387 */ /* 0x000fe20000100800 */
[----:B------:R-:W-:-:S03]  /*9b3e0*/  IADD3.X R19, R19, R0, RZ, P2, !PT ;  /* 0x0000000013137210 */ /* 0x000fc600017fe4ff */
[----:B------:R1:W-:Y:S01]  /*9b3f0*/  STL [R1+0x159c], R18 ;  /* 0x00159c1201007387 */ /* 0x0003e20000100800 */
[----:B------:R-:W-:-:S03]  /*9b400*/  IMAD.MOV.U32 R11, RZ, RZ, R21 ;  /* 0x000000ffff0b7224 */ /* 0x000fc600078e0015 */
[----:B------:R3:W-:Y:S04]  /*9b410*/  STL [R1+0x1598], R19 ;  /* 0x0015981301007387 */ /* 0x0007e80000100800 */
[----:B------:R-:W2:Y:S04]  /*9b420*/  LDL.LU R153, [R1+0x16d8] ;  /* 0x0016d80001997983 */ /* 0x000ea80000300800 */
[----:B------:R-:W2:Y:S04]  /*9b430*/  LDL.LU R152, [R1+0x16dc] ;  /* 0x0016dc0001987983 */ /* 0x000ea80000300800 */
[----:B------:R-:W2:Y:S04]  /*9b440*/  LDL.LU R23, [R1+0x1718] ;  /* 0x0017180001177983 */ /* 0x000ea80000300800 */
[----:B------:R-:W2:Y:S04]  /*9b450*/  LDL.LU R22, [R1+0x171c] ;  /* 0x00171c0001167983 */ /* 0x000ea80000300800 */
[----:B------:R1:W-:Y:S04]  /*9b460*/  LDGSTS.E [R4+0x7c00], desc[UR60][R10.64], P0 ;  /* 0x07c000000a047fae */ /* 0x0003e8000812187c */
[----:B----4-:R-:W4:Y:S01]  /*9b470*/  LDL.LU R20, [R1+0x175c] ;  /* 0x00175c0001147983 */ /* 0x010f220000300800 */
[----:B------:R-:W-:-:S02]  /*9b480*/  IADD3 R16, P1, R16, R5, RZ ;  /* 0x0000000510107210 */ /* 0x000fc40007f3e0ff */
[----:B-1----:R-:W-:Y:S02]  /*9b490*/  MOV R10, R18 ;  /* 0x00000012000a7202 */ /* 0x002fe40000000f00 */
[----:B------:R-:W4:Y:S01]  /*9b4a0*/  LDL.LU R18, [R1+0x179c] ;  /* 0x00179c0001127983 */ /* 0x000f220000300800 */
[----:B------:R-:W-:-:S03]  /*9b4b0*/  IADD3 R14, P2, R14, R5, RZ ;  /* 0x000000050e0e7210 */ /* 0x000fc60007f5e0ff */
[----:B------:R1:W-:Y:S01]  /*9b4c0*/  STL [R1+0x15dc], R16 ;  /* 0x0015dc1001007387 */ /* 0x0003e20000100800 */
[----:B---3--:R-:W-:Y:S01]  /*9b4d0*/  IMAD.X R17, R17, 0x1, R0, P1 ;  /* 0x0000000111117824 */ /* 0x008fe200008e0600 */
[----:B------:R-:W-:-:S04]  /*9b4e0*/  IADD3.X R15, R15, R0, RZ, P2, !PT ;  /* 0x000000000f0f7210 */ /* 0x000fc800017fe4ff */
[----:B------:R-:W-:Y:S01]  /*9b4f0*/  STL [R1+0x15d8], R17 ;  /* 0x0015d81101007387 */ /* 0x000fe20000100800 */
[----:B------:R-:W-:-:S03]  /*9b500*/  IMAD.MOV.U32 R11, RZ, RZ, R19 ;  /* 0x000000ffff0b7224 */ /* 0x000fc600078e0013 */
[----:B------:R3:W-:Y:S04]  /*9b510*/  STL [R1+0x161c], R14 ;  /* 0x00161c0e01007387 */ /* 0x0007e80000100800 */
[----:B------:R-:W4:Y:S04]  /*9b520*/  LDL.LU R21, [R1+0x1758] ;  /* 0x0017580001157983 */ /* 0x000f280000300800 */
[----:B------:R2:W-:Y:S04]  /*9b530*/  STL [R1+0x1618], R15 ;  /* 0x0016180f01007387 */ /* 0x0005e80000100800 */
[----:B------:R-:W4:Y:S04]  /*9b540*/  LDL.LU R19, [R1+0x1798] ;  /* 0x0017980001137983 */ /* 0x000f280000300800 */
[----:B------:R1:W-:Y:S02]  /*9b550*/  LDGSTS.E [R4+0x20000], desc[UR60][R10.64], P0 ;  /* 0x200000000a047fae */ /* 0x0003e4000812187c */
[----:B-1----:R-:W-:-:S02]  /*9b560*/  IMAD.MOV.U32 R10, RZ, RZ, R16 ;  /* 0x000000ffff0a7224 */ /* 0x002fc400078e0010 */
[----:B------:R-:W-:Y:S01]  /*9b570*/  IMAD.MOV.U32 R11, RZ, RZ, R17 ;  /* 0x000000ffff0b7224 */ /* 0x000fe200078e0011 */
[----:B------:R-:W4:Y:S04]  /*9b580*/  LDL.LU R16, [R1+0x17dc] ;  /* 0x0017dc0001107983 */ /* 0x000f280000300800 */
[----:B------:R1:W-:Y:S02]  /*9b590*/  LDGSTS.E [R4+0x20400], desc[UR60][R10.64], P0 ;  /* 0x204000000a047fae */ /* 0x0003e4000812187c */
[----:B-1----:R-:W-:Y:S02]  /*9b5a0*/  MOV R10, R14 ;  /* 0x0000000e000a7202 */ /* 0x002fe40000000f00 */
[----:B---3--:R-:W3:Y:S01]  /*9b5b0*/  LDL.LU R14, [R1+0x17e4] ;  /* 0x0017e400010e7983 */ /* 0x008ee20000300800 */
[----:B------:R-:W-:-:S05]  /*9b5c0*/  IADD3 R8, P1, R8, R5, RZ ;  /* 0x0000000508087210 */ /* 0x000fca0007f3e0ff */
[----:B------:R-:W-:Y:S01]  /*9b5d0*/  STL [R1+0x165c], R8 ;  /* 0x00165c0801007387 */ /* 0x000fe20000100800 */
[----:B------:R-:W-:Y:S01]  /*9b5e0*/  IADD3 R3, P2, R3, R5, RZ ;  /* 0x0000000503037210 */ /* 0x000fe20007f5e0ff */
[----:B--2---:R-:W-:-:S05]  /*9b5f0*/  IMAD.X R13, R13, 0x1, R0, P1 ;  /* 0x000000010d0d7824 */ /* 0x004fca00008e0600 */
[----:B------:R1:W-:Y:S04]  /*9b600*/  STL [R1+0x1658], R13 ;  /* 0x0016580d01007387 */ /* 0x0003e80000100800 */
[----:B------:R-:W-:Y:S04]  /*9b610*/  STL [R1+0x169c], R3 ;  /* 0x00169c0301007387 */ /* 0x000fe80000100800 */
[----:B------:R-:W2:Y:S01]  /*9b620*/  LDL.LU R17, [R1+0x17d8] ;  /* 0x0017d80001117983 */ /* 0x000ea20000300800 */
[----:B------:R-:W-:Y:S01]  /*9b630*/  IMAD.MOV.U32 R11, RZ, RZ, R15 ;  /* 0x000000ffff0b7224 */ /* 0x000fe200078e000f */
[----:B------:R-:W-:-:S04]  /*9b640*/  IADD3.X R6, R6, R0, RZ, P2, !PT ;  /* 0x0000000006067210 */ /* 0x000fc800017fe4ff */
[----:B------:R1:W-:Y:S04]  /*9b650*/  LDGSTS.E [R4+0x20800], desc[UR60][R10.64], P0 ;  /* 0x208000000a047fae */ /* 0x0003e8000812187c */
[----:B------:R1:W-:Y:S04]  /*9b660*/  STL [R1+0x1698], R6 ;  /* 0x0016980601007387 */ /* 0x0003e80000100800 */
[----:B------:R-:W2:Y:S01]  /*9b670*/  LDL.LU R15, [R1+0x17e0] ;  /* 0x0017e000010f7983 */ /* 0x000ea20000300800 */
[----:B-1----:R-:W-:Y:S02]  /*9b680*/  IMAD.MOV.U32 R10, RZ, RZ, R8 ;  /* 0x000000ffff0a7224 */ /* 0x002fe400078e0008 */
[----:B------:R-:W-:-:S02]  /*9b690*/  IMAD.MOV.U32 R11, RZ, RZ, R13 ;  /* 0x000000ffff0b7224 */ /* 0x000fc400078e000d */
[----:B------:R-:W2:Y:S04]  /*9b6a0*/  LDL.LU R13, [R1+0x17e8] ;  /* 0x0017e800010d7983 */ /* 0x000ea80000300800 */
[----:B------:R1:W-:Y:S04]  /*9b6b0*/  LDGSTS.E [R4+0x20c00], desc[UR60][R10.64], P0 ;  /* 0x20c000000a047fae */ /* 0x0003e8000812187c */
[----:B------:R-:W2:Y:S01]  /*9b6c0*/  LDL.LU R8, [R1+0x17ec] ;  /* 0x0017ec0001087983 */ /* 0x000ea20000300800 */
[----:B-1----:R-:W-:Y:S01]  /*9b6d0*/  IMAD.MOV.U32 R11, RZ, RZ, R6 ;  /* 0x000000ffff0b7224 */ /* 0x002fe200078e0006 */
[----:B------:R-:W-:-:S02]  /*9b6e0*/  MOV R10, R3 ;  /* 0x00000003000a7202 */ /* 0x000fc40000000f00 */
[----:B------:R-:W2:Y:S04]  /*9b6f0*/  LDL.LU R6, [R1+0x17f0] ;  /* 0x0017f00001067983 */ /* 0x000ea80000300800 */
[----:B------:R-:W2:Y:S01]  /*9b700*/  LDL.LU R3, [R1+0x17f4] ;  /* 0x0017f40001037983 */ /* 0x000ea20000300800 */
[----:B------:R-:W-:-:S03]  /*9b710*/  IADD3 R152, P1, R152, R5, RZ ;  /* 0x0000000598987210 */ /* 0x000fc60007f3e0ff */
[----:B------:R1:W-:Y:S01]  /*9b720*/  LDGSTS.E [R4+0x21000], desc[UR60][R10.64], P0 ;  /* 0x210000000a047fae */ /* 0x0003e2000812187c */
[----:B------:R-:W-:Y:S01]  /*9b730*/  IADD3 R22, P2, R22, R5, RZ ;  /* 0x0000000516167210 */ /* 0x000fe20007f5e0ff */
[----:B------:R-:W-:-:S03]  /*9b740*/  IMAD.X R153, R153, 0x1, R0, P1 ;  /* 0x0000000199997824 */ /* 0x000fc600008e0600 */
[----:B------:R-:W-:Y:S02]  /*9b750*/  IADD3.X R23, R23, R0, RZ, P2, !PT ;  /* 0x0000000017177210 */ /* 0x000fe400017fe4ff */
[-C--:B----4-:R-:W-:Y:S01]  /*9b760*/  IADD3 R20, P1, R20, R5.reuse, RZ ;  /* 0x0000000514147210 */ /* 0x090fe20007f3e0ff */
[----:B------:R-:W-:Y:S01]  /*9b770*/  STL [R1+0x16dc], R152 ;  /* 0x0016dc9801007387 */ /* 0x000fe20000100800 */
[----:B-1----:R-:W-:Y:S02]  /*9b780*/  IMAD.MOV.U32 R10, RZ, RZ, R152 ;  /* 0x000000ffff0a7224 */ /* 0x002fe400078e0098 */
[----:B------:R-:W-:Y:S01]  /*9b790*/  IMAD.MOV.U32 R11, RZ, RZ, R153 ;  /* 0x000000ffff0b7224 */ /* 0x000fe200078e0099 */
[----:B------:R-:W-:Y:S04]  /*9b7a0*/  STL [R1+0x16d8], R153 ;  /* 0x0016d89901007387 */ /* 0x000fe80000100800 */
[----:B------:R-:W-:Y:S04]  /*9b7b0*/  STL [R1+0x171c], R22 ;  /* 0x00171c1601007387 */ /* 0x000fe80000100800 */
[----:B------:R1:W-:Y:S01]  /*9b7c0*/  STL [R1+0x1718], R23 ;  /* 0x0017181701007387 */ /* 0x0003e20000100800 */
[----:B------:R-:W-:-:S03]  /*9b7d0*/  IADD3 R18, P2, R18, R5, RZ ;  /* 0x0000000512127210 */ /* 0x000fc60007f5e0ff */
[----:B------:R-:W-:Y:S04]  /*9b7e0*/  STL [R1+0x175c], R20 ;  /* 0x00175c1401007387 */ /* 0x000fe80000100800 */
[----:B------:R4:W-:Y:S01]  /*9b7f0*/  LDGSTS.E [R4+0x21400], desc[UR60][R10.64], P0 ;  /* 0x214000000a047fae */ /* 0x0009e2000812187c */
[----:B------:R-:W-:Y:S01]  /*9b800*/  IMAD.X R21, R21, 0x1, R0, P1 ;  /* 0x0000000115157824 */ /* 0x000fe200008e0600 */
[----:B----4-:R-:W-:Y:S01]  /*9b810*/  MOV R10, R22 ;  /* 0x00000016000a7202 */ /* 0x010fe20000000f00 */
[----:B------:R-:W-:-:S03]  /*9b820*/  IMAD.MOV.U32 R11, RZ, RZ, R23 ;  /* 0x000000ffff0b7224 */ /* 0x000fc600078e0017 */
[----:B------:R-:W-:Y:S01]  /*9b830*/  STL [R1+0x1758], R21 ;  /* 0x0017581501007387 */ /* 0x000fe20000100800 */
[----:B------:R-:W-:-:S03]  /*9b840*/  IADD3.X R19, R19, R0, RZ, P2, !PT ;  /* 0x0000000013137210 */ /* 0x000fc600017fe4ff */
[----:B------:R-:W-:Y:S04]  /*9b850*/  STL [R1+0x179c], R18 ;  /* 0x00179c1201007387 */ /* 0x000fe80000100800 */
[----:B------:R-:W-:Y:S04]  /*9b860*/  STL [R1+0x1798], R19 ;  /* 0x0017981301007387 */ /* 0x000fe80000100800 */
[----:B-1----:R-:W4:Y:S04]  /*9b870*/  LDL.LU.64 R22, [R1+0x8f0] ;  /* 0x0008f00001167983 */ /* 0x002f280000300a00 */
[----:B------:R-:W4:Y:S04]  /*9b880*/  LDL.LU.64 R160, [R1+0x980] ;  /* 0x0009800001a07983 */ /* 0x000f280000300a00 */
[----:B------:R-:W4:Y:S01]  /*9b890*/  LDL.LU.64 R152, [R1+0x978] ;  /* 0x0009780001987983 */ /* 0x000f220000300a00 */
[----:B------:R-:W-:-:S03]  /*9b8a0*/  IADD3 R16, P1, R16, R5, RZ ;  /* 0x0000000510107210 */ /* 0x000fc60007f3e0ff */
[----:B------:R1:W-:Y:S04]  /*9b8b0*/  LDGSTS.E [R4+0x21800], desc[UR60][R10.64], P0 ;  /* 0x218000000a047fae */ /* 0x0003e8000812187c */
[----:B------:R-:W-:Y:S01]  /*9b8c0*/  STL [R1+0x17dc], R16 ;  /* 0x0017dc1001007387 */ /* 0x000fe20000100800 */
[----:B---3--:R-:W-:Y:S01]  /*9b8d0*/  IADD3 R14, P2, R14, R5, RZ ;  /* 0x000000050e0e7210 */ /* 0x008fe20007f5e0ff */
[----:B--2---:R-:W-:-:S05]  /*9b8e0*/  IMAD.X R17, R17, 0x1, R0, P1 ;  /* 0x0000000111117824 */ /* 0x004fca00008e0600 */
[----:B------:R-:W-:Y:S04]  /*9b8f0*/  STL [R1+0x17d8], R17 ;  /* 0x0017d81101007387 */ /* 0x000fe80000100800 */
[----:B------:R-:W-:Y:S04]  /*9b900*/  STL [R1+0x17e4], R14 ;  /* 0x0017e40e01007387 */ /* 0x000fe80000100800 */
[----:B------:R-:W2:Y:S01]  /*9b910*/  LDL.LU.64 R154, [R1+0x970] ;  /* 0x00097000019a7983 */ /* 0x000ea20000300a00 */
[----:B-1----:R-:W-:Y:S02]  /*9b920*/  IMAD.MOV.U32 R10, RZ, RZ, R20 ;  /* 0x000000ffff0a7224 */ /* 0x002fe400078e0014 */
[----:B------:R-:W-:-:S05]  /*9b930*/  IMAD.MOV.U32 R11, RZ, RZ, R21 ;  /* 0x000000ffff0b7224 */ /* 0x000fca00078e0015 */
[----:B------:R1:W-:Y:S01]  /*9b940*/  LDGSTS.E [R4+0x21c00], desc[UR60][R10.64], P0 ;  /* 0x21c000000a047fae */ /* 0x0003e2000812187c */
[----:B------:R-:W-:Y:S02]  /*9b950*/  IADD3.X R15, R15, R0, RZ, P2, !PT ;  /* 0x000000000f0f7210 */ /* 0x000fe400017fe4ff */
[----:B-1----:R-:W-:Y:S01]  /*9b960*/  MOV R10, R18 ;  /* 0x00000012000a7202 */ /* 0x002fe20000000f00 */
[----:B------:R-:W-:-:S05]  /*9b970*/  IMAD.MOV.U32 R11, RZ, RZ, R19 ;  /* 0x000000ffff0b7224 */ /* 0x000fca00078e0013 */
[----:B------:R1:W-:Y:S01]  /*9b980*/  LDGSTS.E [R4+0x22000], desc[UR60][R10.64], P0 ;  /* 0x220000000a047fae */ /* 0x0003e2000812187c */
[----:B------:R-:W-:-:S03]  /*9b990*/  IADD3 R8, P1, R8, R5, RZ ;  /* 0x0000000508087210 */ /* 0x000fc60007f3e0ff */
[----:B------:R3:W-:Y:S01]  /*9b9a0*/  STL [R1+0x17e0], R15 ;  /* 0x0017e00f01007387 */ /* 0x0007e20000100800 */
[----:B-1----:R-:W-:Y:S02]  /*9b9b0*/  IMAD.MOV.U32 R10, RZ, RZ, R16 ;  /* 0x000000ffff0a7224 */ /* 0x002fe400078e0010 */
[----:B------:R-:W-:Y:S01]  /*9b9c0*/  IMAD.MOV.U32 R11, RZ, RZ, R17 ;  /* 0x000000ffff0b7224 */ /* 0x000fe200078e0011 */
[----:B------:R-:W-:-:S04]  /*9b9d0*/  IADD3 R3, P2, R3, R5, RZ ;  /* 0x0000000503037210 */ /* 0x000fc80007f5e0ff */
[----:B------:R1:W-:Y:S01]  /*9b9e0*/  LDGSTS.E [R4+0x22400], desc[UR60][R10.64], P0 ;  /* 0x224000000a047fae */ /* 0x0003e2000812187c */
[----:B------:R-:W-:Y:S01]  /*9b9f0*/  IMAD.X R13, R13, 0x1, R0, P1 ;  /* 0x000000010d0d7824 */ /* 0x000fe200008e0600 */
[----:B------:R-:W-:Y:S02]  /*9ba00*/  IADD3.X R6, R6, R0, RZ, P2, !PT ;  /* 0x0000000006067210 */ /* 0x000fe400017fe4ff */
[----:B-1----:R-:W-:Y:S01]  /*9ba10*/  MOV R10, R14 ;  /* 0x0000000e000a7202 */ /* 0x002fe20000000f00 */
[----:B------:R-:W-:Y:S02]  /*9ba20*/  IMAD.MOV.U32 R11, RZ, RZ, R15 ;  /* 0x000000ffff0b7224 */ /* 0x000fe400078e000f */
[----:B---3--:R-:W3:Y:S04]  /*9ba30*/  LDL.LU.64 R14, [R1+0x968] ;  /* 0x00096800010e7983 */ /* 0x008ee80000300a00 */
[----:B------:R-:W3:Y:S04]  /*9ba40*/  LDL.LU.64 R164, [R1+0x960] ;  /* 0x0009600001a47983 */ /* 0x000ee80000300a00 */
[----:B------:R-:W-:Y:S04]  /*9ba50*/  STL [R1+0x17ec], R8 ;  /* 0x0017ec0801007387 */ /* 0x000fe80000100800 */
[----:B------:R-:W-:Y:S04]  /*9ba60*/  STL [R1+0x17e8], R13 ;  /* 0x0017e80d01007387 */ /* 0x000fe80000100800 */
[----:B------:R1:W-:Y:S04]  /*9ba70*/  STL [R1+0x17f4], R3 ;  /* 0x0017f40301007387 */ /* 0x0003e80000100800 */
[----:B------:R3:W-:Y:S04]  /*9ba80*/  STL [R1+0x17f0], R6 ;  /* 0x0017f00601007387 */ /* 0x0007e80000100800 */
[----:B------:R-:W3:Y:S04]  /*9ba90*/  LDL.LU.64 R16, [R1+0x958] ;  /* 0x0009580001107983 */ /* 0x000ee80000300a00 */
[----:B------:R-:W3:Y:S04]  /*9baa0*/  LDL.LU.64 R166, [R1+0x950] ;  /* 0x0009500001a67983 */ /* 0x000ee80000300a00 */
[----:B------:R-:W3:Y:S04]  /*9bab0*/  LDL.LU.64 R18, [R1+0x948] ;  /* 0x0009480001127983 */ /* 0x000ee80000300a00 */
[----:B------:R-:W3:Y:S04]  /*9bac0*/  LDL.LU.64 R168, [R1+0x940] ;  /* 0x0009400001a87983 */ /* 0x000ee80000300a00 */
[----:B------:R-:W3:Y:S04]  /*9bad0*/  LDL.LU.64 R20, [R1+0x938] ;  /* 0x0009380001147983 */ /* 0x000ee80000300a00 */
[----:B------:R1:W-:Y:S01]  /*9bae0*/  LDGSTS.E [R4+0x22800], desc[UR60][R10.64], P0 ;  /* 0x228000000a047fae */ /* 0x0003e2000812187c */
[----:B----4-:R-:W-:-:S03]  /*9baf0*/  IADD3 R157, P1, R22, R5, RZ ;  /* 0x00000005169d7210 */ /* 0x010fc60007f3e0ff */
[----:B------:R-:W4:Y:S04]  /*9bb00*/  LDL.LU R172, [R1+0xda0] ;  /* 0x000da00001ac7983 */ /* 0x000f280000300800 */
[----:B------:R-:W4:Y:S01]  /*9bb10*/  LDL.LU R171, [R1+0xda4] ;  /* 0x000da40001ab7983 */ /* 0x000f220000300800 */
[----:B-1----:R-:W-:-:S03]  /*9bb20*/  IMAD.MOV.U32 R10, RZ, RZ, R8 ;  /* 0x000000ffff0a7224 */ /* 0x002fc600078e0008 */
[----:B------:R-:W4:Y:S01]  /*9bb30*/  LDL.LU.64 R182, [R1+0x930] ;  /* 0x0009300001b67983 */ /* 0x000f220000300a00 */
[----:B------:R-:W-:-:S05]  /*9bb40*/  IMAD.MOV.U32 R11, RZ, RZ, R13 ;  /* 0x000000ffff0b7224 */ /* 0x000fca00078e000d */
[----:B------:R1:W-:Y:S02]  /*9bb50*/  LDGSTS.E [R4+0x22c00], desc[UR60][R10.64], P0 ;  /* 0x22c000000a047fae */ /* 0x0003e4000812187c */
[----:B-1----:R-:W-:Y:S01]  /*9bb60*/  MOV R10, R3 ;  /* 0x00000003000a7202 */ /* 0x002fe20000000f00 */
[----:B------:R-:W-:Y:S02]  /*9bb70*/  IMAD.MOV.U32 R11, RZ, RZ, R6 ;  /* 0x000000ffff0b7224 */ /* 0x000fe400078e0006 */
[----:B------:R-:W-:Y:S01]  /*9bb80*/  IMAD.X R3, R23, 0x1, R0, P1 ;  /* 0x0000000117037824 */ /* 0x000fe200008e0600 */
[----:B------:R-:W-:Y:S01]  /*9bb90*/  IADD3 R158, P1, R160, R5, RZ ;  /* 0x00000005a09e7210 */ /* 0x000fe20007f3e0ff */
[----:B------:R-:W4:Y:S04]  /*9bba0*/  LDL.LU.64 R22, [R1+0x928] ;  /* 0x0009280001167983 */ /* 0x000f280000300a00 */
[----:B------:R1:W-:Y:S04]  /*9bbb0*/  LDGSTS.E [R4+0x23000], desc[UR60][R10.64], P0 ;  /* 0x230000000a047fae */ /* 0x0003e8000812187c */
[----:B------:R-:W4:Y:S01]  /*9bbc0*/  LDL.LU.64 R176, [R1+0x920] ;  /* 0x0009200001b07983 */ /* 0x000f220000300a00 */
[----:B-1----:R-:W-:-:S02]  /*9bbd0*/  IADD3.X R10, R161, R0, RZ, P1, !PT ;  /* 0x00000000a10a7210 */ /* 0x002fc40000ffe4ff */
[----:B------:R-:W-:-:S05]  /*9bbe0*/  IADD3 R159, P1, R152, R5, RZ ;  /* 0x00000005989f7210 */ /* 0x000fca0007f3e0ff */
[----:B------:R-:W-:Y:S02]  /*9bbf0*/  IMAD.X R11, R153, 0x1, R0, P1 ;  /* 0x00000001990b7824 */ /* 0x000fe400008e0600 */
[----:B------:R-:W4:Y:S04]  /*9bc00*/  LDL.LU.64 R152, [R1+0x918] ;  /* 0x0009180001987983 */ /* 0x000f280000300a00 */
[----:B------:R-:W4:Y:S01]  /*9bc10*/  LDL.LU.64 R180, [R1+0x910] ;  /* 0x0009100001b47983 */ /* 0x000f220000300a00 */
[----:B--2---:R-:W-:-:S05]  /*9bc20*/  IADD3 R160, P1, R154, R5, RZ ;  /* 0x000000059aa07210 */ /* 0x004fca0007f3e0ff */
[----:B------:R-:W-:Y:S02]  /*9bc30*/  IMAD.X R13, R155, 0x1, R0, P1 ;  /* 0x000000019b0d7824 */ /* 0x000fe400008e0600 */
[----:B------:R-:W2:Y:S04]  /*9bc40*/  LDL.LU.64 R154, [R1+0x908] ;  /* 0x00090800019a7983 */ /* 0x000ea80000300a00 */
[----:B------:R-:W2:Y:S04]  /*9bc50*/  LDL.LU.64 R178, [R1+0x900] ;  /* 0x0009000001b27983 */ /* 0x000ea80000300a00 */
[----:B------:R-:W2:Y:S01]  /*9bc60*/  LDL.LU.64 R174, [R1+0x8f8] ;  /* 0x0008f80001ae7983 */ /* 0x000ea20000300a00 */
[----:B---3--:R-:W-:-:S04]  /*9bc70*/  IADD3 R161, P1, R14, R5, RZ ;  /* 0x000000050ea17210 */ /* 0x008fc80007f3e0ff */
[----:B------:R-:W-:Y:S02]  /*9bc80*/  IADD3.X R14, R15, R0, RZ, P1, !PT ;  /* 0x000000000f0e7210 */ /* 0x000fe40000ffe4ff */
[----:B------:R-:W-:-:S05]  /*9bc90*/  IADD3 R162, P1, R164, R5, RZ ;  /* 0x00000005a4a27210 */ /* 0x000fca0007f3e0ff */
[----:B------:R-:W-:Y:S01]  /*9bca0*/  IMAD.X R15, R165, 0x1, R0, P1 ;  /* 0x00000001a50f7824 */ /* 0x000fe200008e0600 */
[----:B------:R-:W-:-:S05]  /*9bcb0*/  IADD3 R163, P1, R16, R5, RZ ;  /* 0x0000000510a37210 */ /* 0x000fca0007f3e0ff */
[----:B------:R-:W-:Y:S01]  /*9bcc0*/  IMAD.X R16, R17, 0x1, R0, P1 ;  /* 0x0000000111107824 */ /* 0x000fe200008e0600 */
[----:B------:R-:W-:-:S04]  /*9bcd0*/  IADD3 R164, P1, R166, R5, RZ ;  /* 0x00000005a6a47210 */ /* 0x000fc80007f3e0ff */
[----:B------:R-:W-:Y:S02]  /*9bce0*/  IADD3.X R17, R167, R0, RZ, P1, !PT ;  /* 0x00000000a7117210 */ /* 0x000fe40000ffe4ff */
[----:B------:R-:W-:-:S05]  /*9bcf0*/  IADD3 R165, P1, R18, R5, RZ ;  /* 0x0000000512a57210 */ /* 0x000fca0007f3e0ff */
[----:B------:R-:W-:Y:S01]  /*9bd00*/  IMAD.X R18, R19, 0x1, R0, P1 ;  /* 0x0000000113127824 */ /* 0x000fe200008e0600 */
[----:B------:R-:W-:-:S05]  /*9bd10*/  IADD3 R166, P1, R168, R5, RZ ;  /* 0x00000005a8a67210 */ /* 0x000fca0007f3e0ff */
[----:B------:R-:W-:Y:S01]  /*9bd20*/  IMAD.X R19, R169, 0x1, R0, P1 ;  /* 0x00000001a9137824 */ /* 0x000fe200008e0600 */
[----:B------:R-:W-:-:S04]  /*9bd30*/  IADD3 R167, P1, R20, R5, RZ ;  /* 0x0000000514a77210 */ /* 0x000fc80007f3e0ff */
[----:B------:R-:W-:Y:S02]  /*9bd40*/  IADD3.X R20, R21, R0, RZ, P1, !PT ;  /* 0x0000000015147210 */ /* 0x000fe40000ffe4ff */
[----:B----4-:R-:W-:-:S05]  /*9bd50*/  IADD3 R168, P1, R182, R5, RZ ;  /* 0x00000005b6a87210 */ /* 0x010fca0007f3e0ff */
        /* <DEDUP_REMOVED lines=9> */
[----:B------:R-:W-:Y:S01]  /*9bdf0*/  MOV R222, R159 ;  /* 0x0000009f00de7202 */ /* 0x000fe20000000f00 */
[----:B------:R-:W-:Y:S02]  /*9be00*/  IMAD.MOV.U32 R226, RZ, RZ, R158 ;  /* 0x000000ffffe27224 */ /* 0x000fe400078e009e */
[----:B------:R-:W-:Y:S01]  /*9be10*/  IMAD.MOV.U32 R227, RZ, RZ, R10 ;  /* 0x000000ffffe37224 */ /* 0x000fe200078e000a */
[----:B------:R-:W-:Y:S01]  /*9be20*/  MOV R219, R13 ;  /* 0x0000000d00db7202 */ /* 0x000fe20000000f00 */
[----:B------:R-:W-:Y:S02]  /*9be30*/  IMAD.MOV.U32 R223, RZ, RZ, R11 ;  /* 0x000000ffffdf7224 */ /* 0x000fe400078e000b */
[----:B------:R-:W-:Y:S01]  /*9be40*/  IMAD.MOV.U32 R218, RZ, RZ, R160 ;  /* 0x000000ffffda7224 */ /* 0x000fe200078e00a0 */
[----:B------:R-:W-:Y:S01]  /*9be50*/  MOV R210, R162 ;  /* 0x000000a200d27202 */ /* 0x000fe20000000f00 */
[----:B------:R-:W-:-:S02]  /*9be60*/  IMAD.MOV.U32 R214, RZ, RZ, R161 ;  /* 0x000000ffffd67224 */ /* 0x000fc400078e00a1 */
[----:B------:R-:W-:Y:S01]  /*9be70*/  IMAD.MOV.U32 R215, RZ, RZ, R14 ;  /* 0x000000ffffd77224 */ /* 0x000fe200078e000e */
        /* <DEDUP_REMOVED lines=13> */
[----:B------:R-:W-:Y:S01]  /*9bf50*/  IMAD.MOV.U32 R183, RZ, RZ, R21 ;  /* 0x000000ffffb77224 */ /* 0x000fe200078e0015 */
[----:B------:R-:W-:Y:S01]  /*9bf60*/  LDGSTS.E [R4+0x23400], desc[UR60][R226.64], P0 ;  /* 0x23400000e2047fae */ /* 0x000fe2000812187c */
[----:B------:R-:W-:Y:S02]  /*9bf70*/  IMAD.MOV.U32 R180, RZ, RZ, R169 ;  /* 0x000000ffffb47224 */ /* 0x000fe400078e00a9 */
[----:B------:R-:W-:Y:S01]  /*9bf80*/  IMAD.MOV.U32 R159, RZ, RZ, R153 ;  /* 0x000000ffff9f7224 */ /* 0x000fe200078e0099 */
        /* <DEDUP_REMOVED lines=11> */
[----:B--2---:R-:W-:-:S04]  /*9c040*/  IADD3 R173, P1, R154, R5, RZ ;  /* 0x000000059aad7210 */ /* 0x004fc80007f3e0ff */
[----:B------:R-:W-:Y:S02]  /*9c050*/  IADD3.X R154, R155, R0, RZ, P1, !PT ;  /* 0x000000009b9a7210 */ /* 0x000fe40000ffe4ff */
[-C--:B------:R-:W-:Y:S02]  /*9c060*/  IADD3 R8, P1, R178, R5.reuse, RZ ;  /* 0x00000005b2087210 */ /* 0x080fe40007f3e0ff */
[----:B------:R-:W-:-:S03]  /*9c070*/  IADD3 R6, P2, R174, R5, RZ ;  /* 0x00000005ae067210 */ /* 0x000fc60007f5e0ff */
[--C-:B------:R-:W-:Y:S01]  /*9c080*/  IMAD.X R155, R179, 0x1, R0.reuse, P1 ;  /* 0x00000001b39b7824 */ /* 0x100fe200008e0600 */
[----:B------:R-:W-:Y:S01]  /*9c090*/  IADD3 R171, P1, R171, R5, RZ ;  /* 0x00000005abab7210 */ /* 0x000fe20007f3e0ff */
[----:B------:R-:W-:Y:S02]  /*9c0a0*/  IMAD.X R156, R175, 0x1, R0, P2 ;  /* 0x00000001af9c7824 */ /* 0x000fe400010e0600 */
[----:B------:R-:W-:Y:S01]  /*9c0b0*/  IMAD.MOV.U32 R174, RZ, RZ, R157 ;  /* 0x000000ffffae7224 */ /* 0x000fe200078e009d */
[----:B------:R-:W-:Y:S01]  /*9c0c0*/  IADD3.X R172, R172, R0, RZ, P1, !PT ;  /* 0x00000000acac7210 */ /* 0x000fe20000ffe4ff */
[----:B------:R-:W-:Y:S01]  /*9c0d0*/  IMAD.MOV.U32 R175, RZ, RZ, R3 ;  /* 0x000000ffffaf7224 */ /* 0x000fe200078e0003 */
[----:B------:R-:W-:Y:S04]  /*9c0e0*/  STL [R1+0xda4], R171 ;  /* 0x000da4ab01007387 */ /* 0x000fe80000100800 */
[----:B------:R-:W-:Y:S04]  /*9c0f0*/  STL [R1+0xda0], R172 ;  /* 0x000da0ac01007387 */ /* 0x000fe80000100800 */
[----:B------:R-:W-:Y:S04]  /*9c100*/  STL.64 [R1+0x8f0], R174 ;  /* 0x0008f0ae01007387 */ /* 0x000fe80000100a00 */
[----:B------:R-:W-:Y:S01]  /*9c110*/  STL.64 [R1+0x980], R226 ;  /* 0x000980e201007387 */ /* 0x000fe20000100a00 */
[----:B------:R-:W-:-:S03]  /*9c120*/  MOV R3, R177 ;  /* 0x000000b100037202 */ /* 0x000fc60000000f00 */
[----:B------:R-:W-:Y:S04]  /*9c130*/  STL.64 [R1+0x978], R222 ;  /* 0x000978de01007387 */ /* 0x000fe80000100a00 */
[----:B------:R-:W-:Y:S04]  /*9c140*/  STL.64 [R1+0x970], R218 ;  /* 0x000970da01007387 */ /* 0x000fe80000100a00 */
[----:B------:R-:W-:Y:S01]  /*9c150*/  STL.64 [R1+0x968], R214 ;  /* 0x000968d601007387 */ /* 0x000fe20000100a00 */
[----:B------:R-:W-:-:S03]  /*9c160*/  IMAD.MOV.U32 R178, RZ, RZ, R252 ;  /* 0x000000ffffb27224 */ /* 0x000fc600078e00fc */
[----:B------:R-:W-:Y:S01]  /*9c170*/  STL.64 [R1+0x960], R210 ;  /* 0x000960d201007387 */ /* 0x000fe20000100a00 */
[----:B------:R-:W-:-:S03]  /*9c180*/  IMAD.MOV.U32 R179, RZ, RZ, R23 ;  /* 0x000000ffffb37224 */ /* 0x000fc600078e0017 */
[----:B------:R-:W-:Y:S01]  /*9c190*/  STL.64 [R1+0x958], R206 ;  /* 0x000958ce01007387 */ /* 0x000fe20000100a00 */
[----:B------:R-:W-:-:S03]  /*9c1a0*/  MOV R177, R152 ;  /* 0x0000009800b17202 */ /* 0x000fc60000000f00 */
[----:B------:R-:W-:Y:S01]  /*9c1b0*/  STL.64 [R1+0x950], R202 ;  /* 0x000950ca01007387 */ /* 0x000fe20000100a00 */
[----:B------:R-:W-:-:S03]  /*9c1c0*/  IMAD.MOV.U32 R158, RZ, RZ, R3 ;  /* 0x000000ffff9e7224 */ /* 0x000fc600078e0003 */
[----:B------:R-:W-:Y:S01]  /*9c1d0*/  STL.64 [R1+0x948], R188 ;  /* 0x000948bc01007387 */ /* 0x000fe20000100a00 */
[----:B------:R-:W-:Y:S01]  /*9c1e0*/  MOV R18, R173 ;  /* 0x000000ad00127202 */ /* 0x000fe20000000f00 */
[----:B------:R-:W-:Y:S02]  /*9c1f0*/  IMAD.MOV.U32 R19, RZ, RZ, R154 ;  /* 0x000000ffff137224 */ /* 0x000fe400078e009a */
[----:B------:R-:W-:Y:S01]  /*9c200*/  STL.64 [R1+0x940], R186 ;  /* 0x000940ba01007387 */ /* 0x000fe20000100a00 */
[----:B------:R-:W-:Y:S01]  /*9c210*/  IMAD.MOV.U32 R14, RZ, RZ, R8 ;  /* 0x000000ffff0e7224 */ /* 0x000fe200078e0008 */
[----:B------:R-:W-:Y:S02]  /*9c220*/  MOV R15, R155 ;  /* 0x0000009b000f7202 */ /* 0x000fe40000000f00 */
[----:B------:R-:W-:Y:S01]  /*9c230*/  STL.64 [R1+0x938], R184 ;  /* 0x000938b801007387 */ /* 0x000fe20000100a00 */
[----:B------:R-:W-:-:S03]  /*9c240*/  IMAD.MOV.U32 R10, RZ, RZ, R6 ;  /* 0x000000ffff0a7224 */ /* 0x000fc600078e0006 */
[----:B------:R-:W-:Y:S01]  /*9c250*/  STL.64 [R1+0x930], R182 ;  /* 0x000930b601007387 */ /* 0x000fe20000100a00 */
[----:B------:R-:W-:-:S03]  /*9c260*/  IMAD.MOV.U32 R11, RZ, RZ, R156 ;  /* 0x000000ffff0b7224 */ /* 0x000fc600078e009c */
[----:B------:R-:W-:Y:S04]  /*9c270*/  STL.64 [R1+0x928], R180 ;  /* 0x000928b401007387 */ /* 0x000fe80000100a00 */
[----:B------:R-:W-:Y:S04]  /*9c280*/  STL.64 [R1+0x920], R178 ;  /* 0x000920b201007387 */ /* 0x000fe80000100a00 */
[----:B------:R-:W-:Y:S04]  /*9c290*/  STL.64 [R1+0x918], R176 ;  /* 0x000918b001007387 */ /* 0x000fe80000100a00 */
[----:B------:R-:W-:Y:S04]  /*9c2a0*/  STL.64 [R1+0x910], R158 ;  /* 0x0009109e01007387 */ /* 0x000fe80000100a00 */
[----:B------:R-:W-:Y:S04]  /*9c2b0*/  STL.64 [R1+0x908], R18 ;  /* 0x0009081201007387 */ /* 0x000fe80000100a00 */
[----:B------:R1:W-:Y:S04]  /*9c2c0*/  STL.64 [R1+0x900], R14 ;  /* 0x0009000e01007387 */ /* 0x0003e80000100a00 */
[----:B------:R2:W-:Y:S04]  /*9c2d0*/  STL.64 [R1+0x8f8], R10 ;  /* 0x0008f80a01007387 */ /* 0x0005e80000100a00 */
[----:B------:R-:W3:Y:S04]  /*9c2e0*/  LDL.LU R6, [R1+0xde4] ;  /* 0x000de40001067983 */ /* 0x000ee80000300800 */
[----:B------:R-:W4:Y:S04]  /*9c2f0*/  LDL.LU R22, [R1+0xe24] ;  /* 0x000e240001167983 */ /* 0x000f280000300800 */
[----:B------:R-:W4:Y:S04]  /*9c300*/  LDL.LU R21, [R1+0xde0] ;  /* 0x000de00001157983 */ /* 0x000f280000300800 */
[----:B------:R-:W4:Y:S04]  /*9c310*/  LDL.LU R23, [R1+0xe20] ;  /* 0x000e200001177983 */ /* 0x000f280000300800 */
[----:B------:R-:W4:Y:S04]  /*9c320*/  LDL.LU R8, [R1+0xe64] ;  /* 0x000e640001087983 */ /* 0x000f280000300800 */
[----:B------:R-:W4:Y:S04]  /*9c330*/  LDL.LU R13, [R1+0xea4] ;  /* 0x000ea400010d7983 */ /* 0x000f280000300800 */
[----:B------:R-:W4:Y:S04]  /*9c340*/  LDL.LU R16, [R1+0xe60] ;  /* 0x000e600001107983 */ /* 0x000f280000300800 */
[----:B------:R-:W4:Y:S04]  /*9c350*/  LDL.LU R17, [R1+0xea0] ;  /* 0x000ea00001117983 */ /* 0x000f280000300800 */
[----:B------:R-:W-:Y:S04]  /*9c360*/  LDGSTS.E [R4+0x26400], desc[UR60][R178.64], P0 ;  /* 0x26400000b2047fae */ /* 0x000fe8000812187c */
[----:B------:R-:W-:Y:S04]  /*9c370*/  LDGSTS.E [R4+0x26800], desc[UR60][R176.64], P0 ;  /* 0x26800000b0047fae */ /* 0x000fe8000812187c */
[----:B------:R-:W-:Y:S04]  /*9c380*/  LDGSTS.E [R4+0x26c00], desc[UR60][R158.64], P0 ;  /* 0x26c000009e047fae */ /* 0x000fe8000812187c */
[----:B------:R-:W-:Y:S04]  /*9c390*/  LDGSTS.E [R4+0x27000], desc[UR60][R18.64], P0 ;  /* 0x2700000012047fae */ /* 0x000fe8000812187c */
[----:B------:R-:W-:Y:S01]  /*9c3a0*/  LDGSTS.E [R4+0x27400], desc[UR60][R14.64], P0 ;  /* 0x274000000e047fae */ /* 0x000fe2000812187c */
[----:B------:R-:W-:-:S03]  /*9c3b0*/  LOP3.LUT R3, R7, 0x10, RZ, 0x3c, !PT ;  /* 0x0000001007037812 */ /* 0x000fc600078e3cff */
[----:B------:R2:W-:Y:S04]  /*9c3c0*/  LDGSTS.E [R4+0x27800], desc[UR60][R10.64], P0 ;  /* 0x278000000a047fae */ /* 0x0005e8000812187c */
[----:B-1----:R-:W4:Y:S04]  /*9c3d0*/  LDL.LU R14, [R1+0xee4] ;  /* 0x000ee400010e7983 */ /* 0x002f280000300800 */
[----:B------:R-:W4:Y:S04]  /*9c3e0*/  LDL.LU R19, [R1+0xf24] ;  /* 0x000f240001137983 */ /* 0x000f280000300800 */
[----:B------:R-:W4:Y:S04]  /*9c3f0*/  LDL.LU R18, [R1+0xee0] ;  /* 0x000ee00001127983 */ /* 0x000f280000300800 */
[----:B------:R-:W4:Y:S01]  /*9c400*/  LDL.LU R20, [R1+0xf20] ;  /* 0x000f200001147983 */ /* 0x000f220000300800 */
[----:B------:R-:W-:Y:S01]  /*9c410*/  IADD3 R3, R3, R12, RZ ;  /* 0x0000000c03037210 */ /* 0x000fe20007ffe0ff */
[----:B--2---:R-:W-:-:S02]  /*9c420*/  IMAD.MOV.U32 R10, RZ, RZ, R171 ;  /* 0x000000ffff0a7224 */ /* 0x004fc400078e00ab */
[----:B------:R-:W-:Y:S01]  /*9c430*/  IMAD.MOV.U32 R11, RZ, RZ, R172 ;  /* 0x000000ffff0b7224 */ /* 0x000fe200078e00ac */
[----:B------:R-:W-:Y:S04]  /*9c440*/  LDGSTS.E [R4+0x27c00], desc[UR60][R174.64], P0 ;  /* 0x27c00000ae047fae */ /* 0x000fe8000812187c */
[----:B------:R-:W2:Y:S04]  /*9c450*/  LDL.LU R15, [R1+0xf64] ;  /* 0x000f6400010f7983 */ /* 0x000ea80000300800 */
[----:B------:R1:W-:Y:S04]  /*9c460*/  LDGSTS.E [R3+0x80], desc[UR60][R10.64], P0 ;  /* 0x000800000a037fae */ /* 0x0003e8000812187c */
[----:B------:R-:W2:Y:S01]  /*9c470*/  LDL.LU R4, [R1+0xfa4] ;  /* 0x000fa40001047983 */ /* 0x000ea20000300800 */
[----:B---3--:R-:W-:-:S02]  /*9c480*/  IADD3 R6, P1, R6, R5, RZ ;  /* 0x0000000506067210 */ /* 0x008fc40007f3e0ff */
[----:B----4-:R-:W-:Y:S02]  /*9c490*/  IADD3 R22, P2, R22, R5, RZ ;  /* 0x0000000516167210 */ /* 0x010fe40007f5e0ff */
[----:B------:R-:W-:Y:S01]  /*9c4a0*/  IADD3.X R21, R21, R0, RZ, P1, !PT ;  /* 0x0000000015157210 */ /* 0x000fe20000ffe4ff */
[----:B------:R-:W-:Y:S01]  /*9c4b0*/  STL [R1+0xde4], R6 ;  /* 0x000de40601007387 */ /* 0x000fe20000100800 */
[----:B-1----:R-:W-:Y:S02]  /*9c4c0*/  IMAD.MOV.U32 R10, RZ, RZ, R6 ;  /* 0x000000ffff0a7224 */ /* 0x002fe400078e0006 */
[----:B------:R-:W-:Y:S01]  /*9c4d0*/  MOV R11, R21 ;  /* 0x00000015000b7202 */ /* 0x000fe20000000f00 */
[----:B------:R-:W-:Y:S01]  /*9c4e0*/  IMAD.X R23, R23, 0x1, R0, P2 ;  /* 0x0000000117177824 */ /* 0x000fe200010e0600 */
[----:B------:R1:W-:Y:S01]  /*9c4f0*/  STL [R1+0xde0], R21 ;  /* 0x000de01501007387 */ /* 0x0003e20000100800 */
[----:B------:R-:W-:-:S03]  /*9c500*/  IADD3 R8, P1, R8, R5, RZ ;  /* 0x0000000508087210 */ /* 0x000fc60007f3e0ff */
[----:B------:R-:W-:Y:S01]  /*9c510*/  STL [R1+0xe24], R22 ;  /* 0x000e241601007387 */ /* 0x000fe20000100800 */
[----:B------:R-:W-:-:S03]  /*9c520*/  IADD3 R13, P2, R13, R5, RZ ;  /* 0x000000050d0d7210 */ /* 0x000fc60007f5e0ff */
[----:B------:R3:W-:Y:S04]  /*9c530*/  LDGSTS.E [R3+0x480], desc[UR60][R10.64], P0 ;  /* 0x004800000a037fae */ /* 0x0007e8000812187c */
[----:B-1----:R-:W4:Y:S01]  /*9c540*/  LDL.LU R21, [R1+0xf60] ;  /* 0x000f600001157983 */ /* 0x002f220000300800 */
[----:B------:R-:W-:-:S03]  /*9c550*/  IADD3.X R16, R16, R0, RZ, P1, !PT ;  /* 0x0000000010107210 */ /* 0x000fc60000ffe4ff */
[----:B------:R-:W-:Y:S01]  /*9c560*/  STL [R1+0xe20], R23 ;  /* 0x000e201701007387 */ /* 0x000fe20000100800 */
[----:B---3--:R-:W-:-:S03]  /*9c570*/  IMAD.MOV.U32 R10, RZ, RZ, R22 ;  /* 0x000000ffff0a7224 */ /* 0x008fc600078e0016 */
[----:B------:R-:W3:Y:S01]  /*9c580*/  LDL.LU R6, [R1+0xfa0] ;  /* 0x000fa00001067983 */ /* 0x000ee20000300800 */
[----:B------:R-:W-:Y:S02]  /*9c590*/  IMAD.MOV.U32 R11, RZ, RZ, R23 ;  /* 0x000000ffff0b7224 */ /* 0x000fe400078e0017 */
[----:B------:R-:W-:Y:S01]  /*9c5a0*/  IMAD.X R17, R17, 0x1, R0, P2 ;  /* 0x0000000111117824 */ /* 0x000fe200010e0600 */
[----:B------:R-:W-:Y:S04]  /*9c5b0*/  STL [R1+0xe64], R8 ;  /* 0x000e640801007387 */ /* 0x000fe80000100800 */
[----:B------:R1:W-:Y:S04]  /*9c5c0*/  LDGSTS.E [R3+0x880], desc[UR60][R10.64], P0 ;  /* 0x008800000a037fae */ /* 0x0003e8000812187c */
[----:B------:R1:W-:Y:S04]  /*9c5d0*/  STL [R1+0xe60], R16 ;  /* 0x000e601001007387 */ /* 0x0003e80000100800 */
[----:B------:R-:W-:Y:S01]  /*9c5e0*/  STL [R1+0xea4], R13 ;  /* 0x000ea40d01007387 */ /* 0x000fe20000100800 */
[----:B-1----:R-:W-:Y:S01]  /*9c5f0*/  IMAD.MOV.U32 R10, RZ, RZ, R8 ;  /* 0x000000ffff0a7224 */ /* 0x002fe200078e0008 */
[----:B------:R-:W-:-:S02]  /*9c600*/  MOV R11, R16 ;  /* 0x00000010000b7202 */ /* 0x000fc40000000f00 */
[----:B------:R-:W3:Y:S04]  /*9c610*/  LDL.LU R16, [R1+0xfe4] ;  /* 0x000fe40001107983 */ /* 0x000ee80000300800 */
[----:B------:R1:W-:Y:S04]  /*9c620*/  STL [R1+0xea0], R17 ;  /* 0x000ea01101007387 */ /* 0x0003e80000100800 */
[----:B------:R1:W-:Y:S04]  /*9c630*/  LDGSTS.E [R3+0xc80], desc[UR60][R10.64], P0 ;  /* 0x00c800000a037fae */ /* 0x0003e8000812187c */
[----:B------:R-:W3:Y:S01]  /*9c640*/  LDL.LU R8, [R1+0x1024] ;  /* 0x0010240001087983 */ /* 0x000ee20000300800 */
[----:B-1----:R-:W-:-:S03]  /*9c650*/  IMAD.MOV.U32 R11, RZ, RZ, R17 ;  /* 0x000000ffff0b7224 */ /* 0x002fc600078e0011 */
[----:B------:R-:W3:Y:S01]  /*9c660*/  LDL.LU R17, [R1+0xfe0] ;  /* 0x000fe00001117983 */ /* 0x000ee20000300800 */
[----:B------:R-:W-:-:S03]  /*9c670*/  IMAD.MOV.U32 R10, RZ, RZ, R13 ;  /* 0x000000ffff0a7224 */ /* 0x000fc600078e000d */
[----:B------:R-:W3:Y:S01]  /*9c680*/  LDL.LU R13, [R1+0x1020] ;  /* 0x00102000010d7983 */ /* 0x000ee20000300800 */
[-C--:B------:R-:W-:Y:S02]  /*9c690*/  IADD3 R14, P1, R14, R5.reuse, RZ ;  /* 0x000000050e0e7210 */ /* 0x080fe40007f3e0ff */
[----:B------:R-:W-:Y:S01]  /*9c6a0*/  IADD3 R19, P2, R19, R5, RZ ;  /* 0x0000000513137210 */ /* 0x000fe20007f5e0ff */
[----:B------:R1:W-:Y:S01]  /*9c6b0*/  LDGSTS.E [R3+0x1080], desc[UR60][R10.64], P0 ;  /* 0x010800000a037fae */ /* 0x0003e2000812187c */
[----:B------:R-:W-:-:S03]  /*9c6c0*/  IADD3.X R18, R18, R0, RZ, P1, !PT ;  /* 0x0000000012127210 */ /* 0x000fc60000ffe4ff */
[----:B------:R-:W-:Y:S01]  /*9c6d0*/  IMAD.X R20, R20, 0x1, R0, P2 ;  /* 0x0000000114147824 */ /* 0x000fe200010e0600 */
[----:B------:R-:W-:Y:S04]  /*9c6e0*/  STL [R1+0xee4], R14 ;  /* 0x000ee40e01007387 */ /* 0x000fe80000100800 */
[----:B------:R2:W-:Y:S01]  /*9c6f0*/  STL [R1+0xee0], R18 ;  /* 0x000ee01201007387 */ /* 0x0005e20000100800 */
[----:B-1----:R-:W-:Y:S01]  /*9c700*/  IMAD.MOV.U32 R10, RZ, RZ, R14 ;  /* 0x000000ffff0a7224 */ /* 0x002fe200078e000e */
[----:B------:R-:W-:Y:S02]  /*9c710*/  MOV R11, R18 ;  /* 0x00000012000b7202 */ /* 0x000fe40000000f00 */
[----:B------:R-:W-:Y:S04]  /*9c720*/  STL [R1+0xf24], R19 ;  /* 0x000f241301007387 */ /* 0x000fe80000100800 */
[----:B------:R1:W-:Y:S04]  /*9c730*/  LDGSTS.E [R3+0x1480], desc[UR60][R10.64], P0 ;  /* 0x014800000a037fae */ /* 0x0003e8000812187c */
[----:B--2---:R-:W2:Y:S04]  /*9c740*/  LDL.LU R18, [R1+0x1064] ;  /* 0x0010640001127983 */ /* 0x004ea80000300800 */
[----:B------:R1:W-:Y:S04]  /*9c750*/  STL [R1+0xf20], R20 ;  /* 0x000f201401007387 */ /* 0x0003e80000100800 */
[----:B------:R-:W2:Y:S01]  /*9c760*/  LDL.LU R14, [R1+0x10a4] ;  /* 0x0010a400010e7983 */ /* 0x000ea20000300800 */
[----:B-1----:R-:W-:-:S03]  /*9c770*/  IMAD.MOV.U32 R11, RZ, RZ, R20 ;  /* 0x000000ffff0b7224 */ /* 0x002fc600078e0014 */
[----:B------:R-:W2:Y:S01]  /*9c780*/  LDL.LU R20, [R1+0x1060] ;  /* 0x0010600001147983 */ /* 0x000ea20000300800 */
[----:B------:R-:W-:-:S03]  /*9c790*/  IMAD.MOV.U32 R10, RZ, RZ, R19 ;  /* 0x000000ffff0a7224 */ /* 0x000fc600078e0013 */
[----:B------:R-:W2:Y:S01]  /*9c7a0*/  LDL.LU R19, [R1+0x10a0] ;  /* 0x0010a00001137983 */ /* 0x000ea20000300800 */
[-C--:B------:R-:W-:Y:S02]  /*9c7b0*/  IADD3 R15, P1, R15, R5.reuse, RZ ;  /* 0x000000050f0f7210 */ /* 0x080fe40007f3e0ff */
[----:B------:R-:W-:Y:S01]  /*9c7c0*/  IADD3 R4, P2, R4, R5, RZ ;  /* 0x0000000504047210 */ /* 0x000fe20007f5e0ff */
[----:B------:R1:W-:Y:S04]  /*9c7d0*/  LDGSTS.E [R3+0x1880], desc[UR60][R10.64], P0 ;  /* 0x018800000a037fae */ /* 0x0003e8000812187c */
[----:B------:R3:W-:Y:S01]  /*9c7e0*/  STL [R1+0xf64], R15 ;  /* 0x000f640f01007387 */ /* 0x0007e20000100800 */
[----:B-1----:R-:W-:Y:S01]  /*9c7f0*/  IMAD.MOV.U32 R10, RZ, RZ, R15 ;  /* 0x000000ffff0a7224 */ /* 0x002fe200078e000f */
[----:B----4-:R-:W-:-:S05]  /*9c800*/  IADD3.X R21, R21, R0, RZ, P1, !PT ;  /* 0x0000000015157210 */ /* 0x010fca0000ffe4ff */
[----:B------:R1:W-:Y:S01]  /*9c810*/  STL [R1+0xf60], R21 ;  /* 0x000f601501007387 */ /* 0x0003e20000100800 */
[----:B---3--:R-:W-:-:S03]  /*9c820*/  IMAD.X R6, R6, 0x1, R0, P2 ;  /* 0x0000000106067824 */ /* 0x008fc600010e0600 */
[----:B------:R3:W-:Y:S01]  /*9c830*/  STL [R1+0xfa4], R4 ;  /* 0x000fa40401007387 */ /* 0x0007e20000100800 */
[----:B------:R-:W-:-:S03]  /*9c840*/  MOV R11, R21 ;  /* 0x00000015000b7202 */ /* 0x000fc60000000f00 */
[----:B------:R-:W4:Y:S04]  /*9c850*/  LDL.LU R15, [R1+0x10e4] ;  /* 0x0010e400010f7983 */ /* 0x000f280000300800 */
[----:B------:R3:W-:Y:S04]  /*9c860*/  STL [R1+0xfa0], R6 ;  /* 0x000fa00601007387 */ /* 0x0007e80000100800 */
[----:B------:R-:W4:Y:S04]  /*9c870*/  LDL.LU R22, [R1+0x1124] ;  /* 0x0011240001167983 */ /* 0x000f280000300800 */
[----:B-1----:R-:W4:Y:S04]  /*9c880*/  LDL.LU R21, [R1+0x10e0] ;  /* 0x0010e00001157983 */ /* 0x002f280000300800 */
[----:B------:R1:W-:Y:S01]  /*9c890*/  LDGSTS.E [R3+0x1c80], desc[UR60][R10.64], P0 ;  /* 0x01c800000a037fae */ /* 0x0003e2000812187c */
[----:B------:R-:W-:-:S03]  /*9c8a0*/  IADD3 R16, P1, R16, R5, RZ ;  /* 0x0000000510107210 */ /* 0x000fc60007f3e0ff */
[----:B------:R-:W4:Y:S01]  /*9c8b0*/  LDL.LU R23, [R1+0x1120] ;  /* 0x0011200001177983 */ /* 0x000f220000300800 */
[----:B-1----:R-:W-:Y:S02]  /*9c8c0*/  IMAD.MOV.U32 R10, RZ, RZ, R4 ;  /* 0x000000ffff0a7224 */ /* 0x002fe400078e0004 */
[----:B------:R-:W-:Y:S01]  /*9c8d0*/  IMAD.MOV.U32 R11, RZ, RZ, R6 ;  /* 0x000000ffff0b7224 */ /* 0x000fe200078e0006 */
[----:B------:R-:W-:Y:S01]  /*9c8e0*/  IADD3 R8, P2, R8, R5, RZ ;  /* 0x0000000508087210 */ /* 0x000fe20007f5e0ff */
[----:B---3--:R-:W3:Y:S04]  /*9c8f0*/  LDL.LU R4, [R1+0x1164] ;  /* 0x0011640001047983 */ /* 0x008ee80000300800 */
[----:B------:R-:W3:Y:S01]  /*9c900*/  LDL.LU R6, [R1+0x11a4] ;  /* 0x0011a40001067983 */ /* 0x000ee20000300800 */
[----:B------:R-:W-:-:S03]  /*9c910*/  IADD3.X R17, R17, R0, RZ, P1, !PT ;  /* 0x0000000011117210 */ /* 0x000fc60000ffe4ff */
[----:B------:R1:W-:Y:S01]  /*9c920*/  STL [R1+0xfe4], R16 ;  /* 0x000fe41001007387 */ /* 0x0003e20000100800 */
[----:B------:R-:W-:-:S03]  /*9c930*/  IMAD.X R13, R13, 0x1, R0, P2 ;  /* 0x000000010d0d7824 */ /* 0x000fc600010e0600 */
[----:B------:R1:W-:Y:S04]  /*9c940*/  LDGSTS.E [R3+0x2080], desc[UR60][R10.64], P0 ;  /* 0x020800000a037fae */ /* 0x0003e8000812187c */
[----:B------:R2:W-:Y:S04]  /*9c950*/  STL [R1+0xfe0], R17 ;  /* 0x000fe01101007387 */ /* 0x0005e80000100800 */
[----:B------:R2:W-:Y:S01]  /*9c960*/  STL [R1+0x1024], R8 ;  /* 0x0010240801007387 */ /* 0x0005e20000100800 */
[----:B-1----:R-:W-:-:S03]  /*9c970*/  IMAD.MOV.U32 R10, RZ, RZ, R16 ;  /* 0x000000ffff0a7224 */ /* 0x002fc600078e0010 */
[----:B------:R-:W3:Y:S01]  /*9c980*/  LDL.LU R16, [R1+0x1160] ;  /* 0x0011600001107983 */ /* 0x000ee20000300800 */
[----:B------:R-:W-:-:S03]  /*9c990*/  MOV R11, R17 ;  /* 0x00000011000b7202 */ /* 0x000fc60000000f00 */
[----:B------:R1:W-:Y:S04]  /*9c9a0*/  STL [R1+0x1020], R13 ;  /* 0x0010200d01007387 */ /* 0x0003e80000100800 */
[----:B--2---:R-:W2:Y:S01]  /*9c9b0*/  LDL.LU R17, [R1+0x11a0] ;  /* 0x0011a00001117983 */ /* 0x004ea20000300800 */
[----:B------:R-:W-:-:S03]  /*9c9c0*/  IADD3 R18, P1, R18, R5, RZ ;  /* 0x0000000512127210 */ /* 0x000fc60007f3e0ff */
[----:B------:R1:W-:Y:S01]  /*9c9d0*/  LDGSTS.E [R3+0x2480], desc[UR60][R10.64], P0 ;  /* 0x024800000a037fae */ /* 0x0003e2000812187c */
[----:B------:R-:W-:Y:S01]  /*9c9e0*/  IADD3 R14, P2, R14, R5, RZ ;  /* 0x000000050e0e7210 */ /* 0x000fe20007f5e0ff */
[----:B-1----:R-:W-:Y:S01]  /*9c9f0*/  IMAD.MOV.U32 R10, RZ, RZ, R8 ;  /* 0x000000ffff0a7224 */ /* 0x002fe200078e0008 */
[----:B------:R-:W-:Y:S01]  /*9ca00*/  IADD3.X R20, R20, R0, RZ, P1, !PT ;  /* 0x0000000014147210 */ /* 0x000fe20000ffe4ff */
[----:B------:R-:W-:Y:S01]  /*9ca10*/  IMAD.MOV.U32 R11, RZ, RZ, R13 ;  /* 0x000000ffff0b7224 */ /* 0x000fe200078e000d */
[----:B------:R-:W2:Y:S01]  /*9ca20*/  LDL.LU R8, [R1+0x11e4] ;  /* 0x0011e40001087983 */ /* 0x000ea20000300800 */
[----:B------:R-:W-:-:S03]  /*9ca30*/  IMAD.X R19, R19, 0x1, R0, P2 ;  /* 0x0000000113137824 */ /* 0x000fc600010e0600 */
[----:B------:R-:W2:Y:S04]  /*9ca40*/  LDL.LU R13, [R1+0x1224] ;  /* 0x00122400010d7983 */ /* 0x000ea80000300800 */
[----:B------:R1:W-:Y:S04]  /*9ca50*/  STL [R1+0x1064], R18 ;  /* 0x0010641201007387 */ /* 0x0003e80000100800 */
[----:B------:R1:W-:Y:S04]  /*9ca60*/  LDGSTS.E [R3+0x2880], desc[UR60][R10.64], P0 ;  /* 0x028800000a037fae */ /* 0x0003e8000812187c */
[----:B------:R1:W-:Y:S04]  /*9ca70*/  STL [R1+0x1060], R20 ;  /* 0x0010601401007387 */ /* 0x0003e80000100800 */
[----:B------:R-:W-:Y:S01]  /*9ca80*/  STL [R1+0x10a4], R14 ;  /* 0x0010a40e01007387 */ /* 0x000fe20000100800 */
[----:B-1----:R-:W-:-:S03]  /*9ca90*/  IMAD.MOV.U32 R10, RZ, RZ, R18 ;  /* 0x000000ffff0a7224 */ /* 0x002fc600078e0012 */
[----:B------:R-:W2:Y:S01]  /*9caa0*/  LDL.LU R18, [R1+0x11e0] ;  /* 0x0011e00001127983 */ /* 0x000ea20000300800 */
[----:B------:R-:W-:-:S03]  /*9cab0*/  MOV R11, R20 ;  /* 0x00000014000b7202 */ /* 0x000fc60000000f00 */
[----:B------:R1:W-:Y:S04]  /*9cac0*/  STL [R1+0x10a0], R19 ;  /* 0x0010a01301007387 */ /* 0x0003e80000100800 */
[----:B------:R-:W2:Y:S04]  /*9cad0*/  LDL.LU R20, [R1+0x1220] ;  /* 0x0012200001147983 */ /* 0x000ea80000300800 */
[----:B------:R1:W-:Y:S02]  /*9cae0*/  LDGSTS.E [R3+0x2c80], desc[UR60][R10.64], P0 ;  /* 0x02c800000a037fae */ /* 0x0003e4000812187c */
[----:B-1----:R-:W-:-:S02]  /*9caf0*/  IMAD.MOV.U32 R10, RZ, RZ, R14 ;  /* 0x000000ffff0a7224 */ /* 0x002fc400078e000e */
[----:B------:R-:W-:Y:S02]  /*9cb00*/  IMAD.MOV.U32 R11, RZ, RZ, R19 ;  /* 0x000000ffff0b7224 */ /* 0x000fe400078e0013 */
[----:B------:R-:W2:Y:S04]  /*9cb10*/  LDL.LU R19, [R1+0x1264] ;  /* 0x0012640001137983 */ /* 0x000ea80000300800 */
[----:B------:R-:W2:Y:S04]  /*9cb20*/  LDL.LU R14, [R1+0x12a4] ;  /* 0x0012a400010e7983 */ /* 0x000ea80000300800 */
[----:B------:R1:W-:Y:S01]  /*9cb30*/  LDGSTS.E [R3+0x3080], desc[UR60][R10.64], P0 ;  /* 0x030800000a037fae */ /* 0x0003e2000812187c */
[----:B----4-:R-:W-:-:S02]  /*9cb40*/  IADD3 R15, P1, R15, R5, RZ ;  /* 0x000000050f0f7210 */ /* 0x010fc40007f3e0ff */
[----:B------:R-:W-:Y:S02]  /*9cb50*/  IADD3 R22, P2, R22, R5, RZ ;  /* 0x0000000516167210 */ /* 0x000fe40007f5e0ff */
[----:B------:R-:W-:Y:S01]  /*9cb60*/  IADD3.X R21, R21, R0, RZ, P1, !PT ;  /* 0x0000000015157210 */ /* 0x000fe20000ffe4ff */
[----:B------:R-:W-:Y:S01]  /*9cb70*/  STL [R1+0x10e4], R15 ;  /* 0x0010e40f01007387 */ /* 0x000fe20000100800 */
[----:B-1----:R-:W-:Y:S02]  /*9cb80*/  IMAD.MOV.U32 R10, RZ, RZ, R15 ;  /* 0x000000ffff0a7224 */ /* 0x002fe400078e000f */
[----:B------:R-:W-:Y:S01]  /*9cb90*/  MOV R11, R21 ;  /* 0x00000015000b7202 */ /* 0x000fe20000000f00 */
[----:B------:R1:W-:Y:S01]  /*9cba0*/  STL [R1+0x10e0], R21 ;  /* 0x0010e01501007387 */ /* 0x0003e20000100800 */
[----:B------:R-:W-:-:S03]  /*9cbb0*/  IMAD.X R23, R23, 0x1, R0, P2 ;  /* 0x0000000117177824 */ /* 0x000fc600010e0600 */
[----:B------:R-:W-:Y:S04]  /*9cbc0*/  STL [R1+0x1124], R22 ;  /* 0x0011241601007387 */ /* 0x000fe80000100800 */
[----:B------:R4:W-:Y:S04]  /*9cbd0*/  LDGSTS.E [R3+0x3480], desc[UR60][R10.64], P0 ;  /* 0x034800000a037fae */ /* 0x0009e8000812187c */
[----:B-1----:R-:W2:Y:S01]  /*9cbe0*/  LDL.LU R21, [R1+0x1260] ;  /* 0x0012600001157983 */ /* 0x002ea20000300800 */
[----:B---3--:R-:W-:-:S03]  /*9cbf0*/  IADD3 R4, P1, R4, R5, RZ ;  /* 0x0000000504047210 */ /* 0x008fc60007f3e0ff */
[----:B------:R-:W-:Y:S01]  /*9cc00*/  STL [R1+0x1120], R23 ;  /* 0x0011201701007387 */ /* 0x000fe20000100800 */
[----:B------:R-:W-:Y:S01]  /*9cc10*/  IADD3 R6, P2, R6, R5, RZ ;  /* 0x0000000506067210 */ /* 0x000fe20007f5e0ff */
[----:B----4-:R-:W-:Y:S02]  /*9cc20*/  IMAD.MOV.U32 R10, RZ, RZ, R22 ;  /* 0x000000ffff0a7224 */ /* 0x010fe400078e0016 */
[----:B------:R-:W3:Y:S01]  /*9cc30*/  LDL.LU R15, [R1+0x12a0] ;  /* 0x0012a000010f7983 */ /* 0x000ee20000300800 */
[----:B------:R-:W-:-:S03]  /*9cc40*/  IMAD.MOV.U32 R11, RZ, RZ, R23 ;  /* 0x000000ffff0b7224 */ /* 0x000fc600078e0017 */
[----:B------:R-:W-:Y:S04]  /*9cc50*/  STL [R1+0x1164], R4 ;  /* 0x0011640401007387 */ /* 0x000fe80000100800 */
[----:B------:R1:W-:Y:S01]  /*9cc60*/  LDGSTS.E [R3+0x3880], desc[UR60][R10.64], P0 ;  /* 0x038800000a037fae */ /* 0x0003e2000812187c */
[----:B------:R-:W-:Y:S01]  /*9cc70*/  IADD3.X R16, R16, R0, RZ, P1, !PT ;  /* 0x0000000010107210 */ /* 0x000fe20000ffe4ff */
[----:B-1----:R-:W-:-:S03]  /*9cc80*/  IMAD.MOV.U32 R10, RZ, RZ, R4 ;  /* 0x000000ffff0a7224 */ /* 0x002fc600078e0004 */
[----:B------:R-:W-:Y:S01]  /*9cc90*/  MOV R11, R16 ;  /* 0x00000010000b7202 */ /* 0x000fe20000000f00 */
[----:B------:R1:W-:Y:S01]  /*9cca0*/  STL [R1+0x1160], R16 ;  /* 0x0011601001007387 */ /* 0x0003e20000100800 */
[----:B--2---:R-:W-:-:S03]  /*9ccb0*/  IMAD.X R17, R17, 0x1, R0, P2 ;  /* 0x0000000111117824 */ /* 0x004fc600010e0600 */
[----:B------:R-:W-:Y:S04]  /*9ccc0*/  STL [R1+0x11a4], R6 ;  /* 0x0011a40601007387 */ /* 0x000fe80000100800 */
[----:B------:R2:W-:Y:S04]  /*9ccd0*/  LDGSTS.E [R3+0x3c80], desc[UR60][R10.64], P0 ;  /* 0x03c800000a037fae */ /* 0x0005e8000812187c */
[----:B-1----:R-:W4:Y:S04]  /*9cce0*/  LDL.LU R16, [R1+0x12e4] ;  /* 0x0012e40001107983 */ /* 0x002f280000300800 */
[----:B------:R1:W-:Y:S04]  /*9ccf0*/  STL [R1+0x11a0], R17 ;  /* 0x0011a01101007387 */ /* 0x0003e80000100800 */
[----:B------:R-:W4:Y:S01]  /*9cd00*/  LDL.LU R4, [R1+0x1324] ;  /* 0x0013240001047983 */ /* 0x000f220000300800 */
[----:B--2---:R-:W-:-:S02]  /*9cd10*/  IMAD.MOV.U32 R11, RZ, RZ, R17 ;  /* 0x000000ffff0b7224 */ /* 0x004fc400078e0011 */
[----:B------:R-:W-:Y:S01]  /*9cd20*/  IMAD.MOV.U32 R10, RZ, RZ, R6 ;  /* 0x000000ffff0a7224 */ /* 0x000fe200078e0006 */
[----:B-1----:R-:W2:Y:S04]  /*9cd30*/  LDL.LU R17, [R1+0x12e0] ;  /* 0x0012e00001117983 */ /* 0x002ea80000300800 */
[----:B------:R-:W2:Y:S01]  /*9cd40*/  LDL.LU R6, [R1+0x1320] ;  /* 0x0013200001067983 */ /* 0x000ea20000300800 */
[-C--:B------:R-:W-:Y:S02]  /*9cd50*/  IADD3 R8, P1, R8, R5.reuse, RZ ;  /* 0x0000000508087210 */ /* 0x080fe40007f3e0ff */
[----:B------:R-:W-:Y:S01]  /*9cd60*/  IADD3 R13, P2, R13, R5, RZ ;  /* 0x000000050d0d7210 */ /* 0x000fe20007f5e0ff */
[----:B------:R1:W-:Y:S04]  /*9cd70*/  LDGSTS.E [R3+0x4080], desc[UR60][R10.64], P0 ;  /* 0x040800000a037fae */ /* 0x0003e8000812187c */
[----:B------:R1:W-:Y:S01]  /*9cd80*/  STL [R1+0x11e4], R8 ;  /* 0x0011e40801007387 */ /* 0x0003e20000100800 */
[----:B------:R-:W-:Y:S01]  /*9cd90*/  IADD3.X R18, R18, R0, RZ, P1, !PT ;  /* 0x0000000012127210 */ /* 0x000fe20000ffe4ff */
[----:B-1----:R-:W-:-:S03]  /*9cda0*/  IMAD.MOV.U32 R10, RZ, RZ, R8 ;  /* 0x000000ffff0a7224 */ /* 0x002fc600078e0008 */
[----:B------:R-:W-:Y:S01]  /*9cdb0*/  MOV R11, R18 ;  /* 0x00000012000b7202 */ /* 0x000fe20000000f00 */
[----:B------:R1:W-:Y:S01]  /*9cdc0*/  STL [R1+0x11e0], R18 ;  /* 0x0011e01201007387 */ /* 0x0003e20000100800 */
[----:B------:R-:W-:-:S03]  /*9cdd0*/  IMAD.X R20, R20, 0x1, R0, P2 ;  /* 0x0000000114147824 */ /* 0x000fc600010e0600 */
[----:B------:R1:W-:Y:S04]  /*9cde0*/  STL [R1+0x1224], R13 ;  /* 0x0012240d01007387 */ /* 0x0003e80000100800 */
[----:B------:R-:W2:Y:S04]  /*9cdf0*/  LDL.LU R8, [R1+0x1364] ;  /* 0x0013640001087983 */ /* 0x000ea80000300800 */
[----:B------:R1:W-:Y:S04]  /*9ce00*/  STL [R1+0x1220], R20 ;  /* 0x0012201401007387 */ /* 0x0003e80000100800 */
[----:B------:R1:W-:Y:S04]  /*9ce10*/  LDGSTS.E [R3+0x4480], desc[UR60][R10.64], P0 ;  /* 0x044800000a037fae */ /* 0x0003e8000812187c */
[----:B-1----:R-:W2:Y:S01]  /*9ce20*/  LDL.LU R18, [R1+0x13a4] ;  /* 0x0013a40001127983 */ /* 0x002ea20000300800 */
[----:B------:R-:W-:-:S03]  /*9ce30*/  IMAD.MOV.U32 R10, RZ, RZ, R13 ;  /* 0x000000ffff0a7224 */ /* 0x000fc600078e000d */
        /* <DEDUP_REMOVED lines=8> */
[----:B------:R-:W-:-:S05]  /*9cec0*/  IADD3.X R21, R21, R0, RZ, P1, !PT ;  /* 0x0000000015157210 */ /* 0x000fca0000ffe4ff */
[----:B------:R1:W-:Y:S01]  /*9ced0*/  STL [R1+0x1260], R21 ;  /* 0x0012601501007387 */ /* 0x0003e20000100800 */
[----:B---3--:R-:W-:-:S03]  /*9cee0*/  IMAD.X R15, R15, 0x1, R0, P2 ;  /* 0x000000010f0f7824 */ /* 0x008fc600010e0600 */
[----:B------:R3:W-:Y:S01]  /*9cef0*/  STL [R1+0x12a4], R14 ;  /* 0x0012a40e01007387 */ /* 0x0007e20000100800 */
[----:B------:R-:W-:-:S03]  /*9cf00*/  MOV R11, R21 ;  /* 0x00000015000b7202 */ /* 0x000fc60000000f00 */
[----:B------:R-:W2:Y:S04]  /*9cf10*/  LDL.LU R19, [R1+0x13e4] ;  /* 0x0013e40001137983 */ /* 0x000ea80000300800 */
[----:B------:R3:W-:Y:S04]  /*9cf20*/  STL [R1+0x12a0], R15 ;  /* 0x0012a00f01007387 */ /* 0x0007e80000100800 */
[----:B------:R-:W2:Y:S04]  /*9cf30*/  LDL.LU R22, [R1+0x1424] ;  /* 0x0014240001167983 */ /* 0x000ea80000300800 */
[----:B-1----:R-:W2:Y:S04]  /*9cf40*/  LDL.LU R21, [R1+0x13e0] ;  /* 0x0013e00001157983 */ /* 0x002ea80000300800 */
[----:B------:R1:W-:Y:S04]  /*9cf50*/  LDGSTS.E [R3+0x4c80], desc[UR60][R10.64], P0 ;  /* 0x04c800000a037fae */ /* 0x0003e8000812187c */
[----:B------:R-:W2:Y:S01]  /*9cf60*/  LDL.LU R23, [R1+0x1420] ;  /* 0x0014200001177983 */ /* 0x000ea20000300800 */
[----:B-1----:R-:W-:Y:S01]  /*9cf70*/  IMAD.MOV.U32 R10, RZ, RZ, R14 ;  /* 0x000000ffff0a7224 */ /* 0x002fe200078e000e */
[-C--:B----4-:R-:W-:Y:S01]  /*9cf80*/  IADD3 R16, P1, R16, R5.reuse, RZ ;  /* 0x0000000510107210 */ /* 0x090fe20007f3e0ff */
[----:B------:R-:W-:Y:S01]  /*9cf90*/  IMAD.MOV.U32 R11, RZ, RZ, R15 ;  /* 0x000000ffff0b7224 */ /* 0x000fe200078e000f */
[----:B---3--:R-:W3:Y:S04]  /*9cfa0*/  LDL.LU R14, [R1+0x1464] ;  /* 0x00146400010e7983 */ /* 0x008ee80000300800 */
[----:B------:R-:W4:Y:S01]  /*9cfb0*/  LDL.LU R15, [R1+0x14a4] ;  /* 0x0014a400010f7983 */ /* 0x000f220000300800 */
[----:B------:R-:W-:-:S03]  /*9cfc0*/  IADD3 R4, P2, R4, R5, RZ ;  /* 0x0000000504047210 */ /* 0x000fc60007f5e0ff */
[----:B------:R1:W-:Y:S01]  /*9cfd0*/  STL [R1+0x12e4], R16 ;  /* 0x0012e41001007387 */ /* 0x0003e20000100800 */
[----:B--2---:R-:W-:-:S03]  /*9cfe0*/  IADD3.X R17, R17, R0, RZ, P1, !PT ;  /* 0x0000000011117210 */ /* 0x004fc60000ffe4ff */
[----:B------:R2:W-:Y:S01]  /*9cff0*/  LDGSTS.E [R3+0x5080], desc[UR60][R10.64], P0 ;  /* 0x050800000a037fae */ /* 0x0005e2000812187c */
[----:B------:R-:W-:-:S03]  /*9d000*/  IMAD.X R6, R6, 0x1, R0, P2 ;  /* 0x0000000106067824 */ /* 0x000fc600010e0600 */
[----:B------:R1:W-:Y:S04]  /*9d010*/  STL [R1+0x12e0], R17 ;  /* 0x0012e01101007387 */ /* 0x0003e80000100800 */
[----:B------:R1:W-:Y:S01]  /*9d020*/  STL [R1+0x1324], R4 ;  /* 0x0013240401007387 */ /* 0x0003e20000100800 */
[----:B--2---:R-:W-:-:S03]  /*9d030*/  IMAD.MOV.U32 R10, RZ, RZ, R16 ;  /* 0x000000ffff0a7224 */ /* 0x004fc600078e0010 */
[----:B-1----:R-:W2:Y:S01]  /*9d040*/  LDL.LU R16, [R1+0x1460] ;  /* 0x0014600001107983 */ /* 0x002ea20000300800 */
[----:B------:R-:W-:-:S03]  /*9d050*/  MOV R11, R17 ;  /* 0x00000011000b7202 */ /* 0x000fc60000000f00 */
[----:B------:R1:W-:Y:S04]  /*9d060*/  STL [R1+0x1320], R6 ;  /* 0x0013200601007387 */ /* 0x0003e80000100800 */
[----:B------:R-:W2:Y:S04]  /*9d070*/  LDL.LU R17, [R1+0x14a0] ;  /* 0x0014a00001117983 */ /* 0x000ea80000300800 */
[----:B------:R1:W-:Y:S01]  /*9d080*/  LDGSTS.E [R3+0x5480], desc[UR60][R10.64], P0 ;  /* 0x054800000a037fae */ /* 0x0003e2000812187c */
[----:B------:R-:W-:Y:S01]  /*9d090*/  IADD3 R8, P1, R8, R5, RZ ;  /* 0x0000000508087210 */ /* 0x000fe20007f3e0ff */
[----:B-1----:R-:W-:-:S02]  /*9d0a0*/  IMAD.MOV.U32 R10, RZ, RZ, R4 ;  /* 0x000000ffff0a7224 */ /* 0x002fc400078e0004 */
[----:B------:R-:W-:Y:S01]  /*9d0b0*/  IMAD.MOV.U32 R11, RZ, RZ, R6 ;  /* 0x000000ffff0b7224 */ /* 0x000fe200078e0006 */
[----:B------:R-:W2:Y:S04]  /*9d0c0*/  LDL.LU R4, [R1+0x14e4] ;  /* 0x0014e40001047983 */ /* 0x000ea80000300800 */
[----:B------:R-:W2:Y:S01]  /*9d0d0*/  LDL.LU R6, [R1+0x1524] ;  /* 0x0015240001067983 */ /* 0x000ea20000300800 */
[----:B------:R-:W-:-:S03]  /*9d0e0*/  IADD3 R18, P2, R18, R5, RZ ;  /* 0x0000000512127210 */ /* 0x000fc60007f5e0ff */
[----:B------:R1:W-:Y:S04]  /*9d0f0*/  STL [R1+0x1364], R8 ;  /* 0x0013640801007387 */ /* 0x0003e80000100800 */
[----:B------:R1:W-:Y:S01]  /*9d100*/  LDGSTS.E [R3+0x5880], desc[UR60][R10.64], P0 ;  /* 0x058800000a037fae */ /* 0x0003e2000812187c */
[----:B------:R-:W-:Y:S01]  /*9d110*/  IADD3.X R13, R13, R0, RZ, P1, !PT ;  /* 0x000000000d0d7210 */ /* 0x000fe20000ffe4ff */
[----:B------:R-:W-:-:S04]  /*9d120*/  IMAD.X R20, R20, 0x1, R0, P2 ;  /* 0x0000000114147824 */ /* 0x000fc800010e0600 */
[----:B------:R1:W-:Y:S02]  /*9d130*/  STL [R1+0x1360], R13 ;  /* 0x0013600d01007387 */ /* 0x0003e40000100800 */
[----:B-1----:R-:W-:Y:S02]  /*9d140*/  IMAD.MOV.U32 R10, RZ, RZ, R8 ;  /* 0x000000ffff0a7224 */ /* 0x002fe400078e0008 */
[----:B------:R-:W-:Y:S01]  /*9d150*/  STL [R1+0x13a4], R18 ;  /* 0x0013a41201007387 */ /* 0x000fe20000100800 */
[----:B------:R-:W-:-:S03]  /*9d160*/  MOV R11, R13 ;  /* 0x0000000d000b7202 */ /* 0x000fc60000000f00 */
[----:B------:R-:W2:Y:S04]  /*9d170*/  LDL.LU R8, [R1+0x14e0] ;  /* 0x0014e00001087983 */ /* 0x000ea80000300800 */
[----:B------:R1:W-:Y:S04]  /*9d180*/  STL [R1+0x13a0], R20 ;  /* 0x0013a01401007387 */ /* 0x0003e80000100800 */
[----:B------:R-:W2:Y:S04]  /*9d190*/  LDL.LU R13, [R1+0x1520] ;  /* 0x00152000010d7983 */ /* 0x000ea80000300800 */
[----:B------:R1:W-:Y:S02]  /*9d1a0*/  LDGSTS.E [R3+0x5c80], desc[UR60][R10.64], P0 ;  /* 0x05c800000a037fae */ /* 0x0003e4000812187c */
[----:B-1----:R-:W-:-:S02]  /*9d1b0*/  IMAD.MOV.U32 R10, RZ, RZ, R18 ;  /* 0x000000ffff0a7224 */ /* 0x002fc400078e0012 */
[----:B------:R-:W-:Y:S02]  /*9d1c0*/  IMAD.MOV.U32 R11, RZ, RZ, R20 ;  /* 0x000000ffff0b7224 */ /* 0x000fe400078e0014 */
[----:B------:R-:W2:Y:S04]  /*9d1d0*/  LDL.LU R20, [R1+0x1564] ;  /* 0x0015640001147983 */ /* 0x000ea80000300800 */
[----:B------:R1:W-:Y:S04]  /*9d1e0*/  LDGSTS.E [R3+0x6080], desc[UR60][R10.64], P0 ;  /* 0x060800000a037fae */ /* 0x0003e8000812187c */
[----:B------:R-:W2:Y:S01]  /*9d1f0*/  LDL.LU R18, [R1+0x15a4] ;  /* 0x0015a40001127983 */ /* 0x000ea20000300800 */
[----:B------:R-:W-:-:S05]  /*9d200*/  IADD3 R19, P1, R19, R5, RZ ;  /* 0x0000000513137210 */ /* 0x000fca0007f3e0ff */
[----:B-1----:R-:W-:Y:S01]  /*9d210*/  IMAD.MOV.U32 R10, RZ, RZ, R19 ;  /* 0x000000ffff0a7224 */ /* 0x002fe200078e0013 */
[----:B------:R-:W-:Y:S02]  /*9d220*/  IADD3 R22, P2, R22, R5, RZ ;  /* 0x0000000516167210 */ /* 0x000fe40007f5e0ff */
[----:B------:R-:W-:Y:S01]  /*9d230*/  IADD3.X R21, R21, R0, RZ, P1, !PT ;  /* 0x0000000015157210 */ /* 0x000fe20000ffe4ff */
[----:B------:R-:W-:Y:S03]  /*9d240*/  STL [R1+0x13e4], R19 ;  /* 0x0013e41301007387 */ /* 0x000fe60000100800 */
        /* <DEDUP_REMOVED lines=8> */
[----:B----4-:R-:W-:Y:S02]  /*9d2d0*/  IMAD.MOV.U32 R10, RZ, RZ, R22 ;  /* 0x000000ffff0a7224 */ /* 0x010fe400078e0016 */
[----:B------:R-:W-:Y:S01]  /*9d2e0*/  IMAD.MOV.U32 R11, RZ, RZ, R23 ;  /* 0x000000ffff0b7224 */ /* 0x000fe200078e0017 */
[----:B------:R-:W-:Y:S01]  /*9d2f0*/  IADD3 R15, P2, R15, R5, RZ ;  /* 0x000000050f0f7210 */ /* 0x000fe20007f5e0ff */
[----:B------:R-:W3:Y:S04]  /*9d300*/  LDL.LU R19, [R1+0x15a0] ;  /* 0x0015a00001137983 */ /* 0x000ee80000300800 */
[----:B------:R1:W-:Y:S04]  /*9d310*/  LDGSTS.E [R3+0x6880], desc[UR60][R10.64], P0 ;  /* 0x068800000a037fae */ /* 0x0003e8000812187c */
[----:B------:R-:W-:Y:S01]  /*9d320*/  STL [R1+0x1464], R14 ;  /* 0x0014640e01007387 */ /* 0x000fe20000100800 */
[----:B-1----:R-:W-:Y:S01]  /*9d330*/  IMAD.MOV.U32 R10, RZ, RZ, R14 ;  /* 0x000000ffff0a7224 */ /* 0x002fe200078e000e */
[----:B--2---:R-:W-:-:S04]  /*9d340*/  IADD3.X R16, R16, R0, RZ, P1, !PT ;  /* 0x0000000010107210 */ /* 0x004fc80000ffe4ff */
[----:B------:R-:W-:Y:S01]  /*9d350*/  MOV R11, R16 ;  /* 0x00000010000b7202 */ /* 0x000fe20000000f00 */
[----:B------:R1:W-:Y:S01]  /*9d360*/  STL [R1+0x1460], R16 ;  /* 0x0014601001007387 */ /* 0x0003e20000100800 */
[----:B------:R-:W-:-:S03]  /*9d370*/  IMAD.X R17, R17, 0x1, R0, P2 ;  /* 0x0000000111117824 */ /* 0x000fc600010e0600 */
        /* <DEDUP_REMOVED lines=12> */
[----:B------:R-:W-:Y:S01]  /*9d440*/  STL [R1+0x14e4], R4 ;  /* 0x0014e40401007387 */ /* 0x000fe20000100800 */
[----:B-1----:R-:W-:Y:S01]  /*9d450*/  IMAD.MOV.U32 R10, RZ, RZ, R4 ;  /* 0x000000ffff0a7224 */ /* 0x002fe200078e0004 */
[----:B------:R-:W-:-:S04]  /*9d460*/  IADD3.X R8, R8, R0, RZ, P1, !PT ;  /* 0x0000000008087210 */ /* 0x000fc80000ffe4ff */
[----:B------:R-:W-:Y:S01]  /*9d470*/  MOV R11, R8 ;  /* 0x00000008000b7202 */ /* 0x000fe20000000f00 */
[----:B------:R1:W-:Y:S01]  /*9d480*/  STL [R1+0x14e0], R8 ;  /* 0x0014e00801007387 */ /* 0x0003e20000100800 */
[----:B------:R-:W-:-:S03]  /*9d490*/  IMAD.X R13, R13, 0x1, R0, P2 ;  /* 0x000000010d0d7824 */ /* 0x000fc600010e0600 */
[----:B------:R-:W-:Y:S04]  /*9d4a0*/  STL [R1+0x1524], R6 ;  /* 0x0015240601007387 */ /* 0x000fe80000100800 */
[----:B------:R1:W-:Y:S04]  /*9d4b0*/  LDGSTS.E [R3+0x7480], desc[UR60][R10.64], P0 ;  /* 0x074800000a037fae */ /* 0x0003e8000812187c */
[----:B-1----:R-:W2:Y:S04]  /*9d4c0*/  LDL.LU R8, [R1+0x1664] ;  /* 0x0016640001087983 */ /* 0x002ea80000300800 */
[----:B------:R1:W-:Y:S04]  /*9d4d0*/  STL [R1+0x1520], R13 ;  /* 0x0015200d01007387 */ /* 0x0003e80000100800 */
[----:B------:R-:W2:Y:S01]  /*9d4e0*/  LDL.LU R4, [R1+0x16a4] ;  /* 0x0016a40001047983 */ /* 0x000ea20000300800 */
[----:B------:R-:W-:-:S03]  /*9d4f0*/  IMAD.MOV.U32 R11, RZ, RZ, R13 ;  /* 0x000000ffff0b7224 */ /* 0x000fc600078e000d */
[----:B-1----:R-:W2:Y:S01]  /*9d500*/  LDL.LU R13, [R1+0x1660] ;  /* 0x00166000010d7983 */ /* 0x002ea20000300800 */
        /* <DEDUP_REMOVED lines=8> */
[----:B------:R-:W-:Y:S01]  /*9d590*/  STL [R1+0x1560], R21 ;  /* 0x0015601501007387 */ /* 0x000fe20000100800 */
[----:B---3--:R-:W-:-:S03]  /*9d5a0*/  IMAD.X R19, R19, 0x1, R0, P2 ;  /* 0x0000000113137824 */ /* 0x008fc600010e0600 */
[----:B------:R1:W-:Y:S01]  /*9d5b0*/  STL [R1+0x15a4], R18 ;  /* 0x0015a41201007387 */ /* 0x0003e20000100800 */
[----:B------:R-:W-:-:S03]  /*9d5c0*/  MOV R11, R21 ;  /* 0x00000015000b7202 */ /* 0x000fc60000000f00 */
[----:B------:R3:W-:Y:S04]  /*9d5d0*/  STL [R1+0x15a0], R19 ;  /* 0x0015a01301007387 */ /* 0x0007e80000100800 */
[----:B------:R-:W3:Y:S04]  /*9d5e0*/  LDL.LU R153, [R1+0x16e0] ;  /* 0x0016e00001997983 */ /* 0x000ee80000300800 */
[----:B------:R-:W3:Y:S04]  /*9d5f0*/  LDL.LU R152, [R1+0x16e4] ;  /* 0x0016e40001987983 */ /* 0x000ee80000300800 */
[----:B------:R-:W3:Y:S04]  /*9d600*/  LDL.LU R23, [R1+0x1720] ;  /* 0x0017200001177983 */ /* 0x000ee80000300800 */
[----:B------:R-:W3:Y:S04]  /*9d610*/  LDL.LU R22, [R1+0x1724] ;  /* 0x0017240001167983 */ /* 0x000ee80000300800 */
[----:B------:R1:W-:Y:S04]  /*9d620*/  LDGSTS.E [R3+0x7c80], desc[UR60][R10.64], P0 ;  /* 0x07c800000a037fae */ /* 0x0003e8000812187c */
[----:B------:R-:W3:Y:S01]  /*9d630*/  LDL.LU R20, [R1+0x1764] ;  /* 0x0017640001147983 */ /* 0x000ee20000300800 */
[----:B----4-:R-:W-:Y:S01]  /*9d640*/  IADD3 R16, P1, R16, R5, RZ ;  /* 0x0000000510107210 */ /* 0x010fe20007f3e0ff */
[----:B-1----:R-:W-:-:S02]  /*9d650*/  IMAD.MOV.U32 R10, RZ, RZ, R18 ;  /* 0x000000ffff0a7224 */ /* 0x002fc400078e0012 */
[----:B------:R-:W4:Y:S01]  /*9d660*/  LDL.LU R18, [R1+0x17a4] ;  /* 0x0017a40001127983 */ /* 0x000f220000300800 */
[----:B------:R-:W-:-:S03]  /*9d670*/  IADD3 R14, P2, R14, R5, RZ ;  /* 0x000000050e0e7210 */ /* 0x000fc60007f5e0ff */
[----:B------:R1:W-:Y:S01]  /*9d680*/  STL [R1+0x15e4], R16 ;  /* 0x0015e41001007387 */ /* 0x0003e20000100800 */
[----:B--2---:R-:W-:Y:S01]  /*9d690*/  IADD3.X R17, R17, R0, RZ, P1, !PT ;  /* 0x0000000011117210 */ /* 0x004fe20000ffe4ff */
[----:B------:R-:W-:-:S04]  /*9d6a0*/  IMAD.X R15, R15, 0x1, R0, P2 ;  /* 0x000000010f0f7824 */ /* 0x000fc800010e0600 */
[----:B------:R-:W-:Y:S01]  /*9d6b0*/  STL [R1+0x15e0], R17 ;  /* 0x0015e01101007387 */ /* 0x000fe20000100800 */
[----:B------:R-:W-:-:S03]  /*9d6c0*/  IMAD.MOV.U32 R11, RZ, RZ, R19 ;  /* 0x000000ffff0b7224 */ /* 0x000fc600078e0013 */
[----:B------:R2:W-:Y:S04]  /*9d6d0*/  STL [R1+0x1624], R14 ;  /* 0x0016240e01007387 */ /* 0x0005e80000100800 */
[----:B------:R-:W4:Y:S04]  /*9d6e0*/  LDL.LU R21, [R1+0x1760] ;  /* 0x0017600001157983 */ /* 0x000f280000300800 */
[----:B------:R2:W-:Y:S04]  /*9d6f0*/  STL [R1+0x1620], R15 ;  /* 0x0016200f01007387 */ /* 0x0005e80000100800 */
[----:B---3--:R-:W3:Y:S04]  /*9d700*/  LDL.LU R19, [R1+0x17a0] ;  /* 0x0017a00001137983 */ /* 0x008ee80000300800 */
[----:B------:R1:W-:Y:S02]  /*9d710*/  LDGSTS.E [R3+0x20080], desc[UR60][R10.64], P0 ;  /* 0x200800000a037fae */ /* 0x0003e4000812187c */
[----:B-1----:R-:W-:Y:S01]  /*9d720*/  IMAD.MOV.U32 R10, RZ, RZ, R16 ;  /* 0x000000ffff0a7224 */ /* 0x002fe200078e0010 */
[----:B------:R-:W-:Y:S01]  /*9d730*/  MOV R11, R17 ;  /* 0x00000011000b7202 */ /* 0x000fe20000000f00 */
[----:B------:R-:W3:Y:S01]  /*9d740*/  LDL.LU R16, [R1+0x17fc] ;  /* 0x0017fc0001107983 */ /* 0x000ee20000300800 */
[----:B------:R-:W-:-:S03]  /*9d750*/  IADD3 R8, P1, R8, R5, RZ ;  /* 0x0000000508087210 */ /* 0x000fc60007f3e0ff */
[----:B------:R1:W-:Y:S01]  /*9d760*/  LDGSTS.E [R3+0x20480], desc[UR60][R10.64], P0 ;  /* 0x204800000a037fae */ /* 0x0003e2000812187c */
[----:B------:R-:W-:Y:S02]  /*9d770*/  IADD3 R4, P2, R4, R5, RZ ;  /* 0x0000000504047210 */ /* 0x000fe40007f5e0ff */
[----:B------:R-:W-:Y:S01]  /*9d780*/  IADD3.X R13, R13, R0, RZ, P1, !PT ;  /* 0x000000000d0d7210 */ /* 0x000fe20000ffe4ff */
[----:B-1----:R-:W-:Y:S02]  /*9d790*/  IMAD.MOV.U32 R10, RZ, RZ, R14 ;  /* 0x000000ffff0a7224 */ /* 0x002fe400078e000e */
[----:B--2---:R-:W2:Y:S04]  /*9d7a0*/  LDL.LU R14, [R1+0x1804] ;  /* 0x00180400010e7983 */ /* 0x004ea80000300800 */
[----:B------:R-:W-:Y:S04]  /*9d7b0*/  STL [R1+0x1664], R8 ;  /* 0x0016640801007387 */ /* 0x000fe80000100800 */
[----:B------:R1:W-:Y:S04]  /*9d7c0*/  STL [R1+0x1660], R13 ;  /* 0x0016600d01007387 */ /* 0x0003e80000100800 */
[----:B------:R-:W-:Y:S04]  /*9d7d0*/  STL [R1+0x16a4], R4 ;  /* 0x0016a40401007387 */ /* 0x000fe80000100800 */
[----:B------:R-:W2:Y:S01]  /*9d7e0*/  LDL.LU R17, [R1+0x17f8] ;  /* 0x0017f80001117983 */ /* 0x000ea20000300800 */
[----:B------:R-:W-:-:S02]  /*9d7f0*/  IMAD.MOV.U32 R11, RZ, RZ, R15 ;  /* 0x000000ffff0b7224 */ /* 0x000fc400078e000f */
[----:B------:R-:W-:-:S03]  /*9d800*/  IMAD.X R6, R6, 0x1, R0, P2 ;  /* 0x0000000106067824 */ /* 0x000fc600010e0600 */
[----:B------:R1:W-:Y:S04]  /*9d810*/  LDGSTS.E [R3+0x20880], desc[UR60][R10.64], P0 ;  /* 0x208800000a037fae */ /* 0x0003e8000812187c */
[----:B------:R1:W-:Y:S04]  /*9d820*/  STL [R1+0x16a0], R6 ;  /* 0x0016a00601007387 */ /* 0x0003e80000100800 */
[----:B------:R-:W2:Y:S01]  /*9d830*/  LDL.LU R15, [R1+0x1800] ;  /* 0x00180000010f7983 */ /* 0x000ea20000300800 */
[----:B-1----:R-:W-:Y:S01]  /*9d840*/  IMAD.MOV.U32 R10, RZ, RZ, R8 ;  /* 0x000000ffff0a7224 */ /* 0x002fe200078e0008 */
[----:B------:R-:W-:-:S02]  /*9d850*/  MOV R11, R13 ;  /* 0x0000000d000b7202 */ /* 0x000fc40000000f00 */
[----:B------:R-:W2:Y:S04]  /*9d860*/  LDL.LU R13, [R1+0x1808] ;  /* 0x00180800010d7983 */ /* 0x000ea80000300800 */
[----:B------:R1:W-:Y:S04]  /*9d870*/  LDGSTS.E [R3+0x20c80], desc[UR60][R10.64], P0 ;  /* 0x20c800000a037fae */ /* 0x0003e8000812187c */
[----:B------:R-:W2:Y:S01]  /*9d880*/  LDL.LU R8, [R1+0x180c] ;  /* 0x00180c0001087983 */ /* 0x000ea20000300800 */
[----:B-1----:R-:W-:Y:S02]  /*9d890*/  IMAD.MOV.U32 R11, RZ, RZ, R6 ;  /* 0x000000ffff0b7224 */ /* 0x002fe400078e0006 */
[----:B------:R-:W-:Y:S01]  /*9d8a0*/  IMAD.MOV.U32 R10, RZ, RZ, R4 ;  /* 0x000000ffff0a7224 */ /* 0x000fe200078e0004 */
[----:B------:R-:W2:Y:S04]  /*9d8b0*/  LDL.LU R6, [R1+0x1810] ;  /* 0x0018100001067983 */ /* 0x000ea80000300800 */
[----:B------:R-:W2:Y:S04]  /*9d8c0*/  LDL.LU R4, [R1+0x1814] ;  /* 0x0018140001047983 */ /* 0x000ea80000300800 */
[----:B------:R1:W-:Y:S01]  /*9d8d0*/  LDGSTS.E [R3+0x21080], desc[UR60][R10.64], P0 ;  /* 0x210800000a037fae */ /* 0x0003e2000812187c */
[----:B------:R-:W-:-:S04]  /*9d8e0*/  IADD3 R152, P1, R152, R5, RZ ;  /* 0x0000000598987210 */ /* 0x000fc80007f3e0ff */
[----:B------:R-:W-:Y:S02]  /*9d8f0*/  IADD3.X R153, R153, R0, RZ, P1, !PT ;  /* 0x0000000099997210 */ /* 0x000fe40000ffe4ff */
[-C--:B------:R-:W-:Y:S01]  /*9d900*/  IADD3 R22, P2, R22, R5.reuse, RZ ;  /* 0x0000000516167210 */ /* 0x080fe20007f5e0ff */
[----:B------:R-:W-:Y:S04]  /*9d910*/  STL [R1+0x16e4], R152 ;  /* 0x0016e49801007387 */ /* 0x000fe80000100800 */
[----:B------:R-:W-:Y:S01]  /*9d920*/  IMAD.X R23, R23, 0x1, R0, P2 ;  /* 0x0000000117177824 */ /* 0x000fe200010e0600 */
[----:B------:R-:W-:Y:S01]  /*9d930*/  IADD3 R20, P1, R20, R5, RZ ;  /* 0x0000000514147210 */ /* 0x000fe20007f3e0ff */
[----:B------:R-:W-:Y:S01]  /*9d940*/  STL [R1+0x16e0], R153 ;  /* 0x0016e09901007387 */ /* 0x000fe20000100800 */
[----:B-1----:R-:W-:Y:S01]  /*9d950*/  IMAD.MOV.U32 R10, RZ, RZ, R152 ;  /* 0x000000ffff0a7224 */ /* 0x002fe200078e0098 */
[----:B------:R-:W-:-:S02]  /*9d960*/  MOV R11, R153 ;  /* 0x00000099000b7202 */ /* 0x000fc40000000f00 */
[----:B------:R-:W-:Y:S01]  /*9d970*/  STL [R1+0x1724], R22 ;  /* 0x0017241601007387 */ /* 0x000fe20000100800 */
[----:B----4-:R-:W-:-:S03]  /*9d980*/  IADD3 R18, P2, R18, R5, RZ ;  /* 0x0000000512127210 */ /* 0x010fc60007f5e0ff */
[----:B------:R1:W-:Y:S04]  /*9d990*/  STL [R1+0x1720], R23 ;  /* 0x0017201701007387 */ /* 0x0003e80000100800 */
[----:B------:R-:W-:Y:S04]  /*9d9a0*/  STL [R1+0x1764], R20 ;  /* 0x0017641401007387 */ /* 0x000fe80000100800 */
[----:B------:R4:W-:Y:S01]  /*9d9b0*/  LDGSTS.E [R3+0x21480], desc[UR60][R10.64], P0 ;  /* 0x214800000a037fae */ /* 0x0009e2000812187c */
[----:B------:R-:W-:Y:S01]  /*9d9c0*/  IADD3.X R21, R21, R0, RZ, P1, !PT ;  /* 0x0000000015157210 */ /* 0x000fe20000ffe4ff */
[----:B----4-:R-:W-:-:S02]  /*9d9d0*/  IMAD.MOV.U32 R10, RZ, RZ, R22 ;  /* 0x000000ffff0a7224 */ /* 0x010fc400078e0016 */
[----:B------:R-:W-:Y:S02]  /*9d9e0*/  IMAD.MOV.U32 R11, RZ, RZ, R23 ;  /* 0x000000ffff0b7224 */ /* 0x000fe400078e0017 */
[----:B------:R-:W-:Y:S01]  /*9d9f0*/  STL [R1+0x1760], R21 ;  /* 0x0017601501007387 */ /* 0x000fe20000100800 */
[----:B---3--:R-:W-:-:S03]  /*9da00*/  IMAD.X R19, R19, 0x1, R0, P2 ;  /* 0x0000000113137824 */ /* 0x008fc600010e0600 */
[----:B------:R-:W-:Y:S04]  /*9da10*/  STL [R1+0x17a4], R18 ;  /* 0x0017a41201007387 */ /* 0x000fe80000100800 */
[----:B------:R-:W-:Y:S04]  /*9da20*/  STL [R1+0x17a0], R19 ;  /* 0x0017a01301007387 */ /* 0x000fe80000100800 */
[----:B-1----:R-:W3:Y:S04]  /*9da30*/  LDL.LU.64 R22, [R1+0x858] ;  /* 0x0008580001167983 */ /* 0x002ee80000300a00 */
[----:B------:R-:W4:Y:S04]  /*9da40*/  LDL.LU.64 R160, [R1+0x8e8] ;  /* 0x0008e80001a07983 */ /* 0x000f280000300a00 */
[----:B------:R-:W4:Y:S01]  /*9da50*/  LDL.LU.64 R152, [R1+0x8e0] ;  /* 0x0008e00001987983 */ /* 0x000f220000300a00 */
[----:B------:R-:W-:-:S03]  /*9da60*/  IADD3 R16, P1, R16, R5, RZ ;  /* 0x0000000510107210 */ /* 0x000fc60007f3e0ff */
[----:B------:R1:W-:Y:S04]  /*9da70*/  LDGSTS.E [R3+0x21880], desc[UR60][R10.64], P0 ;  /* 0x218800000a037fae */ /* 0x0003e8000812187c */
[----:B------:R-:W-:Y:S01]  /*9da80*/  STL [R1+0x17fc], R16 ;  /* 0x0017fc1001007387 */ /* 0x000fe20000100800 */
[----:B--2---:R-:W-:Y:S02]  /*9da90*/  IADD3 R14, P2, R14, R5, RZ ;  /* 0x000000050e0e7210 */ /* 0x004fe40007f5e0ff */
[----:B------:R-:W-:-:S05]  /*9daa0*/  IADD3.X R17, R17, R0, RZ, P1, !PT ;  /* 0x0000000011117210 */ /* 0x000fca0000ffe4ff */
[----:B------:R-:W-:Y:S04]  /*9dab0*/  STL [R1+0x17f8], R17 ;  /* 0x0017f81101007387 */ /* 0x000fe80000100800 */
[----:B------:R-:W-:Y:S04]  /*9dac0*/  STL [R1+0x1804], R14 ;  /* 0x0018040e01007387 */ /* 0x000fe80000100800 */
[----:B------:R-:W2:Y:S01]  /*9dad0*/  LDL.LU.64 R154, [R1+0x8d8] ;  /* 0x0008d800019a7983 */ /* 0x000ea20000300a00 */
[----:B-1----:R-:W-:Y:S01]  /*9dae0*/  IMAD.MOV.U32 R10, RZ, RZ, R20 ;  /* 0x000000ffff0a7224 */ /* 0x002fe200078e0014 */
[----:B------:R-:W-:-:S05]  /*9daf0*/  MOV R11, R21 ;  /* 0x00000015000b7202 */ /* 0x000fca0000000f00 */
[----:B------:R1:W-:Y:S01]  /*9db00*/  LDGSTS.E [R3+0x21c80], desc[UR60][R10.64], P0 ;  /* 0x21c800000a037fae */ /* 0x0003e2000812187c */
[----:B------:R-:W-:Y:S02]  /*9db10*/  IMAD.X R15, R15, 0x1, R0, P2 ;  /* 0x000000010f0f7824 */ /* 0x000fe400010e0600 */
[----:B-1----:R-:W-:Y:S02]  /*9db20*/  IMAD.MOV.U32 R10, RZ, RZ, R18 ;  /* 0x000000ffff0a7224 */ /* 0x002fe400078e0012 */
[----:B------:R-:W-:-:S05]  /*9db30*/  IMAD.MOV.U32 R11, RZ, RZ, R19 ;  /* 0x000000ffff0b7224 */ /* 0x000fca00078e0013 */
[----:B------:R1:W-:Y:S01]  /*9db40*/  LDGSTS.E [R3+0x22080], desc[UR60][R10.64], P0 ;  /* 0x220800000a037fae */ /* 0x0003e2000812187c */
[----:B------:R-:W-:-:S03]  /*9db50*/  IADD3 R8, P1, R8, R5, RZ ;  /* 0x0000000508087210 */ /* 0x000fc60007f3e0ff */
[----:B------:R1:W-:Y:S02]  /*9db60*/  STL [R1+0x1800], R15 ;  /* 0x0018000f01007387 */ /* 0x0003e40000100800 */
[----:B-1----:R-:W-:Y:S01]  /*9db70*/  IMAD.MOV.U32 R10, RZ, RZ, R16 ;  /* 0x000000ffff0a7224 */ /* 0x002fe200078e0010 */
[----:B------:R-:W-:Y:S02]  /*9db80*/  MOV R11, R17 ;  /* 0x00000011000b7202 */ /* 0x000fe40000000f00 */
[----:B------:R-:W-:-:S03]  /*9db90*/  IADD3 R4, P2, R4, R5, RZ ;  /* 0x0000000504047210 */ /* 0x000fc60007f5e0ff */
[----:B------:R1:W-:Y:S01]  /*9dba0*/  LDGSTS.E [R3+0x22480], desc[UR60][R10.64], P0 ;  /* 0x224800000a037fae */ /* 0x0003e2000812187c */
[----:B------:R-:W-:Y:S01]  /*9dbb0*/  IADD3.X R13, R13, R0, RZ, P1, !PT ;  /* 0x000000000d0d7210 */ /* 0x000fe20000ffe4ff */
[----:B------:R-:W-:Y:S02]  /*9dbc0*/  IMAD.X R6, R6, 0x1, R0, P2 ;  /* 0x0000000106067824 */ /* 0x000fe400010e0600 */
[----:B-1----:R-:W-:Y:S02]  /*9dbd0*/  IMAD.MOV.U32 R10, RZ, RZ, R14 ;  /* 0x000000ffff0a7224 */ /* 0x002fe400078e000e */
[----:B------:R-:W-:Y:S02]  /*9dbe0*/  IMAD.MOV.U32 R11, RZ, RZ, R15 ;  /* 0x000000ffff0b7224 */ /* 0x000fe400078e000f */
[----:B------:R-:W2:Y:S04]  /*9dbf0*/  LDL.LU.64 R14, [R1+0x8d0] ;  /* 0x0008d000010e7983 */ /* 0x000ea80000300a00 */
[----:B------:R-:W2:Y:S04]  /*9dc00*/  LDL.LU.64 R164, [R1+0x8c8] ;  /* 0x0008c80001a47983 */ /* 0x000ea80000300a00 */
[----:B------:R-:W-:Y:S04]  /*9dc10*/  STL [R1+0x180c], R8 ;  /* 0x00180c0801007387 */ /* 0x000fe80000100800 */
[----:B------:R-:W-:Y:S04]  /*9dc20*/  STL [R1+0x1808], R13 ;  /* 0x0018080d01007387 */ /* 0x000fe80000100800 */
[----:B------:R1:W-:Y:S04]  /*9dc30*/  STL [R1+0x1814], R4 ;  /* 0x0018140401007387 */ /* 0x0003e80000100800 */
[----:B------:R2:W-:Y:S04]  /*9dc40*/  STL [R1+0x1810], R6 ;  /* 0x0018100601007387 */ /* 0x0005e80000100800 */
[----:B------:R-:W2:Y:S04]  /*9dc50*/  LDL.LU.64 R16, [R1+0x8c0] ;  /* 0x0008c00001107983 */ /* 0x000ea80000300a00 */
[----:B------:R-:W2:Y:S04]  /*9dc60*/  LDL.LU.64 R166, [R1+0x8b8] ;  /* 0x0008b80001a67983 */ /* 0x000ea80000300a00 */
[----:B------:R-:W2:Y:S04]  /*9dc70*/  LDL.LU.64 R18, [R1+0x8b0] ;  /* 0x0008b00001127983 */ /* 0x000ea80000300a00 */
[----:B------:R-:W2:Y:S04]  /*9dc80*/  LDL.LU.64 R168, [R1+0x8a8] ;  /* 0x0008a80001a87983 */ /* 0x000ea80000300a00 */
[----:B------:R-:W2:Y:S04]  /*9dc90*/  LDL.LU.64 R20, [R1+0x8a0] ;  /* 0x0008a00001147983 */ /* 0x000ea80000300a00 */
[----:B------:R1:W-:Y:S04]  /*9dca0*/  LDGSTS.E [R3+0x22880], desc[UR60][R10.64], P0 ;  /* 0x228800000a037fae */ /* 0x0003e8000812187c */
[----:B------:R-:W2:Y:S04]  /*9dcb0*/  LDL.LU R172, [R1+0xda8] ;  /* 0x000da80001ac7983 */ /* 0x000ea80000300800 */
[----:B------:R-:W2:Y:S01]  /*9dcc0*/  LDL.LU R171, [R1+0xdac] ;  /* 0x000dac0001ab7983 */ /* 0x000ea20000300800 */
[----:B-1----:R-:W-:Y:S01]  /*9dcd0*/  IMAD.MOV.U32 R10, RZ, RZ, R8 ;  /* 0x000000ffff0a7224 */ /* 0x002fe200078e0008 */
[----:B------:R-:W-:-:S02]  /*9dce0*/  MOV R11, R13 ;  /* 0x0000000d000b7202 */ /* 0x000fc40000000f00 */
[----:B------:R-:W2:Y:S04]  /*9dcf0*/  LDL.LU.64 R182, [R1+0x898] ;  /* 0x0008980001b67983 */ /* 0x000ea80000300a00 */
[----:B------:R1:W-:Y:S02]  /*9dd00*/  LDGSTS.E [R3+0x22c80], desc[UR60][R10.64], P0 ;  /* 0x22c800000a037fae */ /* 0x0003e4000812187c */
[----:B-1----:R-:W-:Y:S02]  /*9dd10*/  IMAD.MOV.U32 R10, RZ, RZ, R4 ;  /* 0x000000ffff0a7224 */ /* 0x002fe400078e0004 */
[----:B------:R-:W-:-:S05]  /*9dd20*/  IMAD.MOV.U32 R11, RZ, RZ, R6 ;  /* 0x000000ffff0b7224 */ /* 0x000fca00078e0006 */
[----:B------:R1:W-:Y:S01]  /*9dd30*/  LDGSTS.E [R3+0x23080], desc[UR60][R10.64], P0 ;  /* 0x230800000a037fae */ /* 0x0003e2000812187c */
[----:B---3--:R-:W-:-:S04]  /*9dd40*/  IADD3 R157, P1, R22, R5, RZ ;  /* 0x00000005169d7210 */ /* 0x008fc80007f3e0ff */
[----:B------:R-:W-:Y:S02]  /*9dd50*/  IADD3.X R4, R23, R0, RZ, P1, !PT ;  /* 0x0000000017047210 */ /* 0x000fe40000ffe4ff */
[-C--:B----4-:R-:W-:Y:S01]  /*9dd60*/  IADD3 R158, P1, R160, R5.reuse, RZ ;  /* 0x00000005a09e7210 */ /* 0x090fe20007f3e0ff */
[----:B------:R-:W3:Y:S04]  /*9dd70*/  LDL.LU.64 R22, [R1+0x890] ;  /* 0x0008900001167983 */ /* 0x000ee80000300a00 */
[----:B-1----:R-:W-:Y:S01]  /*9dd80*/  IMAD.X R10, R161, 0x1, R0, P1 ;  /* 0x00000001a10a7824 */ /* 0x002fe200008e0600 */
[----:B------:R-:W4:Y:S01]  /*9dd90*/  LDL.LU.64 R176, [R1+0x888] ;  /* 0x0008880001b07983 */ /* 0x000f220000300a00 */
[----:B------:R-:W-:-:S05]  /*9dda0*/  IADD3 R159, P1, R152, R5, RZ ;  /* 0x00000005989f7210 */ /* 0x000fca0007f3e0ff */
[----:B------:R-:W-:Y:S02]  /*9ddb0*/  IMAD.X R11, R153, 0x1, R0, P1 ;  /* 0x00000001990b7824 */ /* 0x000fe400008e0600 */
[----:B------:R-:W4:Y:S04]  /*9ddc0*/  LDL.LU.64 R152, [R1+0x880] ;  /* 0x0008800001987983 */ /* 0x000f280000300a00 */
[----:B------:R-:W4:Y:S01]  /*9ddd0*/  LDL.LU.64 R180, [R1+0x878] ;  /* 0x0008780001b47983 */ /* 0x000f220000300a00 */
[----:B--2---:R-:W-:-:S04]  /*9dde0*/  IADD3 R160, P1, R154, R5, RZ ;  /* 0x000000059aa07210 */ /* 0x004fc80007f3e0ff */
[----:B------:R-:W-:Y:S02]  /*9ddf0*/  IADD3.X R13, R155, R0, RZ, P1, !PT ;  /* 0x000000009b0d7210 */ /* 0x000fe40000ffe4ff */
[----:B------:R-:W2:Y:S04]  /*9de00*/  LDL.LU.64 R154, [R1+0x870] ;  /* 0x00087000019a7983 */ /* 0x000ea80000300a00 */
[----:B------:R-:W2:Y:S04]  /*9de10*/  LDL.LU.64 R178, [R1+0x868] ;  /* 0x0008680001b27983 */ /* 0x000ea80000300a00 */
[----:B------:R-:W2:Y:S01]  /*9de20*/  LDL.LU.64 R174, [R1+0x860] ;  /* 0x0008600001ae7983 */ /* 0x000ea20000300a00 */
        /* <DEDUP_REMOVED lines=34> */
[----:B------:R-:W-:Y:S01]  /*9e050*/  IMAD.MOV.U32 R187, RZ, RZ, R19 ;  /* 0x000000ffffbb7224 */ /* 0x000fe200078e0013 */
[----:B------:R-:W-:Y:S01]  /*9e060*/  LDGSTS.E [R3+0x23480], desc[UR60][R226.64], P0 ;  /* 0x23480000e2037fae */ /* 0x000fe2000812187c */
[----:B------:R-:W-:-:S02]  /*9e070*/  IMAD.MOV.U32 R184, RZ, RZ, R167 ;  /* 0x000000ffffb87224 */ /* 0x000fc400078e00a7 */
[----:B------:R-:W-:Y:S01]  /*9e080*/  IMAD.MOV.U32 R182, RZ, RZ, R168 ;  /* 0x000000ffffb67224 */ /* 0x000fe200078e00a8 */
[----:B------:R-:W-:Y:S01]  /*9e090*/  LDGSTS.E [R3+0x23880], desc[UR60][R222.64], P0 ;  /* 0x23880000de037fae */ /* 0x000fe2000812187c */
[----:B------:R-:W-:-:S03]  /*9e0a0*/  IMAD.MOV.U32 R183, RZ, RZ, R21 ;  /* 0x000000ffffb77224 */ /* 0x000fc600078e0015 */
        /* <DEDUP_REMOVED lines=9> */
[----:B---3--:R-:W-:-:S04]  /*9e140*/  IADD3 R169, P1, R22, R5, RZ ;  /* 0x0000000516a97210 */ /* 0x008fc80007f3e0ff */
[----:B------:R-:W-:Y:S02]  /*9e150*/  IADD3.X R22, R23, R0, RZ, P1, !PT ;  /* 0x0000000017167210 */ /* 0x000fe40000ffe4ff */
[----:B----4-:R-:W-:-:S05]  /*9e160*/  IADD3 R252, P1, R176, R5, RZ ;  /* 0x00000005b0fc7210 */ /* 0x010fca0007f3e0ff */
[----:B------:R-:W-:Y:S01]  /*9e170*/  IMAD.X R23, R177, 0x1, R0, P1 ;  /* 0x00000001b1177824 */ /* 0x000fe200008e0600 */
[----:B------:R-:W-:-:S05]  /*9e180*/  IADD3 R176, P1, R152, R5, RZ ;  /* 0x0000000598b07210 */ /* 0x000fca0007f3e0ff */
[----:B------:R-:W-:Y:S01]  /*9e190*/  IMAD.X R152, R153, 0x1, R0, P1 ;  /* 0x0000000199987824 */ /* 0x000fe200008e0600 */
[----:B------:R-:W-:-:S04]  /*9e1a0*/  IADD3 R177, P1, R180, R5, RZ ;  /* 0x00000005b4b17210 */ /* 0x000fc80007f3e0ff */
[----:B------:R-:W-:Y:S01]  /*9e1b0*/  IADD3.X R153, R181, R0, RZ, P1, !PT ;  /* 0x00000000b5997210 */ /* 0x000fe20000ffe4ff */
[----:B------:R-:W-:Y:S01]  /*9e1c0*/  IMAD.MOV.U32 R181, RZ, RZ, R22 ;  /* 0x000000ffffb57224 */ /* 0x000fe200078e0016 */
[----:B------:R-:W-:Y:S02]  /*9e1d0*/  MOV R180, R169 ;  /* 0x000000a900b47202 */ /* 0x000fe40000000f00 */
[----:B--2---:R-:W-:-:S03]  /*9e1e0*/  IADD3 R173, P1, R154, R5, RZ ;  /* 0x000000059aad7210 */ /* 0x004fc60007f3e0ff */
[----:B------:R-:W-:Y:S02]  /*9e1f0*/  LDGSTS.E [R3+0x26080], desc[UR60][R180.64], P0 ;  /* 0x26080000b4037fae */ /* 0x000fe4000812187c */
[----:B------:R-:W-:Y:S01]  /*9e200*/  IMAD.X R154, R155, 0x1, R0, P1 ;  /* 0x000000019b9a7824 */ /* 0x000fe200008e0600 */
[-C--:B------:R-:W-:Y:S02]  /*9e210*/  IADD3 R8, P1, R178, R5.reuse, RZ ;  /* 0x00000005b2087210 */ /* 0x080fe40007f3e0ff */
[----:B------:R-:W-:-:S03]  /*9e220*/  IADD3 R6, P2, R174, R5, RZ ;  /* 0x00000005ae067210 */ /* 0x000fc60007f5e0ff */
[--C-:B------:R-:W-:Y:S01]  /*9e230*/  IMAD.X R155, R179, 0x1, R0.reuse, P1 ;  /* 0x00000001b39b7824 */ /* 0x100fe200008e0600 */
[----:B------:R-:W-:Y:S01]  /*9e240*/  IADD3 R171, P1, R171, R5, RZ ;  /* 0x00000005abab7210 */ /* 0x000fe20007f3e0ff */
[----:B------:R-:W-:Y:S01]  /*9e250*/  IMAD.MOV.U32 R174, RZ, RZ, R157 ;  /* 0x000000ffffae7224 */ /* 0x000fe200078e009d */
[----:B------:R-:W-:Y:S02]  /*9e260*/  IADD3.X R156, R175, R0, RZ, P2, !PT ;  /* 0x00000000af9c7210 */ /* 0x000fe400017fe4ff */
[----:B------:R-:W-:Y:S01]  /*9e270*/  MOV R175, R4 ;  /* 0x0000000400af7202 */ /* 0x000fe20000000f00 */
[----:B------:R-:W-:Y:S01]  /*9e280*/  IMAD.X R172, R172, 0x1, R0, P1 ;  /* 0x00000001acac7824 */ /* 0x000fe200008e0600 */
[----:B------:R-:W-:Y:S04]  /*9e290*/  STL [R1+0xdac], R171 ;  /* 0x000dacab01007387 */ /* 0x000fe80000100800 */
[----:B------:R-:W-:Y:S04]  /*9e2a0*/  STL [R1+0xda8], R172 ;  /* 0x000da8ac01007387 */ /* 0x000fe80000100800 */
[----:B------:R-:W-:Y:S04]  /*9e2b0*/  STL.64 [R1+0x858], R174 ;  /* 0x000858ae01007387 */ /* 0x000fe80000100a00 */
[----:B------:R-:W-:Y:S04]  /*9e2c0*/  STL.64 [R1+0x8e8], R226 ;  /* 0x0008e8e201007387 */ /* 0x000fe80000100a00 */
[----:B------:R-:W-:Y:S01]  /*9e2d0*/  STL.64 [R1+0x8e0], R222 ;  /* 0x0008e0de01007387 */ /* 0x000fe20000100a00 */
[----:B------:R-:W-:-:S03]  /*9e2e0*/  IMAD.MOV.U32 R4, RZ, RZ, R177 ;  /* 0x000000ffff047224 */ /* 0x000fc600078e00b1 */
[----:B------:R-:W-:Y:S04]  /*9e2f0*/  STL.64 [R1+0x8d8], R218 ;  /* 0x0008d8da01007387 */ /* 0x000fe80000100a00 */
[----:B------:R-:W-:Y:S01]  /*9e300*/  STL.64 [R1+0x8d0], R214 ;  /* 0x0008d0d601007387 */ /* 0x000fe20000100a00 */
[----:B------:R-:W-:-:S03]  /*9e310*/  IMAD.MOV.U32 R178, RZ, RZ, R252 ;  /* 0x000000ffffb27224 */ /* 0x000fc600078e00fc */
[----:B------:R-:W-:Y:S01]  /*9e320*/  STL.64 [R1+0x8c8], R210 ;  /* 0x0008c8d201007387 */ /* 0x000fe20000100a00 */
[----:B------:R-:W-:-:S03]  /*9e330*/  MOV R179, R23 ;  /* 0x0000001700b37202 */ /* 0x000fc60000000f00 */
[----:B------:R-:W-:Y:S01]  /*9e340*/  STL.64 [R1+0x8c0], R206 ;  /* 0x0008c0ce01007387 */ /* 0x000fe20000100a00 */
[----:B------:R-:W-:-:S03]  /*9e350*/  IMAD.MOV.U32 R177, RZ, RZ, R152 ;  /* 0x000000ffffb17224 */ /* 0x000fc600078e0098 */
[----:B------:R-:W-:Y:S01]  /*9e360*/  STL.64 [R1+0x8b8], R202 ;  /* 0x0008b8ca01007387 */ /* 0x000fe20000100a00 */
[----:B------:R-:W-:Y:S01]  /*9e370*/  IMAD.MOV.U32 R158, RZ, RZ, R4 ;  /* 0x000000ffff9e7224 */ /* 0x000fe200078e0004 */
[----:B------:R-:W-:Y:S02]  /*9e380*/  MOV R159, R153 ;  /* 0x00000099009f7202 */ /* 0x000fe40000000f00 */
[----:B------:R-:W-:Y:S01]  /*9e390*/  STL.64 [R1+0x8b0], R188 ;  /* 0x0008b0bc01007387 */ /* 0x000fe20000100a00 */
[----:B------:R-:W-:-:S03]  /*9e3a0*/  IMAD.MOV.U32 R18, RZ, RZ, R173 ;  /* 0x000000ffff127224 */ /* 0x000fc600078e00ad */
[----:B------:R-:W-:Y:S01]  /*9e3b0*/  STL.64 [R1+0x8a8], R186 ;  /* 0x0008a8ba01007387 */ /* 0x000fe20000100a00 */
[----:B------:R-:W-:Y:S01]  /*9e3c0*/  IMAD.MOV.U32 R19, RZ, RZ, R154 ;  /* 0x000000ffff137224 */ /* 0x000fe200078e009a */
[----:B------:R-:W-:Y:S02]  /*9e3d0*/  MOV R14, R8 ;  /* 0x00000008000e7202 */ /* 0x000fe40000000f00 */
[----:B------:R-:W-:Y:S01]  /*9e3e0*/  STL.64 [R1+0x8a0], R184 ;  /* 0x0008a0b801007387 */ /* 0x000fe20000100a00 */
[----:B------:R-:W-:Y:S01]  /*9e3f0*/  IMAD.MOV.U32 R15, RZ, RZ, R155 ;  /* 0x000000ffff0f7224 */ /* 0x000fe200078e009b */
[----:B------:R-:W-:Y:S02]  /*9e400*/  MOV R11, R156 ;  /* 0x0000009c000b7202 */ /* 0x000fe40000000f00 */
        /* <DEDUP_REMOVED lines=28> */
[----:B------:R-:W-:Y:S01]  /*9e5d0*/  IMAD.IADD R4, R4, 0x1, R12 ;  /* 0x0000000104047824 */ /* 0x000fe200078e020c */
[----:B--2---:R-:W-:Y:S01]  /*9e5e0*/  MOV R11, R172 ;  /* 0x000000ac000b7202 */ /* 0x004fe20000000f00 */
[----:B------:R-:W-:Y:S01]  /*9e5f0*/  IMAD.MOV.U32 R10, RZ, RZ, R171 ;  /* 0x000000ffff0a7224 */ /* 0x000fe200078e00ab */
[----:B------:R-:W-:Y:S04]  /*9e600*/  LDGSTS.E [R3+0x27c80], desc[UR60][R174.64], P0 ;  /* 0x27c80000ae037fae */ /* 0x000fe8000812187c */
[----:B------:R-:W2:Y:S04]  /*9e610*/  LDL.LU R15, [R1+0xf6c] ;  /* 0x000f6c00010f7983 */ /* 0x000ea80000300800 */
[----:B------:R1:W-:Y:S04]  /*9e620*/  LDGSTS.E [R4+0x100], desc[UR60][R10.64], P0 ;  /* 0x001000000a047fae */ /* 0x0003e8000812187c */
[----:B------:R-:W2:Y:S01]  /*9e630*/  LDL.LU R3, [R1+0xfac] ;  /* 0x000fac0001037983 */ /* 0x000ea20000300800 */
[----:B---3--:R-:W-:-:S02]  /*9e640*/  IADD3 R6, P1, R6, R5, RZ ;  /* 0x0000000506067210 */ /* 0x008fc40007f3e0ff */
[----:B----4-:R-:W-:-:S03]  /*9e650*/  IADD3 R22, P2, R22, R5, RZ ;  /* 0x0000000516167210 */ /* 0x010fc60007f5e0ff */
[--C-:B------:R-:W-:Y:S01]  /*9e660*/  IMAD.X R21, R21, 0x1, R0.reuse, P1 ;  /* 0x0000000115157824 */ /* 0x100fe200008e0600 */
[----:B------:R-:W-:Y:S01]  /*9e670*/  STL [R1+0xdec], R6 ;  /* 0x000dec0601007387 */ /* 0x000fe20000100800 */
[----:B-1----:R-:W-:Y:S02]  /*9e680*/  MOV R10, R6 ;  /* 0x00000006000a7202 */ /* 0x002fe40000000f00 */
[----:B------:R-:W-:Y:S01]  /*9e690*/  IMAD.MOV.U32 R11, RZ, RZ, R21 ;  /* 0x000000ffff0b7224 */ /* 0x000fe200078e0015 */
[----:B------:R1:W-:Y:S01]  /*9e6a0*/  STL [R1+0xde8], R21 ;  /* 0x000de81501007387 */ /* 0x0003e20000100800 */
[--C-:B------:R-:W-:Y:S01]  /*9e6b0*/  IMAD.X R23, R23, 0x1, R0.reuse, P2 ;  /* 0x0000000117177824 */ /* 0x100fe200010e0600 */
[-C--:B------:R-:W-:Y:S02]  /*9e6c0*/  IADD3 R8, P1, R8, R5.reuse, RZ ;  /* 0x0000000508087210 */ /* 0x080fe40007f3e0ff */
[----:B------:R-:W-:Y:S04]  /*9e6d0*/  STL [R1+0xe2c], R22 ;  /* 0x000e2c1601007387 */ /* 0x000fe80000100800 */
[----:B------:R3:W-:Y:S04]  /*9e6e0*/  LDGSTS.E [R4+0x500], desc[UR60][R10.64], P0 ;  /* 0x005000000a047fae */ /* 0x0007e8000812187c */
[----:B-1----:R-:W4:Y:S01]  /*9e6f0*/  LDL.LU R21, [R1+0xf68] ;  /* 0x000f680001157983 */ /* 0x002f220000300800 */
[----:B------:R-:W-:Y:S01]  /*9e700*/  IADD3 R13, P2, R13, R5, RZ ;  /* 0x000000050d0d7210 */ /* 0x000fe20007f5e0ff */
[----:B------:R-:W-:-:S02]  /*9e710*/  IMAD.X R16, R16, 0x1, R0, P1 ;  /* 0x0000000110107824 */ /* 0x000fc400008e0600 */
[----:B------:R-:W-:Y:S01]  /*9e720*/  STL [R1+0xe28], R23 ;  /* 0x000e281701007387 */ /* 0x000fe20000100800 */
[----:B---3--:R-:W-:Y:S01]  /*9e730*/  IMAD.MOV.U32 R10, RZ, RZ, R22 ;  /* 0x000000ffff0a7224 */ /* 0x008fe200078e0016 */
[----:B------:R-:W-:Y:S02]  /*9e740*/  MOV R11, R23 ;  /* 0x00000017000b7202 */ /* 0x000fe40000000f00 */
[----:B------:R-:W3:Y:S01]  /*9e750*/  LDL.LU R6, [R1+0xfa8] ;  /* 0x000fa80001067983 */ /* 0x000ee20000300800 */
[----:B------:R-:W-:-:S03]  /*9e760*/  IMAD.X R17, R17, 0x1, R0, P2 ;  /* 0x0000000111117824 */ /* 0x000fc600010e0600 */
[----:B------:R1:W-:Y:S04]  /*9e770*/  LDGSTS.E [R4+0x900], desc[UR60][R10.64], P0 ;  /* 0x009000000a047fae */ /* 0x0003e8000812187c */
[----:B------:R-:W-:Y:S04]  /*9e780*/  STL [R1+0xe6c], R8 ;  /* 0x000e6c0801007387 */ /* 0x000fe80000100800 */
[----:B------:R1:W-:Y:S02]  /*9e790*/  STL [R1+0xe68], R16 ;  /* 0x000e681001007387 */ /* 0x0003e40000100800 */
[----:B-1----:R-:W-:Y:S01]  /*9e7a0*/  MOV R10, R8 ;  /* 0x00000008000a7202 */ /* 0x002fe20000000f00 */
[----:B------:R-:W-:Y:S01]  /*9e7b0*/  IMAD.MOV.U32 R11, RZ, RZ, R16 ;  /* 0x000000ffff0b7224 */ /* 0x000fe200078e0010 */
[----:B------:R-:W-:Y:S04]  /*9e7c0*/  STL [R1+0xeac], R13 ;  /* 0x000eac0d01007387 */ /* 0x000fe80000100800 */
[----:B------:R-:W3:Y:S04]  /*9e7d0*/  LDL.LU R16, [R1+0xfec] ;  /* 0x000fec0001107983 */ /* 0x000ee80000300800 */
[----:B------:R1:W-:Y:S04]  /*9e7e0*/  STL [R1+0xea8], R17 ;  /* 0x000ea81101007387 */ /* 0x0003e80000100800 */
[----:B------:R1:W-:Y:S04]  /*9e7f0*/  LDGSTS.E [R4+0xd00], desc[UR60][R10.64], P0 ;  /* 0x00d000000a047fae */ /* 0x0003e8000812187c */
[----:B------:R-:W3:Y:S01]  /*9e800*/  LDL.LU R8, [R1+0x102c] ;  /* 0x00102c0001087983 */ /* 0x000ee20000300800 */
[----:B-1----:R-:W-:-:S03]  /*9e810*/  MOV R11, R17 ;  /* 0x00000011000b7202 */ /* 0x002fc60000000f00 */
[----:B------:R-:W3:Y:S01]  /*9e820*/  LDL.LU R17, [R1+0xfe8] ;  /* 0x000fe80001117983 */ /* 0x000ee20000300800 */
[----:B------:R-:W-:Y:S01]  /*9e830*/  IMAD.MOV.U32 R10, RZ, RZ, R13 ;  /* 0x000000ffff0a7224 */ /* 0x000fe200078e000d */
[-C--:B------:R-:W-:Y:S02]  /*9e840*/  IADD3 R14, P1, R14, R5.reuse, RZ ;  /* 0x000000050e0e7210 */ /* 0x080fe40007f3e0ff */
[----:B------:R-:W3:Y:S01]  /*9e850*/  LDL.LU R13, [R1+0x1028] ;  /* 0x00102800010d7983 */ /* 0x000ee20000300800 */
[----:B------:R-:W-:Y:S02]  /*9e860*/  IADD3 R19, P2, R19, R5, RZ ;  /* 0x0000000513137210 */ /* 0x000fe40007f5e0ff */
[--C-:B------:R-:W-:Y:S01]  /*9e870*/  IMAD.X R18, R18, 0x1, R0.reuse, P1 ;  /* 0x0000000112127824 */ /* 0x100fe200008e0600 */
[----:B------:R1:W-:Y:S02]  /*9e880*/  LDGSTS.E [R4+0x1100], desc[UR60][R10.64], P0 ;  /* 0x011000000a047fae */ /* 0x0003e4000812187c */
[----:B------:R-:W-:-:S02]  /*9e890*/  IMAD.X R20, R20, 0x1, R0, P2 ;  /* 0x0000000114147824 */ /* 0x000fc400010e0600 */
[----:B------:R-:W-:Y:S04]  /*9e8a0*/  STL [R1+0xeec], R14 ;  /* 0x000eec0e01007387 */ /* 0x000fe80000100800 */
[----:B------:R2:W-:Y:S01]  /*9e8b0*/  STL [R1+0xee8], R18 ;  /* 0x000ee81201007387 */ /* 0x0005e20000100800 */
[----:B-1----:R-:W-:Y:S01]  /*9e8c0*/  MOV R10, R14 ;  /* 0x0000000e000a7202 */ /* 0x002fe20000000f00 */
[----:B------:R-:W-:Y:S02]  /*9e8d0*/  IMAD.MOV.U32 R11, RZ, RZ, R18 ;  /* 0x000000ffff0b7224 */ /* 0x000fe400078e0012 */
[----:B------:R-:W-:Y:S04]  /*9e8e0*/  STL [R1+0xf2c], R19 ;  /* 0x000f2c1301007387 */ /* 0x000fe80000100800 */
[----:B--2---:R-:W2:Y:S04]  /*9e8f0*/  LDL.LU R18, [R1+0x106c] ;  /* 0x00106c0001127983 */ /* 0x004ea80000300800 */
[----:B------:R1:W-:Y:S04]  /*9e900*/  STL [R1+0xf28], R20 ;  /* 0x000f281401007387 */ /* 0x0003e80000100800 */
[----:B------:R1:W-:Y:S04]  /*9e910*/  LDGSTS.E [R4+0x1500], desc[UR60][R10.64], P0 ;  /* 0x015000000a047fae */ /* 0x0003e8000812187c */
[----:B------:R-:W2:Y:S01]  /*9e920*/  LDL.LU R14, [R1+0x10ac] ;  /* 0x0010ac00010e7983 */ /* 0x000ea20000300800 */
[----:B-1----:R-:W-:-:S03]  /*9e930*/  MOV R11, R20 ;  /* 0x00000014000b7202 */ /* 0x002fc60000000f00 */
[----:B------:R-:W2:Y:S01]  /*9e940*/  LDL.LU R20, [R1+0x1068] ;  /* 0x0010680001147983 */ /* 0x000ea20000300800 */
[----:B------:R-:W-:-:S03]  /*9e950*/  IMAD.MOV.U32 R10, RZ, RZ, R19 ;  /* 0x000000ffff0a7224 */ /* 0x000fc600078e0013 */
[----:B------:R-:W2:Y:S01]  /*9e960*/  LDL.LU R19, [R1+0x10a8] ;  /* 0x0010a80001137983 */ /* 0x000ea20000300800 */
[-C--:B------:R-:W-:Y:S02]  /*9e970*/  IADD3 R15, P1, R15, R5.reuse, RZ ;  /* 0x000000050f0f7210 */ /* 0x080fe40007f3e0ff */
[----:B------:R-:W-:Y:S01]  /*9e980*/  IADD3 R3, P2, R3, R5, RZ ;  /* 0x0000000503037210 */ /* 0x000fe20007f5e0ff */
[----:B------:R1:W-:Y:S04]  /*9e990*/  LDGSTS.E [R4+0x1900], desc[UR60][R10.64], P0 ;  /* 0x019000000a047fae */ /* 0x0003e8000812187c */
[----:B------:R3:W-:Y:S01]  /*9e9a0*/  STL [R1+0xf6c], R15 ;  /* 0x000f6c0f01007387 */ /* 0x0007e20000100800 */
[----:B-1----:R-:W-:Y:S01]  /*9e9b0*/  MOV R10, R15 ;  /* 0x0000000f000a7202 */ /* 0x002fe20000000f00 */
[----:B----4-:R-:W-:-:S05]  /*9e9c0*/  IMAD.X R21, R21, 0x1, R0, P1 ;  /* 0x0000000115157824 */ /* 0x010fca00008e0600 */
[----:B------:R1:W-:Y:S04]  /*9e9d0*/  STL [R1+0xf68], R21 ;  /* 0x000f681501007387 */ /* 0x0003e80000100800 */
[----:B------:R4:W-:Y:S01]  /*9e9e0*/  STL [R1+0xfac], R3 ;  /* 0x000fac0301007387 */ /* 0x0009e20000100800 */
[----:B---3--:R-:W-:-:S03]  /*9e9f0*/  IMAD.X R6, R6, 0x1, R0, P2 ;  /* 0x0000000106067824 */ /* 0x008fc600010e0600 */
[----:B------:R-:W3:Y:S01]  /*9ea00*/  LDL.LU R15, [R1+0x10ec] ;  /* 0x0010ec00010f7983 */ /* 0x000ee20000300800 */
[----:B------:R-:W-:-:S03]  /*9ea10*/  IMAD.MOV.U32 R11, RZ, RZ, R21 ;  /* 0x000000ffff0b7224 */ /* 0x000fc600078e0015 */
[----:B------:R4:W-:Y:S04]  /*9ea20*/  STL [R1+0xfa8], R6 ;  /* 0x000fa80601007387 */ /* 0x0009e80000100800 */
[----:B------:R-:W3:Y:S04]  /*9ea30*/  LDL.LU R22, [R1+0x112c] ;  /* 0x00112c0001167983 */ /* 0x000ee80000300800 */
[----:B-1----:R-:W3:Y:S04]  /*9ea40*/  LDL.LU R21, [R1+0x10e8] ;  /* 0x0010e80001157983 */ /* 0x002ee80000300800 */
[----:B------:R1:W-:Y:S01]  /*9ea50*/  LDGSTS.E [R4+0x1d00], desc[UR60][R10.64], P0 ;  /* 0x01d000000a047fae */ /* 0x0003e2000812187c */
[----:B------:R-:W-:-:S03]  /*9ea60*/  IADD3 R16, P1, R16, R5, RZ ;  /* 0x0000000510107210 */ /* 0x000fc60007f3e0ff */
[----:B------:R-:W3:Y:S01]  /*9ea70*/  LDL.LU R23, [R1+0x1128] ;  /* 0x0011280001177983 */ /* 0x000ee20000300800 */
[----:B-1----:R-:W-:Y:S01]  /*9ea80*/  IMAD.MOV.U32 R10, RZ, RZ, R3 ;  /* 0x000000ffff0a7224 */ /* 0x002fe200078e0003 */
[----:B------:R-:W-:Y:S02]  /*9ea90*/  MOV R11, R6 ;  /* 0x00000006000b7202 */ /* 0x000fe40000000f00 */
[----:B----4-:R-:W4:Y:S01]  /*9eaa0*/  LDL.LU R3, [R1+0x116c] ;  /* 0x00116c0001037983 */ /* 0x010f220000300800 */
[----:B------:R-:W-:-:S03]  /*9eab0*/  IADD3 R8, P2, R8, R5, RZ ;  /* 0x0000000508087210 */ /* 0x000fc60007f5e0ff */
[----:B------:R-:W4:Y:S01]  /*9eac0*/  LDL.LU R6, [R1+0x11ac] ;  /* 0x0011ac0001067983 */ /* 0x000f220000300800 */
[----:B------:R-:W-:-:S03]  /*9ead0*/  IMAD.X R17, R17, 0x1, R0, P1 ;  /* 0x0000000111117824 */ /* 0x000fc600008e0600 */
[----:B------:R1:W-:Y:S01]  /*9eae0*/  STL [R1+0xfec], R16 ;  /* 0x000fec1001007387 */ /* 0x0003e20000100800 */
[----:B------:R-:W-:-:S03]  /*9eaf0*/  IMAD.X R13, R13, 0x1, R0, P2 ;  /* 0x000000010d0d7824 */ /* 0x000fc600010e0600 */
[----:B------:R1:W-:Y:S04]  /*9eb00*/  LDGSTS.E [R4+0x2100], desc[UR60][R10.64], P0 ;  /* 0x021000000a047fae */ /* 0x0003e8000812187c */
[----:B------:R2:W-:Y:S04]  /*9eb10*/  STL [R1+0xfe8], R17 ;  /* 0x000fe81101007387 */ /* 0x0005e80000100800 */
[----:B------:R2:W-:Y:S01]  /*9eb20*/  STL [R1+0x102c], R8 ;  /* 0x00102c0801007387 */ /* 0x0005e20000100800 */
[----:B-1----:R-:W-:-:S03]  /*9eb30*/  MOV R10, R16 ;  /* 0x00000010000a7202 */ /* 0x002fc60000000f00 */
[----:B------:R-:W4:Y:S01]  /*9eb40*/  LDL.LU R16, [R1+0x1168] ;  /* 0x0011680001107983 */ /* 0x000f220000300800 */
[----:B------:R-:W-:-:S03]  /*9eb50*/  IMAD.MOV.U32 R11, RZ, RZ, R17 ;  /* 0x000000ffff0b7224 */ /* 0x000fc600078e0011 */
[----:B------:R1:W-:Y:S04]  /*9eb60*/  STL [R1+0x1028], R13 ;  /* 0x0010280d01007387 */ /* 0x0003e80000100800 */
[----:B--2---:R-:W2:Y:S01]  /*9eb70*/  LDL.LU R17, [R1+0x11a8] ;  /* 0x0011a80001117983 */ /* 0x004ea20000300800 */
[----:B------:R-:W-:-:S03]  /*9eb80*/  IADD3 R18, P1, R18, R5, RZ ;  /* 0x0000000512127210 */ /* 0x000fc60007f3e0ff */
[----:B------:R1:W-:Y:S01]  /*9eb90*/  LDGSTS.E [R4+0x2500], desc[UR60][R10.64], P0 ;  /* 0x025000000a047fae */ /* 0x0003e2000812187c */
[----:B------:R-:W-:Y:S01]  /*9eba0*/  IADD3 R14, P2, R14, R5, RZ ;  /* 0x000000050e0e7210 */ /* 0x000fe20007f5e0ff */
[----:B-1----:R-:W-:Y:S01]  /*9ebb0*/  IMAD.MOV.U32 R10, RZ, RZ, R8 ;  /* 0x000000ffff0a7224 */ /* 0x002fe200078e0008 */
[----:B------:R-:W-:Y:S01]  /*9ebc0*/  MOV R11, R13 ;  /* 0x0000000d000b7202 */ /* 0x000fe20000000f00 */
[----:B------:R-:W2:Y:S01]  /*9ebd0*/  LDL.LU R8, [R1+0x11ec] ;  /* 0x0011ec0001087983 */ /* 0x000ea20000300800 */
[----:B------:R-:W-:-:S03]  /*9ebe0*/  IMAD.X R20, R20, 0x1, R0, P1 ;  /* 0x0000000114147824 */ /* 0x000fc600008e0600 */
[----:B------:R-:W2:Y:S04]  /*9ebf0*/  LDL.LU R13, [R1+0x122c] ;  /* 0x00122c00010d7983 */ /* 0x000ea80000300800 */
[----:B------:R1:W-:Y:S01]  /*9ec00*/  STL [R1+0x106c], R18 ;  /* 0x00106c1201007387 */ /* 0x0003e20000100800 */
[----:B------:R-:W-:-:S03]  /*9ec10*/  IMAD.X R19, R19, 0x1, R0, P2 ;  /* 0x0000000113137824 */ /* 0x000fc600010e0600 */
[----:B------:R1:W-:Y:S04]  /*9ec20*/  LDGSTS.E [R4+0x2900], desc[UR60][R10.64], P0 ;  /* 0x029000000a047fae */ /* 0x0003e8000812187c */
[----:B------:R1:W-:Y:S04]  /*9ec30*/  STL [R1+0x1068], R20 ;  /* 0x0010681401007387 */ /* 0x0003e80000100800 */
[----:B------:R-:W-:Y:S01]  /*9ec40*/  STL [R1+0x10ac], R14 ;  /* 0x0010ac0e01007387 */ /* 0x000fe20000100800 */
[----:B-1----:R-:W-:-:S03]  /*9ec50*/  MOV R10, R18 ;  /* 0x00000012000a7202 */ /* 0x002fc60000000f00 */
[----:B------:R-:W2:Y:S01]  /*9ec60*/  LDL.LU R18, [R1+0x11e8] ;  /* 0x0011e80001127983 */ /* 0x000ea20000300800 */
[----:B------:R-:W-:-:S03]  /*9ec70*/  IMAD.MOV.U32 R11, RZ, RZ, R20 ;  /* 0x000000ffff0b7224 */ /* 0x000fc600078e0014 */
[----:B------:R1:W-:Y:S04]  /*9ec80*/  STL [R1+0x10a8], R19 ;  /* 0x0010a81301007387 */ /* 0x0003e80000100800 */
[----:B------:R-:W2:Y:S04]  /*9ec90*/  LDL.LU R20, [R1+0x1228] ;  /* 0x0012280001147983 */ /* 0x000ea80000300800 */
[----:B------:R1:W-:Y:S02]  /*9eca0*/  LDGSTS.E [R4+0x2d00], desc[UR60][R10.64], P0 ;  /* 0x02d000000a047fae */ /* 0x0003e4000812187c */
[----:B-1----:R-:W-:Y:S01]  /*9ecb0*/  IMAD.MOV.U32 R10, RZ, RZ, R14 ;  /* 0x000000ffff0a7224 */ /* 0x002fe200078e000e */
[----:B------:R-:W-:-:S02]  /*9ecc0*/  MOV R11, R19 ;  /* 0x00000013000b7202 */ /* 0x000fc40000000f00 */
[----:B------:R-:W2:Y:S04]  /*9ecd0*/  LDL.LU R19, [R1+0x126c] ;  /* 0x00126c0001137983 */ /* 0x000ea80000300800 */
[----:B------:R-:W2:Y:S04]  /*9ece0*/  LDL.LU R14, [R1+0x12ac] ;  /* 0x0012ac00010e7983 */ /* 0x000ea80000300800 */
[----:B------:R1:W-:Y:S01]  /*9ecf0*/  LDGSTS.E [R4+0x3100], desc[UR60][R10.64], P0 ;  /* 0x031000000a047fae */ /* 0x0003e2000812187c */
[----:B---3--:R-:W-:-:S04]  /*9ed00*/  IADD3 R15, P1, R15, R5, RZ ;  /* 0x000000050f0f7210 */ /* 0x008fc80007f3e0ff */
[----:B-1----:R-:W-:Y:S02]  /*9ed10*/  MOV R10, R15 ;  /* 0x0000000f000a7202 */ /* 0x002fe40000000f00 */
[----:B------:R-:W-:Y:S01]  /*9ed20*/  IADD3 R22, P2, R22, R5, RZ ;  /* 0x0000000516167210 */ /* 0x000fe20007f5e0ff */
[--C-:B------:R-:W-:Y:S01]  /*9ed30*/  IMAD.X R21, R21, 0x1, R0.reuse, P1 ;  /* 0x0000000115157824 */ /* 0x100fe200008e0600 */
[----:B------:R-:W-:Y:S03]  /*9ed40*/  STL [R1+0x10ec], R15 ;  /* 0x0010ec0f01007387 */ /* 0x000fe60000100800 */
[----:B------:R-:W-:Y:S01]  /*9ed50*/  IMAD.MOV.U32 R11, RZ, RZ, R21 ;  /* 0x000000ffff0b7224 */ /* 0x000fe200078e0015 */
[----:B------:R1:W-:Y:S01]  /*9ed60*/  STL [R1+0x10e8], R21 ;  /* 0x0010e81501007387 */ /* 0x0003e20000100800 */
[----:B------:R-:W-:-:S03]  /*9ed70*/  IMAD.X R23, R23, 0x1, R0, P2 ;  /* 0x0000000117177824 */ /* 0x000fc600010e0600 */
[----:B------:R-:W-:Y:S04]  /*9ed80*/  STL [R1+0x112c], R22 ;  /* 0x00112c1601007387 */ /* 0x000fe80000100800 */
[----:B------:R3:W-:Y:S04]  /*9ed90*/  LDGSTS.E [R4+0x3500], desc[UR60][R10.64], P0 ;  /* 0x035000000a047fae */ /* 0x0007e8000812187c */
[----:B-1----:R-:W2:Y:S01]  /*9eda0*/  LDL.LU R21, [R1+0x1268] ;  /* 0x0012680001157983 */ /* 0x002ea20000300800 */
[----:B----4-:R-:W-:-:S03]  /*9edb0*/  IADD3 R3, P1, R3, R5, RZ ;  /* 0x0000000503037210 */ /* 0x010fc60007f3e0ff */
[----:B------:R-:W-:Y:S01]  /*9edc0*/  STL [R1+0x1128], R23 ;  /* 0x0011281701007387 */ /* 0x000fe20000100800 */
[----:B------:R-:W-:Y:S01]  /*9edd0*/  IADD3 R6, P2, R6, R5, RZ ;  /* 0x0000000506067210 */ /* 0x000fe20007f5e0ff */
[----:B---3--:R-:W-:Y:S01]  /*9ede0*/  IMAD.MOV.U32 R10, RZ, RZ, R22 ;  /* 0x000000ffff0a7224 */ /* 0x008fe200078e0016 */
[----:B------:R-:W-:Y:S01]  /*9edf0*/  MOV R11, R23 ;  /* 0x00000017000b7202 */ /* 0x000fe20000000f00 */
[----:B------:R-:W3:Y:S04]  /*9ee00*/  LDL.LU R15, [R1+0x12a8] ;  /* 0x0012a800010f7983 */ /* 0x000ee80000300800 */
[----:B------:R1:W-:Y:S04]  /*9ee10*/  LDGSTS.E [R4+0x3900], desc[UR60][R10.64], P0 ;  /* 0x039000000a047fae */ /* 0x0003e8000812187c */
[----:B------:R-:W-:Y:S01]  /*9ee20*/  STL [R1+0x116c], R3 ;  /* 0x00116c0301007387 */ /* 0x000fe20000100800 */
[----:B-1----:R-:W-:Y:S01]  /*9ee30*/  MOV R10, R3 ;  /* 0x00000003000a7202 */ /* 0x002fe20000000f00 */
[----:B------:R-:W-:-:S04]  /*9ee40*/  IMAD.X R16, R16, 0x1, R0, P1 ;  /* 0x0000000110107824 */ /* 0x000fc800008e0600 */
[----:B------:R-:W-:Y:S01]  /*9ee50*/  IMAD.MOV.U32 R11, RZ, RZ, R16 ;  /* 0x000000ffff0b7224 */ /* 0x000fe200078e0010 */
[----:B------:R1:W-:Y:S01]  /*9ee60*/  STL [R1+0x1168], R16 ;  /* 0x0011681001007387 */ /* 0x0003e20000100800 */
[----:B--2---:R-:W-:-:S03]  /*9ee70*/  IMAD.X R17, R17, 0x1, R0, P2 ;  /* 0x0000000111117824 */ /* 0x004fc600010e0600 */
[----:B------:R-:W-:Y:S04]  /*9ee80*/  STL [R1+0x11ac], R6 ;  /* 0x0011ac0601007387 */ /* 0x000fe80000100800 */
[----:B------:R2:W-:Y:S04]  /*9ee90*/  LDGSTS.E [R4+0x3d00], desc[UR60][R10.64], P0 ;  /* 0x03d000000a047fae */ /* 0x0005e8000812187c */
[----:B-1----:R-:W4:Y:S04]  /*9eea0*/  LDL.LU R16, [R1+0x12ec] ;  /* 0x0012ec0001107983 */ /* 0x002f280000300800 */
[----:B------:R1:W-:Y:S04]  /*9eeb0*/  STL [R1+0x11a8], R17 ;  /* 0x0011a81101007387 */ /* 0x0003e80000100800 */
[----:B------:R-:W4:Y:S01]  /*9eec0*/  LDL.LU R3, [R1+0x132c] ;  /* 0x00132c0001037983 */ /* 0x000f220000300800 */
[----:B--2---:R-:W-:Y:S01]  /*9eed0*/  MOV R11, R17 ;  /* 0x00000011000b7202 */ /* 0x004fe20000000f00 */
[----:B------:R-:W-:-:S02]  /*9eee0*/  IMAD.MOV.U32 R10, RZ, RZ, R6 ;  /* 0x000000ffff0a7224 */ /* 0x000fc400078e0006 */
[----:B-1----:R-:W2:Y:S01]  /*9eef0*/  LDL.LU R17, [R1+0x12e8] ;  /* 0x0012e80001117983 */ /* 0x002ea20000300800 */
[----:B------:R-:W-:-:S03]  /*9ef00*/  IADD3 R8, P1, R8, R5, RZ ;  /* 0x0000000508087210 */ /* 0x000fc60007f3e0ff */
[----:B------:R-:W2:Y:S01]  /*9ef10*/  LDL.LU R6, [R1+0x1328] ;  /* 0x0013280001067983 */ /* 0x000ea20000300800 */
[----:B------:R-:W-:-:S03]  /*9ef20*/  IADD3 R13, P2, R13, R5, RZ ;  /* 0x000000050d0d7210 */ /* 0x000fc60007f5e0ff */
[----:B------:R1:W-:Y:S04]  /*9ef30*/  LDGSTS.E [R4+0x4100], desc[UR60][R10.64], P0 ;  /* 0x041000000a047fae */ /* 0x0003e8000812187c */
[----:B------:R1:W-:Y:S01]  /*9ef40*/  STL [R1+0x11ec], R8 ;  /* 0x0011ec0801007387 */ /* 0x0003e20000100800 */
[----:B------:R-:W-:Y:S01]  /*9ef50*/  IMAD.X R18, R18, 0x1, R0, P1 ;  /* 0x0000000112127824 */ /* 0x000fe200008e0600 */
[----:B-1----:R-:W-:-:S03]  /*9ef60*/  MOV R10, R8 ;  /* 0x00000008000a7202 */ /* 0x002fc60000000f00 */
[----:B------:R-:W-:Y:S01]  /*9ef70*/  IMAD.MOV.U32 R11, RZ, RZ, R18 ;  /* 0x000000ffff0b7224 */ /* 0x000fe200078e0012 */
        /* <DEDUP_REMOVED lines=9> */
[----:B------:R-:W-:-:S03]  /*9f010*/  MOV R11, R20 ;  /* 0x00000014000b7202 */ /* 0x000fc60000000f00 */
[----:B------:R-:W2:Y:S01]  /*9f020*/  LDL.LU R20, [R1+0x13a8] ;  /* 0x0013a80001147983 */ /* 0x000ea20000300800 */
[-C--:B------:R-:W-:Y:S02]  /*9f030*/  IADD3 R19, P1, R19, R5.reuse, RZ ;  /* 0x0000000513137210 */ /* 0x080fe40007f3e0ff */
[----:B------:R-:W-:Y:S01]  /*9f040*/  IADD3 R14, P2, R14, R5, RZ ;  /* 0x000000050e0e7210 */ /* 0x000fe20007f5e0ff */
[----:B------:R1:W-:Y:S04]  /*9f050*/  LDGSTS.E [R4+0x4900], desc[UR60][R10.64], P0 ;  /* 0x049000000a047fae */ /* 0x0003e8000812187c */
[----:B------:R3:W-:Y:S01]  /*9f060*/  STL [R1+0x126c], R19 ;  /* 0x00126c1301007387 */ /* 0x0007e20000100800 */
[----:B-1----:R-:W-:Y:S01]  /*9f070*/  MOV R10, R19 ;  /* 0x00000013000a7202 */ /* 0x002fe20000000f00 */
[----:B------:R-:W-:-:S05]  /*9f080*/  IMAD.X R21, R21, 0x1, R0, P1 ;  /* 0x0000000115157824 */ /* 0x000fca00008e0600 */
        /* <DEDUP_REMOVED lines=8> */
[----:B------:R1:W-:Y:S04]  /*9f110*/  LDGSTS.E [R4+0x4d00], desc[UR60][R10.64], P0 ;  /* 0x04d000000a047fae */ /* 0x0003e8000812187c */
[----:B------:R-:W3:Y:S01]  /*9f120*/  LDL.LU R23, [R1+0x1428] ;  /* 0x0014280001177983 */ /* 0x000ee20000300800 */
[----:B-1----:R-:W-:Y:S01]  /*9f130*/  IMAD.MOV.U32 R10, RZ, RZ, R14 ;  /* 0x000000ffff0a7224 */ /* 0x002fe200078e000e */
[----:B------:R-:W-:-:S02]  /*9f140*/  MOV R11, R15 ;  /* 0x0000000f000b7202 */ /* 0x000fc40000000f00 */
[----:B------:R-:W3:Y:S04]  /*9f150*/  LDL.LU R14, [R1+0x146c] ;  /* 0x00146c00010e7983 */ /* 0x000ee80000300800 */
[----:B------:R-:W3:Y:S01]  /*9f160*/  LDL.LU R15, [R1+0x14ac] ;  /* 0x0014ac00010f7983 */ /* 0x000ee20000300800 */
[----:B----4-:R-:W-:-:S03]  /*9f170*/  IADD3 R16, P1, R16, R5, RZ ;  /* 0x0000000510107210 */ /* 0x010fc60007f3e0ff */
[----:B------:R1:W-:Y:S01]  /*9f180*/  LDGSTS.E [R4+0x5100], desc[UR60][R10.64], P0 ;  /* 0x051000000a047fae */ /* 0x0003e2000812187c */
[----:B------:R-:W-:-:S03]  /*9f190*/  IADD3 R3, P2, R3, R5, RZ ;  /* 0x0000000503037210 */ /* 0x000fc60007f5e0ff */
[----:B------:R4:W-:Y:S01]  /*9f1a0*/  STL [R1+0x12ec], R16 ;  /* 0x0012ec1001007387 */ /* 0x0009e20000100800 */
[--C-:B--2---:R-:W-:Y:S01]  /*9f1b0*/  IMAD.X R17, R17, 0x1, R0.reuse, P1 ;  /* 0x0000000111117824 */ /* 0x104fe200008e0600 */
[----:B-1----:R-:W-:Y:S01]  /*9f1c0*/  MOV R10, R16 ;  /* 0x00000010000a7202 */ /* 0x002fe20000000f00 */
[----:B------:R-:W-:-:S03]  /*9f1d0*/  IMAD.X R6, R6, 0x1, R0, P2 ;  /* 0x0000000106067824 */ /* 0x000fc600010e0600 */
[----:B------:R1:W-:Y:S04]  /*9f1e0*/  STL [R1+0x12e8], R17 ;  /* 0x0012e81101007387 */ /* 0x0003e80000100800 */
[----:B------:R2:W-:Y:S01]  /*9f1f0*/  STL [R1+0x132c], R3 ;  /* 0x00132c0301007387 */ /* 0x0005e20000100800 */
[----:B------:R-:W-:-:S03]  /*9f200*/  IMAD.MOV.U32 R11, RZ, RZ, R17 ;  /* 0x000000ffff0b7224 */ /* 0x000fc600078e0011 */
[----:B----4-:R-:W4:Y:S04]  /*9f210*/  LDL.LU R16, [R1+0x1468] ;  /* 0x0014680001107983 */ /* 0x010f280000300800 */
[----:B------:R2:W-:Y:S04]  /*9f220*/  STL [R1+0x1328], R6 ;  /* 0x0013280601007387 */ /* 0x0005e80000100800 */
[----:B-1----:R-:W4:Y:S04]  /*9f230*/  LDL.LU R17, [R1+0x14a8] ;  /* 0x0014a80001117983 */ /* 0x002f280000300800 */
[----:B------:R1:W-:Y:S01]  /*9f240*/  LDGSTS.E [R4+0x5500], desc[UR60][R10.64], P0 ;  /* 0x055000000a047fae */ /* 0x0003e2000812187c */
[-C--:B------:R-:W-:Y:S01]  /*9f250*/  IADD3 R8, P1, R8, R5.reuse, RZ ;  /* 0x0000000508087210 */ /* 0x080fe20007f3e0ff */
[----:B-1----:R-:W-:Y:S01]  /*9f260*/  IMAD.MOV.U32 R10, RZ, RZ, R3 ;  /* 0x000000ffff0a7224 */ /* 0x002fe200078e0003 */
[----:B------:R-:W-:Y:S01]  /*9f270*/  MOV R11, R6 ;  /* 0x00000006000b7202 */ /* 0x000fe20000000f00 */
[----:B--2---:R-:W2:Y:S04]  /*9f280*/  LDL.LU R3, [R1+0x14ec] ;  /* 0x0014ec0001037983 */ /* 0x004ea80000300800 */
[----:B------:R-:W2:Y:S01]  /*9f290*/  LDL.LU R6, [R1+0x152c] ;  /* 0x00152c0001067983 */ /* 0x000ea20000300800 */
[----:B------:R-:W-:-:S03]  /*9f2a0*/  IADD3 R18, P2, R18, R5, RZ ;  /* 0x0000000512127210 */ /* 0x000fc60007f5e0ff */
[----:B------:R1:W-:Y:S04]  /*9f2b0*/  STL [R1+0x136c], R8 ;  /* 0x00136c0801007387 */ /* 0x0003e80000100800 */
[----:B------:R1:W-:Y:S01]  /*9f2c0*/  LDGSTS.E [R4+0x5900], desc[UR60][R10.64], P0 ;  /* 0x059000000a047fae */ /* 0x0003e2000812187c */
[--C-:B------:R-:W-:Y:S02]  /*9f2d0*/  IMAD.X R13, R13, 0x1, R0.reuse, P1 ;  /* 0x000000010d0d7824 */ /* 0x100fe400008e0600 */
[----:B------:R-:W-:-:S03]  /*9f2e0*/  IMAD.X R20, R20, 0x1, R0, P2 ;  /* 0x0000000114147824 */ /* 0x000fc600010e0600 */
[----:B------:R1:W-:Y:S02]  /*9f2f0*/  STL [R1+0x1368], R13 ;  /* 0x0013680d01007387 */ /* 0x0003e40000100800 */
[----:B-1----:R-:W-:Y:S02]  /*9f300*/  MOV R10, R8 ;  /* 0x00000008000a7202 */ /* 0x002fe40000000f00 */
[----:B------:R-:W-:Y:S04]  /*9f310*/  STL [R1+0x13ac], R18 ;  /* 0x0013ac1201007387 */ /* 0x000fe80000100800 */
        /* <DEDUP_REMOVED lines=8> */
[----:B------:R1:W-:Y:S04]  /*9f3a0*/  LDGSTS.E [R4+0x6100], desc[UR60][R10.64], P0 ;  /* 0x061000000a047fae */ /* 0x0003e8000812187c */
[----:B------:R-:W2:Y:S01]  /*9f3b0*/  LDL.LU R18, [R1+0x15ac] ;  /* 0x0015ac0001127983 */ /* 0x000ea20000300800 */
        /* <DEDUP_REMOVED lines=11> */
[----:B------:R-:W-:-:S03]  /*9f470*/  IADD3 R14, P1, R14, R5, RZ ;  /* 0x000000050e0e7210 */ /* 0x000fc60007f3e0ff */
        /* <DEDUP_REMOVED lines=8> */
[----:B----4-:R-:W-:-:S04]  /*9f500*/  IMAD.X R16, R16, 0x1, R0, P1 ;  /* 0x0000000110107824 */ /* 0x010fc800008e0600 */
[----:B------:R-:W-:Y:S01]  /*9f510*/  IMAD.MOV.U32 R11, RZ, RZ, R16 ;  /* 0x000000ffff0b7224 */ /* 0x000fe200078e0010 */
[----:B------:R1:W-:Y:S01]  /*9f520*/  STL [R1+0x1468], R16 ;  /* 0x0014681001007387 */ /* 0x0003e20000100800 */
[----:B------:R-:W-:-:S03]  /*9f530*/  IMAD.X R17, R17, 0x1, R0, P2 ;  /* 0x0000000111117824 */ /* 0x000fc600010e0600 */
[----:B------:R-:W-:Y:S04]  /*9f540*/  STL [R1+0x14ac], R15 ;  /* 0x0014ac0f01007387 */ /* 0x000fe80000100800 */
[----:B------:R4:W-:Y:S04]  /*9f550*/  LDGSTS.E [R4+0x6d00], desc[UR60][R10.64], P0 ;  /* 0x06d000000a047fae */ /* 0x0009e8000812187c */
[----:B-1----:R-:W3:Y:S04]  /*9f560*/  LDL.LU R16, [R1+0x15ec] ;  /* 0x0015ec0001107983 */ /* 0x002ee80000300800 */
[----:B------:R1:W-:Y:S04]  /*9f570*/  STL [R1+0x14a8], R17 ;  /* 0x0014a81101007387 */ /* 0x0003e80000100800 */
[----:B------:R-:W3:Y:S01]  /*9f580*/  LDL.LU R14, [R1+0x162c] ;  /* 0x00162c00010e7983 */ /* 0x000ee20000300800 */
[----:B----4-:R-:W-:Y:S01]  /*9f590*/  MOV R11, R17 ;  /* 0x00000011000b7202 */ /* 0x010fe20000000f00 */
[----:B------:R-:W-:-:S02]  /*9f5a0*/  IMAD.MOV.U32 R10, RZ, RZ, R15 ;  /* 0x000000ffff0a7224 */ /* 0x000fc400078e000f */
[----:B-1----:R-:W4:Y:S04]  /*9f5b0*/  LDL.LU R17, [R1+0x15e8] ;  /* 0x0015e80001117983 */ /* 0x002f280000300800 */
[----:B------:R-:W4:Y:S01]  /*9f5c0*/  LDL.LU R15, [R1+0x1628] ;  /* 0x00162800010f7983 */ /* 0x000f220000300800 */
[-C--:B--2---:R-:W-:Y:S02]  /*9f5d0*/  IADD3 R3, P1, R3, R5.reuse, RZ ;  /* 0x0000000503037210 */ /* 0x084fe40007f3e0ff */
[----:B------:R-:W-:Y:S01]  /*9f5e0*/  IADD3 R6, P2, R6, R5, RZ ;  /* 0x0000000506067210 */ /* 0x000fe20007f5e0ff */
[----:B------:R1:W-:Y:S04]  /*9f5f0*/  LDGSTS.E [R4+0x7100], desc[UR60][R10.64], P0 ;  /* 0x071000000a047fae */ /* 0x0003e8000812187c */
[----:B------:R-:W-:Y:S01]  /*9f600*/  STL [R1+0x14ec], R3 ;  /* 0x0014ec0301007387 */ /* 0x000fe20000100800 */
[----:B-1----:R-:W-:Y:S01]  /*9f610*/  MOV R10, R3 ;  /* 0x00000003000a7202 */ /* 0x002fe20000000f00 */
[----:B------:R-:W-:-:S04]  /*9f620*/  IMAD.X R8, R8, 0x1, R0, P1 ;  /* 0x0000000108087824 */ /* 0x000fc800008e0600 */
[----:B------:R-:W-:Y:S01]  /*9f630*/  IMAD.MOV.U32 R11, RZ, RZ, R8 ;  /* 0x000000ffff0b7224 */ /* 0x000fe200078e0008 */
[----:B------:R1:W-:Y:S01]  /*9f640*/  STL [R1+0x14e8], R8 ;  /* 0x0014e80801007387 */ /* 0x0003e20000100800 */
[----:B------:R-:W-:-:S03]  /*9f650*/  IMAD.X R13, R13, 0x1, R0, P2 ;  /* 0x000000010d0d7824 */ /* 0x000fc600010e0600 */
[----:B------:R-:W-:Y:S04]  /*9f660*/  STL [R1+0x152c], R6 ;  /* 0x00152c0601007387 */ /* 0x000fe80000100800 */
[----:B------:R2:W-:Y:S04]  /*9f670*/  LDGSTS.E [R4+0x7500], desc[UR60][R10.64], P0 ;  /* 0x075000000a047fae */ /* 0x0005e8000812187c */
[----:B-1----:R-:W4:Y:S04]  /*9f680*/  LDL.LU R8, [R1+0x166c] ;  /* 0x00166c0001087983 */ /* 0x002f280000300800 */
[----:B------:R1:W-:Y:S04]  /*9f690*/  STL [R1+0x1528], R13 ;  /* 0x0015280d01007387 */ /* 0x0003e80000100800 */
[----:B------:R-:W4:Y:S01]  /*9f6a0*/  LDL.LU R3, [R1+0x16ac] ;  /* 0x0016ac0001037983 */ /* 0x000f220000300800 */
[----:B--2---:R-:W-:-:S03]  /*9f6b0*/  MOV R11, R13 ;  /* 0x0000000d000b7202 */ /* 0x004fc60000000f00 */
[----:B-1----:R-:W2:Y:S01]  /*9f6c0*/  LDL.LU R13, [R1+0x1668] ;  /* 0x00166800010d7983 */ /* 0x002ea20000300800 */
[----:B------:R-:W-:-:S03]  /*9f6d0*/  IMAD.MOV.U32 R10, RZ, RZ, R6 ;  /* 0x000000ffff0a7224 */ /* 0x000fc600078e0006 */
[----:B------:R-:W2:Y:S01]  /*9f6e0*/  LDL.LU R6, [R1+0x16a8] ;  /* 0x0016a80001067983 */ /* 0x000ea20000300800 */
[-C--:B------:R-:W-:Y:S02]  /*9f6f0*/  IADD3 R20, P1, R20, R5.reuse, RZ ;  /* 0x0000000514147210 */ /* 0x080fe40007f3e0ff */
[----:B------:R-:W-:Y:S01]  /*9f700*/  IADD3 R18, P2, R18, R5, RZ ;  /* 0x0000000512127210 */ /* 0x000fe20007f5e0ff */
[----:B------:R1:W-:Y:S04]  /*9f710*/  LDGSTS.E [R4+0x7900], desc[UR60][R10.64], P0 ;  /* 0x079000000a047fae */ /* 0x0003e8000812187c */
[----:B------:R3:W-:Y:S01]  /*9f720*/  STL [R1+0x156c], R20 ;  /* 0x00156c1401007387 */ /* 0x0007e20000100800 */
[----:B-1----:R-:W-:Y:S01]  /*9f730*/  MOV R10, R20 ;  /* 0x00000014000a7202 */ /* 0x002fe20000000f00 */
[----:B------:R-:W-:-:S05]  /*9f740*/  IMAD.X R21, R21, 0x1, R0, P1 ;  /* 0x0000000115157824 */ /* 0x000fca00008e0600 */
[----:B------:R-:W-:Y:S01]  /*9f750*/  STL [R1+0x1568], R21 ;  /* 0x0015681501007387 */ /* 0x000fe20000100800 */
[----:B---3--:R-:W-:-:S03]  /*9f760*/  IMAD.X R19, R19, 0x1, R0, P2 ;  /* 0x0000000113137824 */ /* 0x008fc600010e0600 */
        /* <DEDUP_REMOVED lines=8> */
[----:B------:R-:W2:Y:S01]  /*9f7f0*/  LDL.LU R20, [R1+0x176c] ;  /* 0x00176c0001147983 */ /* 0x000ea20000300800 */
[----:B------:R-:W-:Y:S01]  /*9f800*/  IADD3 R16, P1, R16, R5, RZ ;  /* 0x0000000510107210 */ /* 0x000fe20007f3e0ff */
[----:B-1----:R-:W-:-:S02]  /*9f810*/  IMAD.MOV.U32 R10, RZ, RZ, R18 ;  /* 0x000000ffff0a7224 */ /* 0x002fc400078e0012 */
[----:B------:R-:W2:Y:S01]  /*9f820*/  LDL.LU R18, [R1+0x17ac] ;  /* 0x0017ac0001127983 */ /* 0x000ea20000300800 */
[----:B------:R-:W-:-:S03]  /*9f830*/  IADD3 R14, P2, R14, R5, RZ ;  /* 0x000000050e0e7210 */ /* 0x000fc60007f5e0ff */
[----:B------:R1:W-:Y:S01]  /*9f840*/  STL [R1+0x15ec], R16 ;  /* 0x0015ec1001007387 */ /* 0x0003e20000100800 */
[--C-:B----4-:R-:W-:Y:S02]  /*9f850*/  IMAD.X R17, R17, 0x1, R0.reuse, P1 ;  /* 0x0000000111117824 */ /* 0x110fe400008e0600 */
[----:B------:R-:W-:-:S03]  /*9f860*/  IMAD.X R15, R15, 0x1, R0, P2 ;  /* 0x000000010f0f7824 */ /* 0x000fc600010e0600 */
[----:B------:R-:W-:Y:S01]  /*9f870*/  STL [R1+0x15e8], R17 ;  /* 0x0015e81101007387 */ /* 0x000fe20000100800 */
[----:B------:R-:W-:-:S03]  /*9f880*/  MOV R11, R19 ;  /* 0x00000013000b7202 */ /* 0x000fc60000000f00 */
[----:B------:R4:W-:Y:S04]  /*9f890*/  STL [R1+0x162c], R14 ;  /* 0x00162c0e01007387 */ /* 0x0009e80000100800 */
[----:B------:R-:W4:Y:S04]  /*9f8a0*/  LDL.LU R21, [R1+0x1768] ;  /* 0x0017680001157983 */ /* 0x000f280000300800 */
[----:B------:R4:W-:Y:S04]  /*9f8b0*/  STL [R1+0x1628], R15 ;  /* 0x0016280f01007387 */ /* 0x0009e80000100800 */
[----:B---3--:R-:W3:Y:S04]  /*9f8c0*/  LDL.LU R19, [R1+0x17a8] ;  /* 0x0017a80001137983 */ /* 0x008ee80000300800 */
[----:B------:R1:W-:Y:S02]  /*9f8d0*/  LDGSTS.E [R4+0x20100], desc[UR60][R10.64], P0 ;  /* 0x201000000a047fae */ /* 0x0003e4000812187c */
[----:B-1----:R-:W-:Y:S01]  /*9f8e0*/  MOV R10, R16 ;  /* 0x00000010000a7202 */ /* 0x002fe20000000f00 */
[----:B------:R-:W-:Y:S01]  /*9f8f0*/  IMAD.MOV.U32 R11, RZ, RZ, R17 ;  /* 0x000000ffff0b7224 */ /* 0x000fe200078e0011 */
[----:B------:R-:W3:Y:S01]  /*9f900*/  LDL.LU R16, [R1+0x181c] ;  /* 0x00181c0001107983 */ /* 0x000ee20000300800 */
[----:B------:R-:W-:-:S03]  /*9f910*/  IADD3 R8, P1, R8, R5, RZ ;  /* 0x0000000508087210 */ /* 0x000fc60007f3e0ff */
[----:B------:R1:W-:Y:S01]  /*9f920*/  LDGSTS.E [R4+0x20500], desc[UR60][R10.64], P0 ;  /* 0x205000000a047fae */ /* 0x0003e2000812187c */
[----:B------:R-:W-:Y:S01]  /*9f930*/  IADD3 R3, P2, R3, R5, RZ ;  /* 0x0000000503037210 */ /* 0x000fe20007f5e0ff */
[----:B--2---:R-:W-:Y:S02]  /*9f940*/  IMAD.X R13, R13, 0x1, R0, P1 ;  /* 0x000000010d0d7824 */ /* 0x004fe400008e0600 */
[----:B-1----:R-:W-:Y:S02]  /*9f950*/  IMAD.MOV.U32 R10, RZ, RZ, R14 ;  /* 0x000000ffff0a7224 */ /* 0x002fe400078e000e */
[----:B----4-:R-:W2:Y:S04]  /*9f960*/  LDL.LU R14, [R1+0x1824] ;  /* 0x00182400010e7983 */ /* 0x010ea80000300800 */
[----:B------:R-:W-:Y:S04]  /*9f970*/  STL [R1+0x166c], R8 ;  /* 0x00166c0801007387 */ /* 0x000fe80000100800 */
[----:B------:R1:W-:Y:S04]  /*9f980*/  STL [R1+0x1668], R13 ;  /* 0x0016680d01007387 */ /* 0x0003e80000100800 */
[----:B------:R-:W-:Y:S04]  /*9f990*/  STL [R1+0x16ac], R3 ;  /* 0x0016ac0301007387 */ /* 0x000fe80000100800 */
[----:B------:R-:W4:Y:S01]  /*9f9a0*/  LDL.LU R17, [R1+0x1818] ;  /* 0x0018180001117983 */ /* 0x000f220000300800 */
[----:B------:R-:W-:Y:S01]  /*9f9b0*/  MOV R11, R15 ;  /* 0x0000000f000b7202 */ /* 0x000fe20000000f00 */
[----:B------:R-:W-:-:S04]  /*9f9c0*/  IMAD.X R6, R6, 0x1, R0, P2 ;  /* 0x0000000106067824 */ /* 0x000fc800010e0600 */
[----:B------:R1:W-:Y:S04]  /*9f9d0*/  LDGSTS.E [R4+0x20900], desc[UR60][R10.64], P0 ;  /* 0x209000000a047fae */ /* 0x0003e8000812187c */
[----:B------:R1:W-:Y:S04]  /*9f9e0*/  STL [R1+0x16a8], R6 ;  /* 0x0016a80601007387 */ /* 0x0003e80000100800 */
[----:B------:R-:W4:Y:S01]  /*9f9f0*/  LDL.LU R15, [R1+0x1820] ;  /* 0x00182000010f7983 */ /* 0x000f220000300800 */
[----:B-1----:R-:W-:Y:S01]  /*9fa00*/  MOV R10, R8 ;  /* 0x00000008000a7202 */ /* 0x002fe20000000f00 */
[----:B------:R-:W-:-:S02]  /*9fa10*/  IMAD.MOV.U32 R11, RZ, RZ, R13 ;  /* 0x000000ffff0b7224 */ /* 0x000fc400078e000d */
[----:B------:R-:W4:Y:S04]  /*9fa20*/  LDL.LU R13, [R1+0x1828] ;  /* 0x00182800010d7983 */ /* 0x000f280000300800 */
        /* <DEDUP_REMOVED lines=8> */
[--C-:B------:R-:W-:Y:S01]  /*9fab0*/  IMAD.X R153, R153, 0x1, R0.reuse, P1 ;  /* 0x0000000199997824 */ /* 0x100fe200008e0600 */
[-C--:B------:R-:W-:Y:S01]  /*9fac0*/  IADD3 R22, P2, R22, R5.reuse, RZ ;  /* 0x0000000516167210 */ /* 0x080fe20007f5e0ff */
[----:B------:R-:W-:Y:S04]  /*9fad0*/  STL [R1+0x16ec], R152 ;  /* 0x0016ec9801007387 */ /* 0x000fe80000100800 */
[----:B------:R-:W-:Y:S01]  /*9fae0*/  IMAD.X R23, R23, 0x1, R0, P2 ;  /* 0x0000000117177824 */ /* 0x000fe200010e0600 */
[----:B------:R-:W-:Y:S01]  /*9faf0*/  IADD3 R20, P1, R20, R5, RZ ;  /* 0x0000000514147210 */ /* 0x000fe20007f3e0ff */
[----:B------:R-:W-:Y:S01]  /*9fb00*/  STL [R1+0x16e8], R153 ;  /* 0x0016e89901007387 */ /* 0x000fe20000100800 */
[----:B-1----:R-:W-:Y:S01]  /*9fb10*/  MOV R10, R152 ;  /* 0x00000098000a7202 */ /* 0x002fe20000000f00 */
[----:B------:R-:W-:-:S02]  /*9fb20*/  IMAD.MOV.U32 R11, RZ, RZ, R153 ;  /* 0x000000ffff0b7224 */ /* 0x000fc400078e0099 */
[----:B------:R-:W-:Y:S01]  /*9fb30*/  STL [R1+0x172c], R22 ;  /* 0x00172c1601007387 */ /* 0x000fe20000100800 */
[----:B------:R-:W-:-:S03]  /*9fb40*/  IADD3 R18, P2, R18, R5, RZ ;  /* 0x0000000512127210 */ /* 0x000fc60007f5e0ff */
[----:B------:R1:W-:Y:S04]  /*9fb50*/  STL [R1+0x1728], R23 ;  /* 0x0017281701007387 */ /* 0x0003e80000100800 */
[----:B------:R-:W-:Y:S04]  /*9fb60*/  STL [R1+0x176c], R20 ;  /* 0x00176c1401007387 */ /* 0x000fe80000100800 */
[----:B------:R1:W-:Y:S01]  /*9fb70*/  LDGSTS.E [R4+0x21500], desc[UR60][R10.64], P0 ;  /* 0x215000000a047fae */ /* 0x0003e2000812187c */
[----:B------:R-:W-:Y:S01]  /*9fb80*/  IMAD.X R21, R21, 0x1, R0, P1 ;  /* 0x0000000115157824 */ /* 0x000fe200008e0600 */
[----:B-1----:R-:W-:Y:S01]  /*9fb90*/  MOV R11, R23 ;  /* 0x00000017000b7202 */ /* 0x002fe20000000f00 */
[----:B------:R-:W-:-:S03]  /*9fba0*/  IMAD.MOV.U32 R10, RZ, RZ, R22 ;  /* 0x000000ffff0a7224 */ /* 0x000fc600078e0016 */
[----:B------:R-:W-:Y:S01]  /*9fbb0*/  STL [R1+0x1768], R21 ;  /* 0x0017681501007387 */ /* 0x000fe20000100800 */
[----:B---3--:R-:W-:-:S03]  /*9fbc0*/  IMAD.X R19, R19, 0x1, R0, P2 ;  /* 0x0000000113137824 */ /* 0x008fc600010e0600 */
[----:B------:R-:W-:Y:S04]  /*9fbd0*/  STL [R1+0x17ac], R18 ;  /* 0x0017ac1201007387 */ /* 0x000fe80000100800 */
[----:B------:R-:W-:Y:S04]  /*9fbe0*/  STL [R1+0x17a8], R19 ;  /* 0x0017a81301007387 */ /* 0x000fe80000100800 */
[----:B------:R-:W3:Y:S04]  /*9fbf0*/  LDL.LU.64 R22, [R1+0x7c0] ;  /* 0x0007c00001167983 */ /* 0x000ee80000300a00 */
[----:B------:R-:W3:Y:S04]  /*9fc00*/  LDL.LU.64 R160, [R1+0x850] ;  /* 0x0008500001a07983 */ /* 0x000ee80000300a00 */
[----:B------:R-:W3:Y:S01]  /*9fc10*/  LDL.LU.64 R152, [R1+0x848] ;  /* 0x0008480001987983 */ /* 0x000ee20000300a00 */
[----:B------:R-:W-:-:S03]  /*9fc20*/  IADD3 R16, P1, R16, R5, RZ ;  /* 0x0000000510107210 */ /* 0x000fc60007f3e0ff */
[----:B------:R1:W-:Y:S04]  /*9fc30*/  LDGSTS.E [R4+0x21900], desc[UR60][R10.64], P0 ;  /* 0x219000000a047fae */ /* 0x0003e8000812187c */
[----:B------:R-:W-:Y:S01]  /*9fc40*/  STL [R1+0x181c], R16 ;  /* 0x00181c1001007387 */ /* 0x000fe20000100800 */
[----:B--2---:R-:W-:Y:S01]  /*9fc50*/  IADD3 R14, P2, R14, R5, RZ ;  /* 0x000000050e0e7210 */ /* 0x004fe20007f5e0ff */
[----:B----4-:R-:W-:-:S05]  /*9fc60*/  IMAD.X R17, R17, 0x1, R0, P1 ;  /* 0x0000000111117824 */ /* 0x010fca00008e0600 */
[----:B------:R-:W-:Y:S04]  /*9fc70*/  STL [R1+0x1818], R17 ;  /* 0x0018181101007387 */ /* 0x000fe80000100800 */
[----:B------:R-:W-:Y:S04]  /*9fc80*/  STL [R1+0x1824], R14 ;  /* 0x0018240e01007387 */ /* 0x000fe80000100800 */
[----:B------:R-:W2:Y:S01]  /*9fc90*/  LDL.LU.64 R154, [R1+0x840] ;  /* 0x00084000019a7983 */ /* 0x000ea20000300a00 */
[----:B-1----:R-:W-:Y:S01]  /*9fca0*/  MOV R10, R20 ;  /* 0x00000014000a7202 */ /* 0x002fe20000000f00 */
[----:B------:R-:W-:-:S05]  /*9fcb0*/  IMAD.MOV.U32 R11, RZ, RZ, R21 ;  /* 0x000000ffff0b7224 */ /* 0x000fca00078e0015 */
[----:B------:R1:W-:Y:S01]  /*9fcc0*/  LDGSTS.E [R4+0x21d00], desc[UR60][R10.64], P0 ;  /* 0x21d000000a047fae */ /* 0x0003e2000812187c */
[----:B------:R-:W-:Y:S02]  /*9fcd0*/  IMAD.X R15, R15, 0x1, R0, P2 ;  /* 0x000000010f0f7824 */ /* 0x000fe400010e0600 */
[----:B-1----:R-:W-:Y:S01]  /*9fce0*/  IMAD.MOV.U32 R10, RZ, RZ, R18 ;  /* 0x000000ffff0a7224 */ /* 0x002fe200078e0012 */
[----:B------:R-:W-:-:S05]  /*9fcf0*/  MOV R11, R19 ;  /* 0x00000013000b7202 */ /* 0x000fca0000000f00 */
[----:B------:R1:W-:Y:S01]  /*9fd00*/  LDGSTS.E [R4+0x22100], desc[UR60][R10.64], P0 ;  /* 0x221000000a047fae */ /* 0x0003e2000812187c */
[----:B------:R-:W-:-:S03]  /*9fd10*/  IADD3 R8, P1, R8, R5, RZ ;  /* 0x0000000508087210 */ /* 0x000fc60007f3e0ff */
[----:B------:R4:W-:Y:S01]  /*9fd20*/  STL [R1+0x1820], R15 ;  /* 0x0018200f01007387 */ /* 0x0009e20000100800 */
[----:B------:R-:W-:Y:S02]  /*9fd30*/  IADD3 R3, P2, R3, R5, RZ ;  /* 0x0000000503037210 */ /* 0x000fe40007f5e0ff */
[----:B-1----:R-:W-:Y:S01]  /*9fd40*/  MOV R10, R16 ;  /* 0x00000010000a7202 */ /* 0x002fe20000000f00 */
[----:B------:R-:W-:-:S05]  /*9fd50*/  IMAD.MOV.U32 R11, RZ, RZ, R17 ;  /* 0x000000ffff0b7224 */ /* 0x000fca00078e0011 */
[----:B------:R1:W-:Y:S01]  /*9fd60*/  LDGSTS.E [R4+0x22500], desc[UR60][R10.64], P0 ;  /* 0x225000000a047fae */ /* 0x0003e2000812187c */
[--C-:B------:R-:W-:Y:S02]  /*9fd70*/  IMAD.X R13, R13, 0x1, R0.reuse, P1 ;  /* 0x000000010d0d7824 */ /* 0x100fe400008e0600 */
[----:B------:R-:W-:Y:S02]  /*9fd80*/  IMAD.X R6, R6, 0x1, R0, P2 ;  /* 0x0000000106067824 */ /* 0x000fe400010e0600 */
[----:B-1----:R-:W-:Y:S01]  /*9fd90*/  IMAD.MOV.U32 R10, RZ, RZ, R14 ;  /* 0x000000ffff0a7224 */ /* 0x002fe200078e000e */
[----:B------:R-:W-:Y:S02]  /*9fda0*/  MOV R11, R15 ;  /* 0x0000000f000b7202 */ /* 0x000fe40000000f00 */
[----:B----4-:R-:W4:Y:S04]  /*9fdb0*/  LDL.LU.64 R14, [R1+0x838] ;  /* 0x00083800010e7983 */ /* 0x010f280000300a00 */
[----:B------:R-:W4:Y:S04]  /*9fdc0*/  LDL.LU.64 R164, [R1+0x830] ;  /* 0x0008300001a47983 */ /* 0x000f280000300a00 */
[----:B------:R-:W-:Y:S04]  /*9fdd0*/  STL [R1+0x182c], R8 ;  /* 0x00182c0801007387 */ /* 0x000fe80000100800 */
[----:B------:R-:W-:Y:S04]  /*9fde0*/  STL [R1+0x1828], R13 ;  /* 0x0018280d01007387 */ /* 0x000fe80000100800 */
[----:B------:R1:W-:Y:S04]  /*9fdf0*/  STL [R1+0x1834], R3 ;  /* 0x0018340301007387 */ /* 0x0003e80000100800 */
[----:B------:R4:W-:Y:S04]  /*9fe00*/  STL [R1+0x1830], R6 ;  /* 0x0018300601007387 */ /* 0x0009e80000100800 */
[----:B------:R-:W4:Y:S04]  /*9fe10*/  LDL.LU.64 R16, [R1+0x828] ;  /* 0x0008280001107983 */ /* 0x000f280000300a00 */
[----:B------:R-:W4:Y:S04]  /*9fe20*/  LDL.LU.64 R166, [R1+0x820] ;  /* 0x0008200001a67983 */ /* 0x000f280000300a00 */
[----:B------:R-:W4:Y:S04]  /*9fe30*/  LDL.LU.64 R18, [R1+0x818] ;  /* 0x0008180001127983 */ /* 0x000f280000300a00 */
[----:B------:R-:W4:Y:S04]  /*9fe40*/  LDL.LU.64 R168, [R1+0x810] ;  /* 0x0008100001a87983 */ /* 0x000f280000300a00 */
[----:B------:R-:W4:Y:S04]  /*9fe50*/  LDL.LU.64 R20, [R1+0x808] ;  /* 0x0008080001147983 */ /* 0x000f280000300a00 */
[----:B------:R1:W-:Y:S04]  /*9fe60*/  LDGSTS.E [R4+0x22900], desc[UR60][R10.64], P0 ;  /* 0x229000000a047fae */ /* 0x0003e8000812187c */
[----:B------:R-:W4:Y:S04]  /*9fe70*/  LDL.LU R172, [R1+0xdb0] ;  /* 0x000db00001ac7983 */ /* 0x000f280000300800 */
[----:B------:R-:W4:Y:S01]  /*9fe80*/  LDL.LU R171, [R1+0xdb4] ;  /* 0x000db40001ab7983 */ /* 0x000f220000300800 */
[----:B-1----:R-:W-:Y:S01]  /*9fe90*/  MOV R10, R8 ;  /* 0x00000008000a7202 */ /* 0x002fe20000000f00 */
[----:B------:R-:W-:-:S02]  /*9fea0*/  IMAD.MOV.U32 R11, RZ, RZ, R13 ;  /* 0x000000ffff0b7224 */ /* 0x000fc400078e000d */
[----:B------:R-:W4:Y:S04]  /*9feb0*/  LDL.LU.64 R182, [R1+0x800] ;  /* 0x0008000001b67983 */ /* 0x000f280000300a00 */
[----:B------:R1:W-:Y:S02]  /*9fec0*/  LDGSTS.E [R4+0x22d00], desc[UR60][R10.64], P0 ;  /* 0x22d000000a047fae */ /* 0x0003e4000812187c */
[----:B-1----:R-:W-:Y:S01]  /*9fed0*/  IMAD.MOV.U32 R10, RZ, RZ, R3 ;  /* 0x000000ffff0a7224 */ /* 0x002fe200078e0003 */
[----:B------:R-:W-:-:S05]  /*9fee0*/  MOV R11, R6 ;  /* 0x00000006000b7202 */ /* 0x000fca0000000f00 */
[----:B------:R1:W-:Y:S01]  /*9fef0*/  LDGSTS.E [R4+0x23100], desc[UR60][R10.64], P0 ;  /* 0x231000000a047fae */ /* 0x0003e2000812187c */
[----:B---3--:R-:W-:-:S05]  /*9ff00*/  IADD3 R157, P1, R22, R5, RZ ;  /* 0x00000005169d7210 */ /* 0x008fca0007f3e0ff */
[--C-:B------:R-:W-:Y:S01]  /*9ff10*/  IMAD.X R3, R23, 0x1, R0.reuse, P1 ;  /* 0x0000000117037824 */ /* 0x100fe200008e0600 */
[-C--:B------:R-:W-:Y:S01]  /*9ff20*/  IADD3 R158, P1, R160, R5.reuse, RZ ;  /* 0x00000005a09e7210 */ /* 0x080fe20007f3e0ff */
[----:B------:R-:W3:Y:S04]  /*9ff30*/  LDL.LU.64 R22, [R1+0x7f8] ;  /* 0x0007f80001167983 */ /* 0x000ee80000300a00 */
[----:B-1----:R-:W-:Y:S01]  /*9ff40*/  IMAD.X R10, R161, 0x1, R0, P1 ;  /* 0x00000001a10a7824 */ /* 0x002fe200008e0600 */
[----:B------:R-:W3:Y:S01]  /*9ff50*/  LDL.LU.64 R176, [R1+0x7f0] ;  /* 0x0007f00001b07983 */ /* 0x000ee20000300a00 */
[----:B------:R-:W-:-:S04]  /*9ff60*/  IADD3 R159, P1, R152, R5, RZ ;  /* 0x00000005989f7210 */ /* 0x000fc80007f3e0ff */
[----:B------:R-:W-:Y:S02]  /*9ff70*/  IADD3.X R11, R153, R0, RZ, P1, !PT ;  /* 0x00000000990b7210 */ /* 0x000fe40000ffe4ff */
[----:B------:R-:W3:Y:S04]  /*9ff80*/  LDL.LU.64 R152, [R1+0x7e8] ;  /* 0x0007e80001987983 */ /* 0x000ee80000300a00 */
[----:B------:R-:W3:Y:S01]  /*9ff90*/  LDL.LU.64 R180, [R1+0x7e0] ;  /* 0x0007e00001b47983 */ /* 0x000ee20000300a00 */
[----:B--2---:R-:W-:-:S05]  /*9ffa0*/  IADD3 R160, P1, R154, R5, RZ ;  /* 0x000000059aa07210 */ /* 0x004fca0007f3e0ff */
[----:B------:R-:W-:Y:S02]  /*9ffb0*/  IMAD.X R13, R155, 0x1, R0, P1 ;  /* 0x000000019b0d7824 */ /* 0x000fe400008e0600 */
[----:B------:R-:W2:Y:S04]  /*9ffc0*/  LDL.LU.64 R154, [R1+0x7d8] ;  /* 0x0007d800019a7983 */ /* 0x000ea80000300a00 */
[----:B------:R-:W2:Y:S04]  /*9ffd0*/  LDL.LU.64 R178, [R1+0x7d0] ;  /* 0x0007d00001b27983 */ /* 0x000ea80000300a00 */
[----:B------:R-:W2:Y:S01]  /*9ffe0*/  LDL.LU.64 R174, [R1+0x7c8] ;  /* 0x0007c80001ae7983 */ /* 0x000ea20000300a00 */
[----:B----4-:R-:W-:-:S05]  /*9fff0*/  IADD3 R161, P1, R14, R5, RZ ;  /* 0x000000050ea17210 */ /* 0x010fca0007f3e0ff */
        /* <DEDUP_REMOVED lines=14> */
[----:B------:R-:W-:Y:S01]  /*a00e0*/  IADD3.X R21, R183, R0, RZ, P1, !PT ;  /* 0x00000000b7157210 */ /* 0x000fe20000ffe4ff */
[----:B------:R-:W-:Y:S01]  /*a00f0*/  IMAD.MOV.U32 R227, RZ, RZ, R10 ;  /* 0x000000ffffe37224 */ /* 0x000fe200078e000a */
[----:B------:R-:W-:Y:S01]  /*a0100*/  MOV R226, R158 ;  /* 0x0000009e00e27202 */ /* 0x000fe20000000f00 */
[----:B------:R-:W-:Y:S01]  /*a0110*/  IMAD.MOV.U32 R222, RZ, RZ, R159 ;  /* 0x000000ffffde7224 */ /* 0x000fe200078e009f */
[----:B------:R-:W-:Y:S01]  /*a0120*/  MOV R223, R11 ;  /* 0x0000000b00df7202 */ /* 0x000fe20000000f00 */
[----:B------:R-:W-:Y:S01]  /*a0130*/  IMAD.MOV.U32 R218, RZ, RZ, R160 ;  /* 0x000000ffffda7224 */ /* 0x000fe200078e00a0 */
[----:B------:R-:W-:Y:S01]  /*a0140*/  MOV R214, R161 ;  /* 0x000000a100d67202 */ /* 0x000fe20000000f00 */
        /* <DEDUP_REMOVED lines=27> */
[----:B---3--:R-:W-:-:S05]  /*a0300*/  IADD3 R169, P1, R22, R5, RZ ;  /* 0x0000000516a97210 */ /* 0x008fca0007f3e0ff */
[----:B------:R-:W-:Y:S01]  /*a0310*/  IMAD.X R22, R23, 0x1, R0, P1 ;  /* 0x0000000117167824 */ /* 0x000fe200008e0600 */
[----:B------:R-:W-:-:S05]  /*a0320*/  IADD3 R252, P1, R176, R5, RZ ;  /* 0x00000005b0fc7210 */ /* 0x000fca0007f3e0ff */
[----:B------:R-:W-:Y:S01]  /*a0330*/  IMAD.X R23, R177, 0x1, R0, P1 ;  /* 0x00000001b1177824 */ /* 0x000fe200008e0600 */
[----:B------:R-:W-:-:S04]  /*a0340*/  IADD3 R176, P1, R152, R5, RZ ;  /* 0x0000000598b07210 */ /* 0x000fc80007f3e0ff */
[----:B------:R-:W-:Y:S02]  /*a0350*/  IADD3.X R152, R153, R0, RZ, P1, !PT ;  /* 0x0000000099987210 */ /* 0x000fe40000ffe4ff */
[----:B------:R-:W-:-:S05]  /*a0360*/  IADD3 R177, P1, R180, R5, RZ ;  /* 0x00000005b4b17210 */ /* 0x000fca0007f3e0ff */
[----:B------:R-:W-:Y:S02]  /*a0370*/  IMAD.X R153, R181, 0x1, R0, P1 ;  /* 0x00000001b5997824 */ /* 0x000fe400008e0600 */
[----:B------:R-:W-:Y:S02]  /*a0380*/  IMAD.MOV.U32 R180, RZ, RZ, R169 ;  /* 0x000000ffffb47224 */ /* 0x000fe400078e00a9 */
[----:B------:R-:W-:Y:S01]  /*a0390*/  IMAD.MOV.U32 R181, RZ, RZ, R22 ;  /* 0x000000ffffb57224 */ /* 0x000fe200078e0016 */
[-C--:B--2---:R-:W-:Y:S02]  /*a03a0*/  IADD3 R173, P1, R154, R5.reuse, RZ ;  /* 0x000000059aad7210 */ /* 0x084fe40007f3e0ff */
[----:B------:R-:W-:-:S03]  /*a03b0*/  IADD3 R6, P2, R174, R5, RZ ;  /* 0x00000005ae067210 */ /* 0x000fc60007f5e0ff */
[--C-:B------:R-:W-:Y:S01]  /*a03c0*/  IMAD.X R154, R155, 0x1, R0.reuse, P1 ;  /* 0x000000019b9a7824 */ /* 0x100fe200008e0600 */
[-C--:B------:R-:W-:Y:S01]  /*a03d0*/  IADD3 R8, P1, R178, R5.reuse, RZ ;  /* 0x00000005b2087210 */ /* 0x080fe20007f3e0ff */
[----:B------:R-:W-:Y:S01]  /*a03e0*/  IMAD.MOV.U32 R159, RZ, RZ, R153 ;  /* 0x000000ffff9f7224 */ /* 0x000fe200078e0099 */
[----:B------:R-:W-:Y:S02]  /*a03f0*/  LDGSTS.E [R4+0x26100], desc[UR60][R180.64], P0 ;  /* 0x26100000b4047fae */ /* 0x000fe4000812187c */
[----:B------:R-:W-:Y:S02]  /*a0400*/  IADD3.X R155, R179, R0, RZ, P1, !PT ;  /* 0x00000000b39b7210 */ /* 0x000fe40000ffe4ff */
[----:B------:R-:W-:Y:S01]  /*a0410*/  IADD3 R171, P1, R171, R5, RZ ;  /* 0x00000005abab7210 */ /* 0x000fe20007f3e0ff */
[----:B------:R-:W-:Y:S01]  /*a0420*/  IMAD.X R156, R175, 0x1, R0, P2 ;  /* 0x00000001af9c7824 */ /* 0x000fe200010e0600 */
[----:B------:R-:W-:Y:S01]  /*a0430*/  MOV R174, R157 ;  /* 0x0000009d00ae7202 */ /* 0x000fe20000000f00 */
[----:B------:R-:W-:-:S02]  /*a0440*/  IMAD.MOV.U32 R175, RZ, RZ, R3 ;  /* 0x000000ffffaf7224 */ /* 0x000fc400078e0003 */
[----:B------:R-:W-:Y:S01]  /*a0450*/  IMAD.X R172, R172, 0x1, R0, P1 ;  /* 0x00000001acac7824 */ /* 0x000fe200008e0600 */
[----:B------:R-:W-:Y:S04]  /*a0460*/  STL [R1+0xdb4], R171 ;  /* 0x000db4ab01007387 */ /* 0x000fe80000100800 */
[----:B------:R-:W-:Y:S04]  /*a0470*/  STL [R1+0xdb0], R172 ;  /* 0x000db0ac01007387 */ /* 0x000fe80000100800 */
[----:B------:R-:W-:Y:S04]  /*a0480*/  STL.64 [R1+0x7c0], R174 ;  /* 0x0007c0ae01007387 */ /* 0x000fe80000100a00 */
[----:B------:R-:W-:Y:S01]  /*a0490*/  STL.64 [R1+0x850], R226 ;  /* 0x000850e201007387 */ /* 0x000fe20000100a00 */
[----:B------:R-:W-:-:S03]  /*a04a0*/  IMAD.MOV.U32 R3, RZ, RZ, R177 ;  /* 0x000000ffff037224 */ /* 0x000fc600078e00b1 */
[----:B------:R-:W-:Y:S04]  /*a04b0*/  STL.64 [R1+0x848], R222 ;  /* 0x000848de01007387 */ /* 0x000fe80000100a00 */
[----:B------:R-:W-:Y:S04]  /*a04c0*/  STL.64 [R1+0x840], R218 ;  /* 0x000840da01007387 */ /* 0x000fe80000100a00 */
[----:B------:R-:W-:Y:S01]  /*a04d0*/  STL.64 [R1+0x838], R214 ;  /* 0x000838d601007387 */ /* 0x000fe20000100a00 */
[----:B------:R-:W-:-:S03]  /*a04e0*/  MOV R178, R252 ;  /* 0x000000fc00b27202 */ /* 0x000fc60000000f00 */
[----:B------:R-:W-:Y:S01]  /*a04f0*/  STL.64 [R1+0x830], R210 ;  /* 0x000830d201007387 */ /* 0x000fe20000100a00 */
[----:B------:R-:W-:-:S03]  /*a0500*/  IMAD.MOV.U32 R179, RZ, RZ, R23 ;  /* 0x000000ffffb37224 */ /* 0x000fc600078e0017 */
[----:B------:R-:W-:Y:S01]  /*a0510*/  STL.64 [R1+0x828], R206 ;  /* 0x000828ce01007387 */ /* 0x000fe20000100a00 */
[----:B------:R-:W-:-:S03]  /*a0520*/  IMAD.MOV.U32 R177, RZ, RZ, R152 ;  /* 0x000000ffffb17224 */ /* 0x000fc600078e0098 */
[----:B------:R-:W-:Y:S01]  /*a0530*/  STL.64 [R1+0x820], R202 ;  /* 0x000820ca01007387 */ /* 0x000fe20000100a00 */
[----:B------:R-:W-:-:S03]  /*a0540*/  MOV R158, R3 ;  /* 0x00000003009e7202 */ /* 0x000fc60000000f00 */
        /* <DEDUP_REMOVED lines=45> */
[----:B------:R-:W-:Y:S01]  /*a0820*/  IMAD.X R21, R21, 0x1, R0, P1 ;  /* 0x0000000115157824 */ /* 0x000fe200008e0600 */
[----:B------:R-:W-:Y:S01]  /*a0830*/  STL [R1+0xdf4], R8 ;  /* 0x000df40801007387 */ /* 0x000fe20000100800 */
[----:B-1----:R-:W-:Y:S02]  /*a0840*/  IMAD.MOV.U32 R10, RZ, RZ, R8 ;  /* 0x000000ffff0a7224 */ /* 0x002fe400078e0008 */
[----:B------:R-:W-:Y:S01]  /*a0850*/  IMAD.MOV.U32 R11, RZ, RZ, R21 ;  /* 0x000000ffff0b7224 */ /* 0x000fe200078e0015 */
[----:B------:R-:W-:Y:S01]  /*a0860*/  IADD3.X R23, R23, R0, RZ, P2, !PT ;  /* 0x0000000017177210 */ /* 0x000fe200017fe4ff */
[----:B------:R1:W-:Y:S01]  /*a0870*/  STL [R1+0xdf0], R21 ;  /* 0x000df01501007387 */ /* 0x0003e20000100800 */
[----:B------:R-:W-:-:S03]  /*a0880*/  IADD3 R6, P1, R6, R5, RZ ;  /* 0x0000000506067210 */ /* 0x000fc60007f3e0ff */
[----:B------:R-:W-:Y:S04]  /*a0890*/  STL [R1+0xe34], R22 ;  /* 0x000e341601007387 */ /* 0x000fe80000100800 */
[----:B------:R3:W-:Y:S04]  /*a08a0*/  LDGSTS.E [R3+0x580], desc[UR60][R10.64], P0 ;  /* 0x005800000a037fae */ /* 0x0007e8000812187c */
[----:B-1----:R-:W4:Y:S01]  /*a08b0*/  LDL.LU R21, [R1+0xf70] ;  /* 0x000f700001157983 */ /* 0x002f220000300800 */
[----:B------:R-:W-:Y:S01]  /*a08c0*/  IMAD.X R16, R16, 0x1, R0, P1 ;  /* 0x0000000110107824 */ /* 0x000fe200008e0600 */
[----:B------:R-:W-:-:S02]  /*a08d0*/  IADD3 R13, P2, R13, R5, RZ ;  /* 0x000000050d0d7210 */ /* 0x000fc40007f5e0ff */
[----:B------:R-:W-:Y:S01]  /*a08e0*/  STL [R1+0xe30], R23 ;  /* 0x000e301701007387 */ /* 0x000fe20000100800 */
[----:B---3--:R-:W-:Y:S01]  /*a08f0*/  MOV R10, R22 ;  /* 0x00000016000a7202 */ /* 0x008fe20000000f00 */
[----:B------:R-:W-:Y:S02]  /*a0900*/  IMAD.MOV.U32 R11, RZ, RZ, R23 ;  /* 0x000000ffff0b7224 */ /* 0x000fe400078e0017 */
[----:B------:R-:W3:Y:S01]  /*a0910*/  LDL.LU R8, [R1+0xfb0] ;  /* 0x000fb00001087983 */ /* 0x000ee20000300800 */
[----:B------:R-:W-:-:S03]  /*a0920*/  IADD3.X R17, R17, R0, RZ, P2, !PT ;  /* 0x0000000011117210 */ /* 0x000fc600017fe4ff */
[----:B------:R1:W-:Y:S04]  /*a0930*/  LDGSTS.E [R3+0x980], desc[UR60][R10.64], P0 ;  /* 0x009800000a037fae */ /* 0x0003e8000812187c */
[----:B------:R-:W-:Y:S04]  /*a0940*/  STL [R1+0xe74], R6 ;  /* 0x000e740601007387 */ /* 0x000fe80000100800 */
[----:B------:R1:W-:Y:S02]  /*a0950*/  STL [R1+0xe70], R16 ;  /* 0x000e701001007387 */ /* 0x0003e40000100800 */
[----:B-1----:R-:W-:-:S02]  /*a0960*/  IMAD.MOV.U32 R10, RZ, RZ, R6 ;  /* 0x000000ffff0a7224 */ /* 0x002fc400078e0006 */
[----:B------:R-:W-:Y:S01]  /*a0970*/  STL [R1+0xeb4], R13 ;  /* 0x000eb40d01007387 */ /* 0x000fe20000100800 */
[----:B------:R-:W-:-:S03]  /*a0980*/  IMAD.MOV.U32 R11, RZ, RZ, R16 ;  /* 0x000000ffff0b7224 */ /* 0x000fc600078e0010 */
[----:B------:R-:W3:Y:S04]  /*a0990*/  LDL.LU R16, [R1+0xff4] ;  /* 0x000ff40001107983 */ /* 0x000ee80000300800 */
[----:B------:R1:W-:Y:S04]  /*a09a0*/  STL [R1+0xeb0], R17 ;  /* 0x000eb01101007387 */ /* 0x0003e80000100800 */
[----:B------:R1:W-:Y:S04]  /*a09b0*/  LDGSTS.E [R3+0xd80], desc[UR60][R10.64], P0 ;  /* 0x00d800000a037fae */ /* 0x0003e8000812187c */
[----:B------:R-:W3:Y:S01]  /*a09c0*/  LDL.LU R6, [R1+0x1034] ;  /* 0x0010340001067983 */ /* 0x000ee20000300800 */
[----:B-1----:R-:W-:-:S03]  /*a09d0*/  IMAD.MOV.U32 R11, RZ, RZ, R17 ;  /* 0x000000ffff0b7224 */ /* 0x002fc600078e0011 */
[----:B------:R-:W3:Y:S01]  /*a09e0*/  LDL.LU R17, [R1+0xff0] ;  /* 0x000ff00001117983 */ /* 0x000ee20000300800 */
[----:B------:R-:W-:-:S03]  /*a09f0*/  MOV R10, R13 ;  /* 0x0000000d000a7202 */ /* 0x000fc60000000f00 */
[----:B------:R-:W3:Y:S01]  /*a0a00*/  LDL.LU R13, [R1+0x1030] ;  /* 0x00103000010d7983 */ /* 0x000ee20000300800 */
[-C--:B------:R-:W-:Y:S02]  /*a0a10*/  IADD3 R14, P1, R14, R5.reuse, RZ ;  /* 0x000000050e0e7210 */ /* 0x080fe40007f3e0ff */
[----:B------:R-:W-:Y:S01]  /*a0a20*/  IADD3 R19, P2, R19, R5, RZ ;  /* 0x0000000513137210 */ /* 0x000fe20007f5e0ff */
[----:B------:R1:W-:Y:S02]  /*a0a30*/  LDGSTS.E [R3+0x1180], desc[UR60][R10.64], P0 ;  /* 0x011800000a037fae */ /* 0x0003e4000812187c */
[----:B------:R-:W-:Y:S01]  /*a0a40*/  IMAD.X R18, R18, 0x1, R0, P1 ;  /* 0x0000000112127824 */ /* 0x000fe200008e0600 */
[----:B------:R-:W-:Y:S01]  /*a0a50*/  IADD3.X R20, R20, R0, RZ, P2, !PT ;  /* 0x0000000014147210 */ /* 0x000fe200017fe4ff */
[----:B------:R-:W-:Y:S04]  /*a0a60*/  STL [R1+0xef4], R14 ;  /* 0x000ef40e01007387 */ /* 0x000fe80000100800 */
[----:B------:R2:W-:Y:S01]  /*a0a70*/  STL [R1+0xef0], R18 ;  /* 0x000ef01201007387 */ /* 0x0005e20000100800 */
[----:B-1----:R-:W-:-:S03]  /*a0a80*/  IMAD.MOV.U32 R10, RZ, RZ, R14 ;  /* 0x000000ffff0a7224 */ /* 0x002fc600078e000e */
[----:B------:R-:W-:Y:S01]  /*a0a90*/  STL [R1+0xf34], R19 ;  /* 0x000f341301007387 */ /* 0x000fe20000100800 */
[----:B------:R-:W-:-:S03]  /*a0aa0*/  IMAD.MOV.U32 R11, RZ, RZ, R18 ;  /* 0x000000ffff0b7224 */ /* 0x000fc600078e0012 */
[----:B--2---:R-:W2:Y:S04]  /*a0ab0*/  LDL.LU R18, [R1+0x1074] ;  /* 0x0010740001127983 */ /* 0x004ea80000300800 */
[----:B------:R1:W-:Y:S04]  /*a0ac0*/  STL [R1+0xf30], R20 ;  /* 0x000f301401007387 */ /* 0x0003e80000100800 */
[----:B------:R1:W-:Y:S04]  /*a0ad0*/  LDGSTS.E [R3+0x1580], desc[UR60][R10.64], P0 ;  /* 0x015800000a037fae */ /* 0x0003e8000812187c */
[----:B------:R-:W2:Y:S01]  /*a0ae0*/  LDL.LU R14, [R1+0x10b4] ;  /* 0x0010b400010e7983 */ /* 0x000ea20000300800 */
[----:B-1----:R-:W-:-:S03]  /*a0af0*/  IMAD.MOV.U32 R11, RZ, RZ, R20 ;  /* 0x000000ffff0b7224 */ /* 0x002fc600078e0014 */
[----:B------:R-:W2:Y:S01]  /*a0b00*/  LDL.LU R20, [R1+0x1070] ;  /* 0x0010700001147983 */ /* 0x000ea20000300800 */
[----:B------:R-:W-:-:S03]  /*a0b10*/  MOV R10, R19 ;  /* 0x00000013000a7202 */ /* 0x000fc60000000f00 */
[----:B------:R-:W2:Y:S01]  /*a0b20*/  LDL.LU R19, [R1+0x10b0] ;  /* 0x0010b00001137983 */ /* 0x000ea20000300800 */
[-C--:B------:R-:W-:Y:S02]  /*a0b30*/  IADD3 R15, P1, R15, R5.reuse, RZ ;  /* 0x000000050f0f7210 */ /* 0x080fe40007f3e0ff */
[----:B------:R-:W-:Y:S01]  /*a0b40*/  IADD3 R4, P2, R4, R5, RZ ;  /* 0x0000000504047210 */ /* 0x000fe20007f5e0ff */
[----:B------:R1:W-:Y:S04]  /*a0b50*/  LDGSTS.E [R3+0x1980], desc[UR60][R10.64], P0 ;  /* 0x019800000a037fae */ /* 0x0003e8000812187c */
[----:B------:R3:W-:Y:S01]  /*a0b60*/  STL [R1+0xf74], R15 ;  /* 0x000f740f01007387 */ /* 0x0007e20000100800 */
[----:B-1----:R-:W-:Y:S02]  /*a0b70*/  IMAD.MOV.U32 R10, RZ, RZ, R15 ;  /* 0x000000ffff0a7224 */ /* 0x002fe400078e000f */
[----:B----4-:R-:W-:-:S05]  /*a0b80*/  IMAD.X R21, R21, 0x1, R0, P1 ;  /* 0x0000000115157824 */ /* 0x010fca00008e0600 */
[----:B------:R1:W-:Y:S04]  /*a0b90*/  STL [R1+0xf70], R21 ;  /* 0x000f701501007387 */ /* 0x0003e80000100800 */
[----:B------:R4:W-:Y:S01]  /*a0ba0*/  STL [R1+0xfb4], R4 ;  /* 0x000fb40401007387 */ /* 0x0009e20000100800 */
[----:B---3--:R-:W-:-:S03]  /*a0bb0*/  IADD3.X R8, R8, R0, RZ, P2, !PT ;  /* 0x0000000008087210 */ /* 0x008fc600017fe4ff */
        /* <DEDUP_REMOVED lines=8> */
[----:B-1----:R-:W-:Y:S01]  /*a0c40*/  MOV R10, R4 ;  /* 0x00000004000a7202 */ /* 0x002fe20000000f00 */
[----:B------:R-:W-:Y:S02]  /*a0c50*/  IMAD.MOV.U32 R11, RZ, RZ, R8 ;  /* 0x000000ffff0b7224 */ /* 0x000fe400078e0008 */
[----:B----4-:R-:W4:Y:S01]  /*a0c60*/  LDL.LU R4, [R1+0x1174] ;  /* 0x0011740001047983 */ /* 0x010f220000300800 */
[----:B------:R-:W-:-:S03]  /*a0c70*/  IADD3 R6, P2, R6, R5, RZ ;  /* 0x0000000506067210 */ /* 0x000fc60007f5e0ff */
[----:B------:R-:W4:Y:S01]  /*a0c80*/  LDL.LU R8, [R1+0x11b4] ;  /* 0x0011b40001087983 */ /* 0x000f220000300800 */
[----:B------:R-:W-:-:S03]  /*a0c90*/  IMAD.X R17, R17, 0x1, R0, P1 ;  /* 0x0000000111117824 */ /* 0x000fc600008e0600 */
[----:B------:R1:W-:Y:S01]  /*a0ca0*/  STL [R1+0xff4], R16 ;  /* 0x000ff41001007387 */ /* 0x0003e20000100800 */
[----:B------:R-:W-:-:S03]  /*a0cb0*/  IADD3.X R13, R13, R0, RZ, P2, !PT ;  /* 0x000000000d0d7210 */ /* 0x000fc600017fe4ff */
[----:B------:R1:W-:Y:S04]  /*a0cc0*/  LDGSTS.E [R3+0x2180], desc[UR60][R10.64], P0 ;  /* 0x021800000a037fae */ /* 0x0003e8000812187c */
[----:B------:R2:W-:Y:S04]  /*a0cd0*/  STL [R1+0xff0], R17 ;  /* 0x000ff01101007387 */ /* 0x0005e80000100800 */
[----:B------:R2:W-:Y:S01]  /*a0ce0*/  STL [R1+0x1034], R6 ;  /* 0x0010340601007387 */ /* 0x0005e20000100800 */
[----:B-1----:R-:W-:-:S03]  /*a0cf0*/  IMAD.MOV.U32 R10, RZ, RZ, R16 ;  /* 0x000000ffff0a7224 */ /* 0x002fc600078e0010 */
[----:B------:R-:W4:Y:S01]  /*a0d00*/  LDL.LU R16, [R1+0x1170] ;  /* 0x0011700001107983 */ /* 0x000f220000300800 */
[----:B------:R-:W-:-:S03]  /*a0d10*/  IMAD.MOV.U32 R11, RZ, RZ, R17 ;  /* 0x000000ffff0b7224 */ /* 0x000fc600078e0011 */
[----:B------:R1:W-:Y:S04]  /*a0d20*/  STL [R1+0x1030], R13 ;  /* 0x0010300d01007387 */ /* 0x0003e80000100800 */
[----:B--2---:R-:W2:Y:S01]  /*a0d30*/  LDL.LU R17, [R1+0x11b0] ;  /* 0x0011b00001117983 */ /* 0x004ea20000300800 */
[----:B------:R-:W-:-:S03]  /*a0d40*/  IADD3 R18, P1, R18, R5, RZ ;  /* 0x0000000512127210 */ /* 0x000fc60007f3e0ff */
[----:B------:R1:W-:Y:S01]  /*a0d50*/  LDGSTS.E [R3+0x2580], desc[UR60][R10.64], P0 ;  /* 0x025800000a037fae */ /* 0x0003e2000812187c */
[----:B------:R-:W-:Y:S02]  /*a0d60*/  IADD3 R14, P2, R14, R5, RZ ;  /* 0x000000050e0e7210 */ /* 0x000fe40007f5e0ff */
[----:B-1----:R-:W-:Y:S01]  /*a0d70*/  MOV R10, R6 ;  /* 0x00000006000a7202 */ /* 0x002fe20000000f00 */
[----:B------:R-:W-:Y:S01]  /*a0d80*/  IMAD.MOV.U32 R11, RZ, RZ, R13 ;  /* 0x000000ffff0b7224 */ /* 0x000fe200078e000d */
[----:B------:R-:W2:Y:S01]  /*a0d90*/  LDL.LU R6, [R1+0x11f4] ;  /* 0x0011f40001067983 */ /* 0x000ea20000300800 */
[----:B------:R-:W-:-:S03]  /*a0da0*/  IMAD.X R20, R20, 0x1, R0, P1 ;  /* 0x0000000114147824 */ /* 0x000fc600008e0600 */
[----:B------:R-:W2:Y:S04]  /*a0db0*/  LDL.LU R13, [R1+0x1234] ;  /* 0x00123400010d7983 */ /* 0x000ea80000300800 */
[----:B------:R1:W-:Y:S01]  /*a0dc0*/  STL [R1+0x1074], R18 ;  /* 0x0010741201007387 */ /* 0x0003e20000100800 */
[----:B------:R-:W-:-:S03]  /*a0dd0*/  IADD3.X R19, R19, R0, RZ, P2, !PT ;  /* 0x0000000013137210 */ /* 0x000fc600017fe4ff */
[----:B------:R1:W-:Y:S04]  /*a0de0*/  LDGSTS.E [R3+0x2980], desc[UR60][R10.64], P0 ;  /* 0x029800000a037fae */ /* 0x0003e8000812187c */
[----:B------:R1:W-:Y:S04]  /*a0df0*/  STL [R1+0x1070], R20 ;  /* 0x0010701401007387 */ /* 0x0003e80000100800 */
[----:B------:R-:W-:Y:S01]  /*a0e00*/  STL [R1+0x10b4], R14 ;  /* 0x0010b40e01007387 */ /* 0x000fe20000100800 */
[----:B-1----:R-:W-:-:S03]  /*a0e10*/  IMAD.MOV.U32 R10, RZ, RZ, R18 ;  /* 0x000000ffff0a7224 */ /* 0x002fc600078e0012 */
[----:B------:R-:W2:Y:S01]  /*a0e20*/  LDL.LU R18, [R1+0x11f0] ;  /* 0x0011f00001127983 */ /* 0x000ea20000300800 */
[----:B------:R-:W-:-:S03]  /*a0e30*/  IMAD.MOV.U32 R11, RZ, RZ, R20 ;  /* 0x000000ffff0b7224 */ /* 0x000fc600078e0014 */
[----:B------:R1:W-:Y:S04]  /*a0e40*/  STL [R1+0x10b0], R19 ;  /* 0x0010b01301007387 */ /* 0x0003e80000100800 */
[----:B------:R-:W2:Y:S04]  /*a0e50*/  LDL.LU R20, [R1+0x1230] ;  /* 0x0012300001147983 */ /* 0x000ea80000300800 */
[----:B------:R1:W-:Y:S02]  /*a0e60*/  LDGSTS.E [R3+0x2d80], desc[UR60][R10.64], P0 ;  /* 0x02d800000a037fae */ /* 0x0003e4000812187c */
[----:B-1----:R-:W-:Y:S01]  /*a0e70*/  MOV R10, R14 ;  /* 0x0000000e000a7202 */ /* 0x002fe20000000f00 */
[----:B------:R-:W-:-:S02]  /*a0e80*/  IMAD.MOV.U32 R11, RZ, RZ, R19 ;  /* 0x000000ffff0b7224 */ /* 0x000fc400078e0013 */
[----:B------:R-:W2:Y:S04]  /*a0e90*/  LDL.LU R19, [R1+0x1274] ;  /* 0x0012740001137983 */ /* 0x000ea80000300800 */
[----:B------:R-:W2:Y:S04]  /*a0ea0*/  LDL.LU R14, [R1+0x12b4] ;  /* 0x0012b400010e7983 */ /* 0x000ea80000300800 */
[----:B------:R1:W-:Y:S01]  /*a0eb0*/  LDGSTS.E [R3+0x3180], desc[UR60][R10.64], P0 ;  /* 0x031800000a037fae */ /* 0x0003e2000812187c */
[----:B---3--:R-:W-:-:S05]  /*a0ec0*/  IADD3 R15, P1, R15, R5, RZ ;  /* 0x000000050f0f7210 */ /* 0x008fca0007f3e0ff */
[----:B------:R-:W-:Y:S01]  /*a0ed0*/  STL [R1+0x10f4], R15 ;  /* 0x0010f40f01007387 */ /* 0x000fe20000100800 */
[----:B------:R-:W-:Y:S01]  /*a0ee0*/  IADD3 R22, P2, R22, R5, RZ ;  /* 0x0000000516167210 */ /* 0x000fe20007f5e0ff */
[----:B------:R-:W-:Y:S02]  /*a0ef0*/  IMAD.X R21, R21, 0x1, R0, P1 ;  /* 0x0000000115157824 */ /* 0x000fe400008e0600 */
[----:B-1----:R-:W-:Y:S02]  /*a0f00*/  IMAD.MOV.U32 R10, RZ, RZ, R15 ;  /* 0x000000ffff0a7224 */ /* 0x002fe400078e000f */
[----:B------:R-:W-:Y:S01]  /*a0f10*/  IMAD.MOV.U32 R11, RZ, RZ, R21 ;  /* 0x000000ffff0b7224 */ /* 0x000fe200078e0015 */
[----:B------:R1:W-:Y:S01]  /*a0f20*/  STL [R1+0x10f0], R21 ;  /* 0x0010f01501007387 */ /* 0x0003e20000100800 */
[----:B------:R-:W-:-:S03]  /*a0f30*/  IADD3.X R23, R23, R0, RZ, P2, !PT ;  /* 0x0000000017177210 */ /* 0x000fc600017fe4ff */
[----:B------:R-:W-:Y:S04]  /*a0f40*/  STL [R1+0x1134], R22 ;  /* 0x0011341601007387 */ /* 0x000fe80000100800 */
[----:B------:R3:W-:Y:S04]  /*a0f50*/  LDGSTS.E [R3+0x3580], desc[UR60][R10.64], P0 ;  /* 0x035800000a037fae */ /* 0x0007e8000812187c */
[----:B-1----:R-:W2:Y:S01]  /*a0f60*/  LDL.LU R21, [R1+0x1270] ;  /* 0x0012700001157983 */ /* 0x002ea20000300800 */
[----:B----4-:R-:W-:-:S03]  /*a0f70*/  IADD3 R4, P1, R4, R5, RZ ;  /* 0x0000000504047210 */ /* 0x010fc60007f3e0ff */
[----:B------:R-:W-:Y:S01]  /*a0f80*/  STL [R1+0x1130], R23 ;  /* 0x0011301701007387 */ /* 0x000fe20000100800 */
[----:B------:R-:W-:Y:S02]  /*a0f90*/  IADD3 R8, P2, R8, R5, RZ ;  /* 0x0000000508087210 */ /* 0x000fe40007f5e0ff */
[----:B---3--:R-:W-:Y:S01]  /*a0fa0*/  MOV R10, R22 ;  /* 0x00000016000a7202 */ /* 0x008fe20000000f00 */
[----:B------:R-:W-:Y:S01]  /*a0fb0*/  IMAD.MOV.U32 R11, RZ, RZ, R23 ;  /* 0x000000ffff0b7224 */ /* 0x000fe200078e0017 */
[----:B------:R-:W3:Y:S04]  /*a0fc0*/  LDL.LU R15, [R1+0x12b0] ;  /* 0x0012b000010f7983 */ /* 0x000ee80000300800 */
[----:B------:R1:W-:Y:S04]  /*a0fd0*/  LDGSTS.E [R3+0x3980], desc[UR60][R10.64], P0 ;  /* 0x039800000a037fae */ /* 0x0003e8000812187c */
[----:B------:R-:W-:Y:S01]  /*a0fe0*/  STL [R1+0x1174], R4 ;  /* 0x0011740401007387 */ /* 0x000fe20000100800 */
[----:B-1----:R-:W-:-:S02]  /*a0ff0*/  IMAD.MOV.U32 R10, RZ, RZ, R4 ;  /* 0x000000ffff0a7224 */ /* 0x002fc400078e0004 */
[----:B------:R-:W-:-:S04]  /*a1000*/  IMAD.X R16, R16, 0x1, R0, P1 ;  /* 0x0000000110107824 */ /* 0x000fc800008e0600 */
[----:B------:R-:W-:Y:S01]  /*a1010*/  IMAD.MOV.U32 R11, RZ, RZ, R16 ;  /* 0x000000ffff0b7224 */ /* 0x000fe200078e0010 */
[----:B------:R1:W-:Y:S01]  /*a1020*/  STL [R1+0x1170], R16 ;  /* 0x0011701001007387 */ /* 0x0003e20000100800 */
[----:B--2---:R-:W-:-:S03]  /*a1030*/  IADD3.X R17, R17, R0, RZ, P2, !PT ;  /* 0x0000000011117210 */ /* 0x004fc600017fe4ff */
[----:B------:R-:W-:Y:S04]  /*a1040*/  STL [R1+0x11b4], R8 ;  /* 0x0011b40801007387 */ /* 0x000fe80000100800 */
[----:B------:R2:W-:Y:S04]  /*a1050*/  LDGSTS.E [R3+0x3d80], desc[UR60][R10.64], P0 ;  /* 0x03d800000a037fae */ /* 0x0005e8000812187c */
[----:B-1----:R-:W4:Y:S04]  /*a1060*/  LDL.LU R16, [R1+0x12f4] ;  /* 0x0012f40001107983 */ /* 0x002f280000300800 */
[----:B------:R1:W-:Y:S04]  /*a1070*/  STL [R1+0x11b0], R17 ;  /* 0x0011b01101007387 */ /* 0x0003e80000100800 */
[----:B------:R-:W4:Y:S01]  /*a1080*/  LDL.LU R4, [R1+0x1334] ;  /* 0x0013340001047983 */ /* 0x000f220000300800 */
[----:B--2---:R-:W-:-:S03]  /*a1090*/  IMAD.MOV.U32 R11, RZ, RZ, R17 ;  /* 0x000000ffff0b7224 */ /* 0x004fc600078e0011 */
[----:B-1----:R-:W2:Y:S01]  /*a10a0*/  LDL.LU R17, [R1+0x12f0] ;  /* 0x0012f00001117983 */ /* 0x002ea20000300800 */
[----:B------:R-:W-:-:S03]  /*a10b0*/  MOV R10, R8 ;  /* 0x00000008000a7202 */ /* 0x000fc60000000f00 */
[----:B------:R-:W2:Y:S01]  /*a10c0*/  LDL.LU R8, [R1+0x1330] ;  /* 0x0013300001087983 */ /* 0x000ea20000300800 */
[-C--:B------:R-:W-:Y:S02]  /*a10d0*/  IADD3 R6, P1, R6, R5.reuse, RZ ;  /* 0x0000000506067210 */ /* 0x080fe40007f3e0ff */
[----:B------:R-:W-:Y:S01]  /*a10e0*/  IADD3 R13, P2, R13, R5, RZ ;  /* 0x000000050d0d7210 */ /* 0x000fe20007f5e0ff */
[----:B------:R1:W-:Y:S04]  /*a10f0*/  LDGSTS.E [R3+0x4180], desc[UR60][R10.64], P0 ;  /* 0x041800000a037fae */ /* 0x0003e8000812187c */
[----:B------:R1:W-:Y:S01]  /*a1100*/  STL [R1+0x11f4], R6 ;  /* 0x0011f40601007387 */ /* 0x0003e20000100800 */
[----:B------:R-:W-:Y:S02]  /*a1110*/  IMAD.X R18, R18, 0x1, R0, P1 ;  /* 0x0000000112127824 */ /* 0x000fe400008e0600 */
[----:B-1----:R-:W-:-:S02]  /*a1120*/  IMAD.MOV.U32 R10, RZ, RZ, R6 ;  /* 0x000000ffff0a7224 */ /* 0x002fc400078e0006 */
[----:B------:R-:W-:Y:S01]  /*a1130*/  IMAD.MOV.U32 R11, RZ, RZ, R18 ;  /* 0x000000ffff0b7224 */ /* 0x000fe200078e0012 */
[----:B------:R1:W-:Y:S01]  /*a1140*/  STL [R1+0x11f0], R18 ;  /* 0x0011f01201007387 */ /* 0x0003e20000100800 */
[----:B------:R-:W-:-:S03]  /*a1150*/  IADD3.X R20, R20, R0, RZ, P2, !PT ;  /* 0x0000000014147210 */ /* 0x000fc600017fe4ff */
[----:B------:R1:W-:Y:S04]  /*a1160*/  STL [R1+0x1234], R13 ;  /* 0x0012340d01007387 */ /* 0x0003e80000100800 */
[----:B------:R-:W2:Y:S04]  /*a1170*/  LDL.LU R6, [R1+0x1374] ;  /* 0x0013740001067983 */ /* 0x000ea80000300800 */
[----:B------:R1:W-:Y:S04]  /*a1180*/  STL [R1+0x1230], R20 ;  /* 0x0012301401007387 */ /* 0x0003e80000100800 */
[----:B------:R1:W-:Y:S04]  /*a1190*/  LDGSTS.E [R3+0x4580], desc[UR60][R10.64], P0 ;  /* 0x045800000a037fae */ /* 0x0003e8000812187c */
[----:B-1----:R-:W2:Y:S01]  /*a11a0*/  LDL.LU R18, [R1+0x13b4] ;  /* 0x0013b40001127983 */ /* 0x002ea20000300800 */
[----:B------:R-:W-:-:S03]  /*a11b0*/  MOV R10, R13 ;  /* 0x0000000d000a7202 */ /* 0x000fc60000000f00 */
[----:B------:R-:W2:Y:S01]  /*a11c0*/  LDL.LU R13, [R1+0x1370] ;  /* 0x00137000010d7983 */ /* 0x000ea20000300800 */
[----:B------:R-:W-:-:S03]  /*a11d0*/  IMAD.MOV.U32 R11, RZ, RZ, R20 ;  /* 0x000000ffff0b7224 */ /* 0x000fc600078e0014 */
[----:B------:R-:W2:Y:S01]  /*a11e0*/  LDL.LU R20, [R1+0x13b0] ;  /* 0x0013b00001147983 */ /* 0x000ea20000300800 */
[-C--:B------:R-:W-:Y:S02]  /*a11f0*/  IADD3 R19, P1, R19, R5.reuse, RZ ;  /* 0x0000000513137210 */ /* 0x080fe40007f3e0ff */
[----:B------:R-:W-:Y:S01]  /*a1200*/  IADD3 R14, P2, R14, R5, RZ ;  /* 0x000000050e0e7210 */ /* 0x000fe20007f5e0ff */
[----:B------:R1:W-:Y:S04]  /*a1210*/  LDGSTS.E [R3+0x4980], desc[UR60][R10.64], P0 ;  /* 0x049800000a037fae */ /* 0x0003e8000812187c */
[----:B------:R3:W-:Y:S01]  /*a1220*/  STL [R1+0x1274], R19 ;  /* 0x0012741301007387 */ /* 0x0007e20000100800 */
[----:B-1----:R-:W-:Y:S02]  /*a1230*/  IMAD.MOV.U32 R10, RZ, RZ, R19 ;  /* 0x000000ffff0a7224 */ /* 0x002fe400078e0013 */
[----:B------:R-:W-:-:S05]  /*a1240*/  IMAD.X R21, R21, 0x1, R0, P1 ;  /* 0x0000000115157824 */ /* 0x000fca00008e0600 */
        /* <DEDUP_REMOVED lines=8> */
[----:B------:R1:W-:Y:S04]  /*a12d0*/  LDGSTS.E [R3+0x4d80], desc[UR60][R10.64], P0 ;  /* 0x04d800000a037fae */ /* 0x0003e8000812187c */
[----:B------:R-:W3:Y:S01]  /*a12e0*/  LDL.LU R23, [R1+0x1430] ;  /* 0x0014300001177983 */ /* 0x000ee20000300800 */
[----:B-1----:R-:W-:Y:S01]  /*a12f0*/  MOV R10, R14 ;  /* 0x0000000e000a7202 */ /* 0x002fe20000000f00 */
[----:B------:R-:W-:-:S02]  /*a1300*/  IMAD.MOV.U32 R11, RZ, RZ, R15 ;  /* 0x000000ffff0b7224 */ /* 0x000fc400078e000f */
[----:B------:R-:W3:Y:S04]  /*a1310*/  LDL.LU R14, [R1+0x1474] ;  /* 0x00147400010e7983 */ /* 0x000ee80000300800 */
[----:B------:R-:W3:Y:S01]  /*a1320*/  LDL.LU R15, [R1+0x14b4] ;  /* 0x0014b400010f7983 */ /* 0x000ee20000300800 */
[----:B----4-:R-:W-:-:S03]  /*a1330*/  IADD3 R16, P1, R16, R5, RZ ;  /* 0x0000000510107210 */ /* 0x010fc60007f3e0ff */
[----:B------:R1:W-:Y:S01]  /*a1340*/  LDGSTS.E [R3+0x5180], desc[UR60][R10.64], P0 ;  /* 0x051800000a037fae */ /* 0x0003e2000812187c */
[----:B------:R-:W-:-:S03]  /*a1350*/  IADD3 R4, P2, R4, R5, RZ ;  /* 0x0000000504047210 */ /* 0x000fc60007f5e0ff */
[----:B------:R4:W-:Y:S01]  /*a1360*/  STL [R1+0x12f4], R16 ;  /* 0x0012f41001007387 */ /* 0x0009e20000100800 */
[----:B--2---:R-:W-:Y:S02]  /*a1370*/  IMAD.X R17, R17, 0x1, R0, P1 ;  /* 0x0000000111117824 */ /* 0x004fe400008e0600 */
[----:B-1----:R-:W-:Y:S01]  /*a1380*/  IMAD.MOV.U32 R10, RZ, RZ, R16 ;  /* 0x000000ffff0a7224 */ /* 0x002fe200078e0010 */
[----:B------:R-:W-:Y:S02]  /*a1390*/  IADD3.X R8, R8, R0, RZ, P2, !PT ;  /* 0x0000000008087210 */ /* 0x000fe400017fe4ff */
[----:B------:R1:W-:Y:S04]  /*a13a0*/  STL [R1+0x12f0], R17 ;  /* 0x0012f01101007387 */ /* 0x0003e80000100800 */
[----:B------:R-:W-:Y:S04]  /*a13b0*/  STL [R1+0x1334], R4 ;  /* 0x0013340401007387 */ /* 0x000fe80000100800 */
[----:B----4-:R-:W2:Y:S01]  /*a13c0*/  LDL.LU R16, [R1+0x1470] ;  /* 0x0014700001107983 */ /* 0x010ea20000300800 */
[----:B------:R-:W-:-:S03]  /*a13d0*/  IMAD.MOV.U32 R11, RZ, RZ, R17 ;  /* 0x000000ffff0b7224 */ /* 0x000fc600078e0011 */
[----:B------:R4:W-:Y:S04]  /*a13e0*/  STL [R1+0x1330], R8 ;  /* 0x0013300801007387 */ /* 0x0009e80000100800 */
[----:B-1----:R-:W2:Y:S04]  /*a13f0*/  LDL.LU R17, [R1+0x14b0] ;  /* 0x0014b00001117983 */ /* 0x002ea80000300800 */
[----:B------:R1:W-:Y:S01]  /*a1400*/  LDGSTS.E [R3+0x5580], desc[UR60][R10.64], P0 ;  /* 0x055800000a037fae */ /* 0x0003e2000812187c */
[----:B------:R-:W-:Y:S02]  /*a1410*/  IADD3 R6, P1, R6, R5, RZ ;  /* 0x0000000506067210 */ /* 0x000fe40007f3e0ff */
[----:B-1----:R-:W-:Y:S01]  /*a1420*/  MOV R10, R4 ;  /* 0x00000004000a7202 */ /* 0x002fe20000000f00 */
[----:B------:R-:W-:-:S02]  /*a1430*/  IMAD.MOV.U32 R11, RZ, RZ, R8 ;  /* 0x000000ffff0b7224 */ /* 0x000fc400078e0008 */
[----:B----4-:R-:W4:Y:S04]  /*a1440*/  LDL.LU R8, [R1+0x14f4] ;  /* 0x0014f40001087983 */ /* 0x010f280000300800 */
[----:B------:R-:W4:Y:S01]  /*a1450*/  LDL.LU R4, [R1+0x1534] ;  /* 0x0015340001047983 */ /* 0x000f220000300800 */
[----:B------:R-:W-:-:S03]  /*a1460*/  IADD3 R18, P2, R18, R5, RZ ;  /* 0x0000000512127210 */ /* 0x000fc60007f5e0ff */
[----:B------:R-:W-:Y:S04]  /*a1470*/  STL [R1+0x1374], R6 ;  /* 0x0013740601007387 */ /* 0x000fe80000100800 */
[----:B------:R1:W-:Y:S01]  /*a1480*/  LDGSTS.E [R3+0x5980], desc[UR60][R10.64], P0 ;  /* 0x059800000a037fae */ /* 0x0003e2000812187c */
[----:B------:R-:W-:Y:S01]  /*a1490*/  IMAD.X R13, R13, 0x1, R0, P1 ;  /* 0x000000010d0d7824 */ /* 0x000fe200008e0600 */
[----:B------:R-:W-:-:S04]  /*a14a0*/  IADD3.X R20, R20, R0, RZ, P2, !PT ;  /* 0x0000000014147210 */ /* 0x000fc800017fe4ff */
[----:B------:R1:W-:Y:S02]  /*a14b0*/  STL [R1+0x1370], R13 ;  /* 0x0013700d01007387 */ /* 0x0003e40000100800 */
[----:B-1----:R-:W-:Y:S02]  /*a14c0*/  IMAD.MOV.U32 R11, RZ, RZ, R13 ;  /* 0x000000ffff0b7224 */ /* 0x002fe400078e000d */
[----:B------:R-:W-:Y:S01]  /*a14d0*/  STL [R1+0x13b4], R18 ;  /* 0x0013b41201007387 */ /* 0x000fe20000100800 */
[----:B------:R-:W-:-:S03]  /*a14e0*/  IMAD.MOV.U32 R10, RZ, RZ, R6 ;  /* 0x000000ffff0a7224 */ /* 0x000fc600078e0006 */
[----:B------:R-:W4:Y:S04]  /*a14f0*/  LDL.LU R13, [R1+0x14f0] ;  /* 0x0014f000010d7983 */ /* 0x000f280000300800 */
[----:B------:R1:W-:Y:S04]  /*a1500*/  STL [R1+0x13b0], R20 ;  /* 0x0013b01401007387 */ /* 0x0003e80000100800 */
[----:B------:R-:W4:Y:S04]  /*a1510*/  LDL.LU R6, [R1+0x1530] ;  /* 0x0015300001067983 */ /* 0x000f280000300800 */
[----:B------:R1:W-:Y:S02]  /*a1520*/  LDGSTS.E [R3+0x5d80], desc[UR60][R10.64], P0 ;  /* 0x05d800000a037fae */ /* 0x0003e4000812187c */
[----:B-1----:R-:W-:Y:S01]  /*a1530*/  MOV R10, R18 ;  /* 0x00000012000a7202 */ /* 0x002fe20000000f00 */
[----:B------:R-:W-:-:S02]  /*a1540*/  IMAD.MOV.U32 R11, RZ, RZ, R20 ;  /* 0x000000ffff0b7224 */ /* 0x000fc400078e0014 */
[----:B------:R-:W4:Y:S04]  /*a1550*/  LDL.LU R20, [R1+0x1574] ;  /* 0x0015740001147983 */ /* 0x000f280000300800 */
[----:B------:R1:W-:Y:S04]  /*a1560*/  LDGSTS.E [R3+0x6180], desc[UR60][R10.64], P0 ;  /* 0x061800000a037fae */ /* 0x0003e8000812187c */
[----:B------:R-:W4:Y:S01]  /*a1570*/  LDL.LU R18, [R1+0x15b4] ;  /* 0x0015b40001127983 */ /* 0x000f220000300800 */
[----:B---3--:R-:W-:-:S05]  /*a1580*/  IADD3 R19, P1, R19, R5, RZ ;  /* 0x0000000513137210 */ /* 0x008fca0007f3e0ff */
[----:B-1----:R-:W-:Y:S01]  /*a1590*/  IMAD.MOV.U32 R10, RZ, RZ, R19 ;  /* 0x000000ffff0a7224 */ /* 0x002fe200078e0013 */
[----:B------:R-:W-:Y:S01]  /*a15a0*/  IADD3 R22, P2, R22, R5, RZ ;  /* 0x0000000516167210 */ /* 0x000fe20007f5e0ff */
[----:B------:R-:W-:Y:S01]  /*a15b0*/  IMAD.X R21, R21, 0x1, R0, P1 ;  /* 0x0000000115157824 */ /* 0x000fe200008e0600 */
[----:B------:R-:W-:Y:S03]  /*a15c0*/  STL [R1+0x13f4], R19 ;  /* 0x0013f41301007387 */ /* 0x000fe60000100800 */
[----:B------:R-:W-:Y:S01]  /*a15d0*/  IMAD.MOV.U32 R11, RZ, RZ, R21 ;  /* 0x000000ffff0b7224 */ /* 0x000fe200078e0015 */
[----:B------:R1:W-:Y:S01]  /*a15e0*/  STL [R1+0x13f0], R21 ;  /* 0x0013f01501007387 */ /* 0x0003e20000100800 */
[----:B------:R-:W-:-:S03]  /*a15f0*/  IADD3.X R23, R23, R0, RZ, P2, !PT ;  /* 0x0000000017177210 */ /* 0x000fc600017fe4ff */
[----:B------:R-:W-:Y:S04]  /*a1600*/  STL [R1+0x1434], R22 ;  /* 0x0014341601007387 */ /* 0x000fe80000100800 */
[----:B------:R3:W-:Y:S04]  /*a1610*/  LDGSTS.E [R3+0x6580], desc[UR60][R10.64], P0 ;  /* 0x065800000a037fae */ /* 0x0007e8000812187c */
[----:B-1----:R-:W4:Y:S01]  /*a1620*/  LDL.LU R21, [R1+0x1570] ;  /* 0x0015700001157983 */ /* 0x002f220000300800 */
[----:B------:R-:W-:-:S03]  /*a1630*/  IADD3 R14, P1, R14, R5, RZ ;  /* 0x000000050e0e7210 */ /* 0x000fc60007f3e0ff */
        /* <DEDUP_REMOVED lines=17> */
[----:B--2---:R-:W-:Y:S01]  /*a1750*/  IMAD.MOV.U32 R11, RZ, RZ, R17 ;  /* 0x000000ffff0b7224 */ /* 0x004fe200078e0011 */
[----:B------:R-:W-:-:S02]  /*a1760*/  MOV R10, R15 ;  /* 0x0000000f000a7202 */ /* 0x000fc40000000f00 */
[----:B-1----:R-:W2:Y:S04]  /*a1770*/  LDL.LU R17, [R1+0x15f0] ;  /* 0x0015f00001117983 */ /* 0x002ea80000300800 */
[----:B------:R-:W2:Y:S01]  /*a1780*/  LDL.LU R15, [R1+0x1630] ;  /* 0x00163000010f7983 */ /* 0x000ea20000300800 */
[-C--:B----4-:R-:W-:Y:S02]  /*a1790*/  IADD3 R8, P1, R8, R5.reuse, RZ ;  /* 0x0000000508087210 */ /* 0x090fe40007f3e0ff */
[----:B------:R-:W-:Y:S01]  /*a17a0*/  IADD3 R4, P2, R4, R5, RZ ;  /* 0x0000000504047210 */ /* 0x000fe20007f5e0ff */
[----:B------:R1:W-:Y:S04]  /*a17b0*/  LDGSTS.E [R3+0x7180], desc[UR60][R10.64], P0 ;  /* 0x071800000a037fae */ /* 0x0003e8000812187c */
[----:B------:R-:W-:Y:S01]  /*a17c0*/  STL [R1+0x14f4], R8 ;  /* 0x0014f40801007387 */ /* 0x000fe20000100800 */
[----:B-1----:R-:W-:-:S02]  /*a17d0*/  IMAD.MOV.U32 R10, RZ, RZ, R8 ;  /* 0x000000ffff0a7224 */ /* 0x002fc400078e0008 */
[----:B------:R-:W-:-:S04]  /*a17e0*/  IMAD.X R13, R13, 0x1, R0, P1 ;  /* 0x000000010d0d7824 */ /* 0x000fc800008e0600 */
[----:B------:R-:W-:Y:S01]  /*a17f0*/  IMAD.MOV.U32 R11, RZ, RZ, R13 ;  /* 0x000000ffff0b7224 */ /* 0x000fe200078e000d */
[----:B------:R1:W-:Y:S01]  /*a1800*/  STL [R1+0x14f0], R13 ;  /* 0x0014f00d01007387 */ /* 0x0003e20000100800 */
[----:B------:R-:W-:-:S03]  /*a1810*/  IADD3.X R6, R6, R0, RZ, P2, !PT ;  /* 0x0000000006067210 */ /* 0x000fc600017fe4ff */
[----:B------:R-:W-:Y:S04]  /*a1820*/  STL [R1+0x1534], R4 ;  /* 0x0015340401007387 */ /* 0x000fe80000100800 */
[----:B------:R4:W-:Y:S04]  /*a1830*/  STL [R1+0x1530], R6 ;  /* 0x0015300601007387 */ /* 0x0009e80000100800 */
[----:B-1----:R-:W2:Y:S04]  /*a1840*/  LDL.LU R13, [R1+0x1670] ;  /* 0x00167000010d7983 */ /* 0x002ea80000300800 */
[----:B------:R1:W-:Y:S04]  /*a1850*/  LDGSTS.E [R3+0x7580], desc[UR60][R10.64], P0 ;  /* 0x075800000a037fae */ /* 0x0003e8000812187c */
[----:B------:R-:W2:Y:S01]  /*a1860*/  LDL.LU R8, [R1+0x1674] ;  /* 0x0016740001087983 */ /* 0x000ea20000300800 */
[----:B-1----:R-:W-:Y:S01]  /*a1870*/  IMAD.MOV.U32 R11, RZ, RZ, R6 ;  /* 0x000000ffff0b7224 */ /* 0x002fe200078e0006 */
[----:B------:R-:W-:-:S02]  /*a1880*/  MOV R10, R4 ;  /* 0x00000004000a7202 */ /* 0x000fc40000000f00 */
[----:B----4-:R-:W4:Y:S04]  /*a1890*/  LDL.LU R6, [R1+0x16b0] ;  /* 0x0016b00001067983 */ /* 0x010f280000300800 */
[----:B------:R-:W4:Y:S01]  /*a18a0*/  LDL.LU R4, [R1+0x16b4] ;  /* 0x0016b40001047983 */ /* 0x000f220000300800 */
[-C--:B------:R-:W-:Y:S02]  /*a18b0*/  IADD3 R20, P1, R20, R5.reuse, RZ ;  /* 0x0000000514147210 */ /* 0x080fe40007f3e0ff */
[----:B------:R-:W-:Y:S01]  /*a18c0*/  IADD3 R18, P2, R18, R5, RZ ;  /* 0x0000000512127210 */ /* 0x000fe20007f5e0ff */
[----:B------:R1:W-:Y:S04]  /*a18d0*/  LDGSTS.E [R3+0x7980], desc[UR60][R10.64], P0 ;  /* 0x079800000a037fae */ /* 0x0003e8000812187c */
[----:B------:R3:W-:Y:S01]  /*a18e0*/  STL [R1+0x1574], R20 ;  /* 0x0015741401007387 */ /* 0x0007e20000100800 */
[----:B-1----:R-:W-:-:S02]  /*a18f0*/  IMAD.MOV.U32 R10, RZ, RZ, R20 ;  /* 0x000000ffff0a7224 */ /* 0x002fc400078e0014 */
[----:B------:R-:W-:-:S05]  /*a1900*/  IMAD.X R21, R21, 0x1, R0, P1 ;  /* 0x0000000115157824 */ /* 0x000fca00008e0600 */
[----:B------:R-:W-:Y:S01]  /*a1910*/  STL [R1+0x1570], R21 ;  /* 0x0015701501007387 */ /* 0x000fe20000100800 */
[----:B---3--:R-:W-:-:S03]  /*a1920*/  IADD3.X R19, R19, R0, RZ, P2, !PT ;  /* 0x0000000013137210 */ /* 0x008fc600017fe4ff */
[----:B------:R1:W-:Y:S01]  /*a1930*/  STL [R1+0x15b4], R18 ;  /* 0x0015b41201007387 */ /* 0x0003e20000100800 */
[----:B------:R-:W-:-:S03]  /*a1940*/  IMAD.MOV.U32 R11, RZ, RZ, R21 ;  /* 0x000000ffff0b7224 */ /* 0x000fc600078e0015 */
[----:B------:R3:W-:Y:S04]  /*a1950*/  STL [R1+0x15b0], R19 ;  /* 0x0015b01301007387 */ /* 0x0007e80000100800 */
[----:B------:R-:W4:Y:S04]  /*a1960*/  LDL.LU R153, [R1+0x16f0] ;  /* 0x0016f00001997983 */ /* 0x000f280000300800 */
[----:B------:R-:W4:Y:S04]  /*a1970*/  LDL.LU R152, [R1+0x16f4] ;  /* 0x0016f40001987983 */ /* 0x000f280000300800 */
[----:B------:R-:W4:Y:S04]  /*a1980*/  LDL.LU R23, [R1+0x1730] ;  /* 0x0017300001177983 */ /* 0x000f280000300800 */
[----:B------:R-:W4:Y:S04]  /*a1990*/  LDL.LU R22, [R1+0x1734] ;  /* 0x0017340001167983 */ /* 0x000f280000300800 */
[----:B------:R1:W-:Y:S04]  /*a19a0*/  LDGSTS.E [R3+0x7d80], desc[UR60][R10.64], P0 ;  /* 0x07d800000a037fae */ /* 0x0003e8000812187c */
[----:B------:R-:W4:Y:S01]  /*a19b0*/  LDL.LU R20, [R1+0x1774] ;  /* 0x0017740001147983 */ /* 0x000f220000300800 */
[----:B------:R-:W-:-:S02]  /*a19c0*/  IADD3 R16, P1, R16, R5, RZ ;  /* 0x0000000510107210 */ /* 0x000fc40007f3e0ff */
[----:B-1----:R-:W-:Y:S02]  /*a19d0*/  MOV R10, R18 ;  /* 0x00000012000a7202 */ /* 0x002fe40000000f00 */
[----:B------:R-:W4:Y:S01]  /*a19e0*/  LDL.LU R18, [R1+0x17b4] ;  /* 0x0017b40001127983 */ /* 0x000f220000300800 */
[----:B------:R-:W-:-:S03]  /*a19f0*/  IADD3 R14, P2, R14, R5, RZ ;  /* 0x000000050e0e7210 */ /* 0x000fc60007f5e0ff */
[----:B------:R-:W-:Y:S01]  /*a1a00*/  STL [R1+0x15f4], R16 ;  /* 0x0015f41001007387 */ /* 0x000fe20000100800 */
[----:B--2---:R-:W-:Y:S01]  /*a1a10*/  IMAD.X R17, R17, 0x1, R0, P1 ;  /* 0x0000000111117824 */ /* 0x004fe200008e0600 */
[----:B------:R-:W-:-:S04]  /*a1a20*/  IADD3.X R15, R15, R0, RZ, P2, !PT ;  /* 0x000000000f0f7210 */ /* 0x000fc800017fe4ff */
[----:B------:R1:W-:Y:S01]  /*a1a30*/  STL [R1+0x15f0], R17 ;  /* 0x0015f01101007387 */ /* 0x0003e20000100800 */
[----:B------:R-:W-:-:S03]  /*a1a40*/  IMAD.MOV.U32 R11, RZ, RZ, R19 ;  /* 0x000000ffff0b7224 */ /* 0x000fc600078e0013 */
[----:B------:R-:W-:Y:S04]  /*a1a50*/  STL [R1+0x1634], R14 ;  /* 0x0016340e01007387 */ /* 0x000fe80000100800 */
[----:B------:R-:W2:Y:S04]  /*a1a60*/  LDL.LU R21, [R1+0x1770] ;  /* 0x0017700001157983 */ /* 0x000ea80000300800 */
[----:B------:R1:W-:Y:S04]  /*a1a70*/  STL [R1+0x1630], R15 ;  /* 0x0016300f01007387 */ /* 0x0003e80000100800 */
[----:B---3--:R-:W3:Y:S04]  /*a1a80*/  LDL.LU R19, [R1+0x17b0] ;  /* 0x0017b00001137983 */ /* 0x008ee80000300800 */
[----:B------:R1:W-:Y:S02]  /*a1a90*/  LDGSTS.E [R3+0x20180], desc[UR60][R10.64], P0 ;  /* 0x201800000a037fae */ /* 0x0003e4000812187c */
[----:B-1----:R-:W-:-:S02]  /*a1aa0*/  IMAD.MOV.U32 R10, RZ, RZ, R16 ;  /* 0x000000ffff0a7224 */ /* 0x002fc400078e0010 */
[----:B------:R-:W-:Y:S02]  /*a1ab0*/  IMAD.MOV.U32 R11, RZ, RZ, R17 ;  /* 0x000000ffff0b7224 */ /* 0x000fe400078e0011 */
[----:B------:R-:W3:Y:S04]  /*a1ac0*/  LDL.LU R17, [R1+0x1838] ;  /* 0x0018380001117983 */ /* 0x000ee80000300800 */
[----:B------:R-:W3:Y:S04]  /*a1ad0*/  LDL.LU R16, [R1+0x183c] ;  /* 0x00183c0001107983 */ /* 0x000ee80000300800 */
[----:B------:R1:W-:Y:S02]  /*a1ae0*/  LDGSTS.E [R3+0x20580], desc[UR60][R10.64], P0 ;  /* 0x205800000a037fae */ /* 0x0003e4000812187c */
[----:B-1----:R-:W-:Y:S01]  /*a1af0*/  IMAD.MOV.U32 R11, RZ, RZ, R15 ;  /* 0x000000ffff0b7224 */ /* 0x002fe200078e000f */
[----:B------:R-:W-:Y:S01]  /*a1b00*/  MOV R10, R14 ;  /* 0x0000000e000a7202 */ /* 0x000fe20000000f00 */
[----:B------:R-:W3:Y:S04]  /*a1b10*/  LDL.LU R15, [R1+0x1840] ;  /* 0x00184000010f7983 */ /* 0x000ee80000300800 */
[----:B------:R-:W3:Y:S01]  /*a1b20*/  LDL.LU R14, [R1+0x1844] ;  /* 0x00184400010e7983 */ /* 0x000ee20000300800 */
[----:B------:R-:W-:-:S02]  /*a1b30*/  IADD3 R8, P1, R8, R5, RZ ;  /* 0x0000000508087210 */ /* 0x000fc40007f3e0ff */
[----:B----4-:R-:W-:Y:S01]  /*a1b40*/  IADD3 R4, P2, R4, R5, RZ ;  /* 0x0000000504047210 */ /* 0x010fe20007f5e0ff */
[----:B------:R1:W-:Y:S02]  /*a1b50*/  LDGSTS.E [R3+0x20980], desc[UR60][R10.64], P0 ;  /* 0x209800000a037fae */ /* 0x0003e4000812187c */
[----:B------:R-:W-:Y:S01]  /*a1b60*/  IMAD.X R13, R13, 0x1, R0, P1 ;  /* 0x000000010d0d7824 */ /* 0x000fe200008e0600 */
[----:B------:R-:W-:Y:S01]  /*a1b70*/  IADD3.X R6, R6, R0, RZ, P2, !PT ;  /* 0x0000000006067210 */ /* 0x000fe200017fe4ff */
[----:B------:R-:W-:Y:S04]  /*a1b80*/  STL [R1+0x1674], R8 ;  /* 0x0016740801007387 */ /* 0x000fe80000100800 */
[----:B------:R4:W-:Y:S04]  /*a1b90*/  STL [R1+0x1670], R13 ;  /* 0x0016700d01007387 */ /* 0x0009e80000100800 */
[----:B------:R-:W-:Y:S01]  /*a1ba0*/  STL [R1+0x16b4], R4 ;  /* 0x0016b40401007387 */ /* 0x000fe20000100800 */
[----:B-1----:R-:W-:-:S02]  /*a1bb0*/  IMAD.MOV.U32 R10, RZ, RZ, R8 ;  /* 0x000000ffff0a7224 */ /* 0x002fc400078e0008 */
[----:B------:R-:W-:Y:S01]  /*a1bc0*/  IMAD.MOV.U32 R11, RZ, RZ, R13 ;  /* 0x000000ffff0b7224 */ /* 0x000fe200078e000d */
[----:B------:R1:W-:Y:S04]  /*a1bd0*/  STL [R1+0x16b0], R6 ;  /* 0x0016b00601007387 */ /* 0x0003e80000100800 */
[----:B----4-:R-:W4:Y:S04]  /*a1be0*/  LDL.LU R13, [R1+0x1848] ;  /* 0x00184800010d7983 */ /* 0x010f280000300800 */
[----:B------:R-:W4:Y:S04]  /*a1bf0*/  LDL.LU R8, [R1+0x184c] ;  /* 0x00184c0001087983 */ /* 0x000f280000300800 */
[----:B------:R1:W-:Y:S02]  /*a1c00*/  LDGSTS.E [R3+0x20d80], desc[UR60][R10.64], P0 ;  /* 0x20d800000a037fae */ /* 0x0003e4000812187c */
[----:B-1----:R-:W-:Y:S01]  /*a1c10*/  IMAD.MOV.U32 R11, RZ, RZ, R6 ;  /* 0x000000ffff0b7224 */ /* 0x002fe200078e0006 */
[----:B------:R-:W-:Y:S01]  /*a1c20*/  MOV R10, R4 ;  /* 0x00000004000a7202 */ /* 0x000fe20000000f00 */
[----:B------:R-:W4:Y:S04]  /*a1c30*/  LDL.LU R6, [R1+0x1850] ;  /* 0x0018500001067983 */ /* 0x000f280000300800 */
[----:B------:R-:W4:Y:S04]  /*a1c40*/  LDL.LU R4, [R1+0x1854] ;  /* 0x0018540001047983 */ /* 0x000f280000300800 */
[----:B------:R1:W-:Y:S01]  /*a1c50*/  LDGSTS.E [R3+0x21180], desc[UR60][R10.64], P0 ;  /* 0x211800000a037fae */ /* 0x0003e2000812187c */
[----:B------:R-:W-:-:S05]  /*a1c60*/  IADD3 R152, P1, R152, R5, RZ ;  /* 0x0000000598987210 */ /* 0x000fca0007f3e0ff */
[----:B------:R-:W-:Y:S01]  /*a1c70*/  IMAD.X R153, R153, 0x1, R0, P1 ;  /* 0x0000000199997824 */ /* 0x000fe200008e0600 */
[-C--:B------:R-:W-:Y:S01]  /*a1c80*/  IADD3 R22, P2, R22, R5.reuse, RZ ;  /* 0x0000000516167210 */ /* 0x080fe20007f5e0ff */
[----:B------:R-:W-:Y:S03]  /*a1c90*/  STL [R1+0x16f4], R152 ;  /* 0x0016f49801007387 */ /* 0x000fe60000100800 */
[----:B------:R-:W-:Y:S02]  /*a1ca0*/  IADD3.X R23, R23, R0, RZ, P2, !PT ;  /* 0x0000000017177210 */ /* 0x000fe400017fe4ff */
[-C--:B------:R-:W-:Y:S01]  /*a1cb0*/  IADD3 R20, P1, R20, R5.reuse, RZ ;  /* 0x0000000514147210 */ /* 0x080fe20007f3e0ff */
[----:B------:R3:W-:Y:S04]  /*a1cc0*/  STL [R1+0x16f0], R153 ;  /* 0x0016f09901007387 */ /* 0x0007e80000100800 */
[----:B------:R-:W-:Y:S04]  /*a1cd0*/  STL [R1+0x1734], R22 ;  /* 0x0017341601007387 */ /* 0x000fe80000100800 */
[----:B------:R-:W-:Y:S01]  /*a1ce0*/  STL [R1+0x1730], R23 ;  /* 0x0017301701007387 */ /* 0x000fe20000100800 */
[----:B------:R-:W-:-:S03]  /*a1cf0*/  IADD3 R18, P2, R18, R5, RZ ;  /* 0x0000000512127210 */ /* 0x000fc60007f5e0ff */
[----:B------:R-:W-:Y:S01]  /*a1d00*/  STL [R1+0x1774], R20 ;  /* 0x0017741401007387 */ /* 0x000fe20000100800 */
[----:B-1----:R-:W-:Y:S02]  /*a1d10*/  IMAD.MOV.U32 R10, RZ, RZ, R152 ;  /* 0x000000ffff0a7224 */ /* 0x002fe400078e0098 */
[----:B------:R-:W-:-:S05]  /*a1d20*/  IMAD.MOV.U32 R11, RZ, RZ, R153 ;  /* 0x000000ffff0b7224 */ /* 0x000fca00078e0099 */
[----:B------:R1:W-:Y:S01]  /*a1d30*/  LDGSTS.E [R3+0x21580], desc[UR60][R10.64], P0 ;  /* 0x215800000a037fae */ /* 0x0003e2000812187c */
[----:B--2---:R-:W-:-:S05]  /*a1d40*/  IMAD.X R21, R21, 0x1, R0, P1 ;  /* 0x0000000115157824 */ /* 0x004fca00008e0600 */
[----:B------:R-:W-:Y:S01]  /*a1d50*/  STL [R1+0x1770], R21 ;  /* 0x0017701501007387 */ /* 0x000fe20000100800 */
[----:B---3--:R-:W-:-:S03]  /*a1d60*/  IADD3.X R19, R19, R0, RZ, P2, !PT ;  /* 0x0000000013137210 */ /* 0x008fc600017fe4ff */
[----:B------:R-:W-:Y:S04]  /*a1d70*/  STL [R1+0x17b4], R18 ;  /* 0x0017b41201007387 */ /* 0x000fe80000100800 */
[----:B------:R-:W-:Y:S04]  /*a1d80*/  STL [R1+0x17b0], R19 ;  /* 0x0017b01301007387 */ /* 0x000fe80000100800 */
[----:B------:R-:W2:Y:S04]  /*a1d90*/  LDL.LU.64 R158, [R1+0x728] ;  /* 0x00072800019e7983 */ /* 0x000ea80000300a00 */
[----:B------:R-:W3:Y:S01]  /*a1da0*/  LDL.LU.64 R152, [R1+0x7b8] ;  /* 0x0007b80001987983 */ /* 0x000ee20000300a00 */
[----:B------:R-:W-:-:S05]  /*a1db0*/  IADD3 R16, P1, R16, R5, RZ ;  /* 0x0000000510107210 */ /* 0x000fca0007f3e0ff */
[----:B------:R-:W-:Y:S01]  /*a1dc0*/  IMAD.X R17, R17, 0x1, R0, P1 ;  /* 0x0000000111117824 */ /* 0x000fe200008e0600 */
[----:B------:R-:W-:Y:S04]  /*a1dd0*/  STL [R1+0x183c], R16 ;  /* 0x00183c1001007387 */ /* 0x000fe80000100800 */
[----:B------:R-:W-:Y:S01]  /*a1de0*/  STL [R1+0x1838], R17 ;  /* 0x0018381101007387 */ /* 0x000fe20000100800 */
[----:B------:R-:W-:-:S04]  /*a1df0*/  IADD3 R14, P2, R14, R5, RZ ;  /* 0x000000050e0e7210 */ /* 0x000fc80007f5e0ff */
[----:B------:R-:W-:Y:S01]  /*a1e00*/  IADD3.X R15, R15, R0, RZ, P2, !PT ;  /* 0x000000000f0f7210 */ /* 0x000fe200017fe4ff */
[----:B------:R-:W-:Y:S04]  /*a1e10*/  STL [R1+0x1844], R14 ;  /* 0x0018440e01007387 */ /* 0x000fe80000100800 */
[----:B------:R-:W3:Y:S04]  /*a1e20*/  LDL.LU.64 R160, [R1+0x7b0] ;  /* 0x0007b00001a07983 */ /* 0x000ee80000300a00 */
[----:B------:R4:W-:Y:S04]  /*a1e30*/  STL [R1+0x1840], R15 ;  /* 0x0018400f01007387 */ /* 0x0009e80000100800 */
[----:B------:R-:W3:Y:S01]  /*a1e40*/  LDL.LU.64 R154, [R1+0x7a8] ;  /* 0x0007a800019a7983 */ /* 0x000ee20000300a00 */
[----:B-1----:R-:W-:Y:S01]  /*a1e50*/  MOV R10, R22 ;  /* 0x00000016000a7202 */ /* 0x002fe20000000f00 */
[----:B------:R-:W-:-:S05]  /*a1e60*/  IMAD.MOV.U32 R11, RZ, RZ, R23 ;  /* 0x000000ffff0b7224 */ /* 0x000fca00078e0017 */
[----:B------:R1:W-:Y:S02]  /*a1e70*/  LDGSTS.E [R3+0x21980], desc[UR60][R10.64], P0 ;  /* 0x219800000a037fae */ /* 0x0003e4000812187c */
[----:B-1----:R-:W-:Y:S02]  /*a1e80*/  IMAD.MOV.U32 R10, RZ, RZ, R20 ;  /* 0x000000ffff0a7224 */ /* 0x002fe400078e0014 */
[----:B------:R-:W-:-:S05]  /*a1e90*/  IMAD.MOV.U32 R11, RZ, RZ, R21 ;  /* 0x000000ffff0b7224 */ /* 0x000fca00078e0015 */
[----:B------:R1:W-:Y:S02]  /*a1ea0*/  LDGSTS.E [R3+0x21d80], desc[UR60][R10.64], P0 ;  /* 0x21d800000a037fae */ /* 0x0003e4000812187c */
[----:B-1----:R-:W-:Y:S01]  /*a1eb0*/  MOV R10, R18 ;  /* 0x00000012000a7202 */ /* 0x002fe20000000f00 */
[----:B------:R-:W-:-:S05]  /*a1ec0*/  IMAD.MOV.U32 R11, RZ, RZ, R19 ;  /* 0x000000ffff0b7224 */ /* 0x000fca00078e0013 */
[----:B------:R1:W-:Y:S01]  /*a1ed0*/  LDGSTS.E [R3+0x22180], desc[UR60][R10.64], P0 ;  /* 0x221800000a037fae */ /* 0x0003e2000812187c */
[----:B----4-:R-:W-:Y:S01]  /*a1ee0*/  IADD3 R8, P1, R8, R5, RZ ;  /* 0x0000000508087210 */ /* 0x010fe20007f3e0ff */
[----:B-1----:R-:W-:Y:S02]  /*a1ef0*/  IMAD.MOV.U32 R10, RZ, RZ, R16 ;  /* 0x000000ffff0a7224 */ /* 0x002fe400078e0010 */
[----:B------:R-:W-:-:S05]  /*a1f00*/  IMAD.MOV.U32 R11, RZ, RZ, R17 ;  /* 0x000000ffff0b7224 */ /* 0x000fca00078e0011 */
[----:B------:R1:W-:Y:S01]  /*a1f10*/  LDGSTS.E [R3+0x22580], desc[UR60][R10.64], P0 ;  /* 0x225800000a037fae */ /* 0x0003e2000812187c */
[----:B------:R-:W-:Y:S01]  /*a1f20*/  IMAD.X R13, R13, 0x1, R0, P1 ;  /* 0x000000010d0d7824 */ /* 0x000fe200008e0600 */
[----:B------:R-:W-:Y:S02]  /*a1f30*/  IADD3 R4, P2, R4, R5, RZ ;  /* 0x0000000504047210 */ /* 0x000fe40007f5e0ff */
[----:B-1----:R-:W-:Y:S01]  /*a1f40*/  MOV R10, R14 ;  /* 0x0000000e000a7202 */ /* 0x002fe20000000f00 */
[----:B------:R-:W-:Y:S02]  /*a1f50*/  IMAD.MOV.U32 R11, RZ, RZ, R15 ;  /* 0x000000ffff0b7224 */ /* 0x000fe400078e000f */
[----:B------:R-:W4:Y:S04]  /*a1f60*/  LDL.LU.64 R14, [R1+0x7a0] ;  /* 0x0007a000010e7983 */ /* 0x000f280000300a00 */
[----:B------:R-:W4:Y:S01]  /*a1f70*/  LDL.LU.64 R164, [R1+0x798] ;  /* 0x0007980001a47983 */ /* 0x000f220000300a00 */
[----:B------:R-:W-:-:S03]  /*a1f80*/  IADD3.X R6, R6, R0, RZ, P2, !PT ;  /* 0x0000000006067210 */ /* 0x000fc600017fe4ff */
[----:B------:R-:W-:Y:S04]  /*a1f90*/  STL [R1+0x184c], R8 ;  /* 0x00184c0801007387 */ /* 0x000fe80000100800 */
[----:B------:R-:W-:Y:S04]  /*a1fa0*/  STL [R1+0x1848], R13 ;  /* 0x0018480d01007387 */ /* 0x000fe80000100800 */
[----:B------:R-:W-:Y:S04]  /*a1fb0*/  STL [R1+0x1854], R4 ;  /* 0x0018540401007387 */ /* 0x000fe80000100800 */
[----:B------:R-:W4:Y:S04]  /*a1fc0*/  LDL.LU.64 R16, [R1+0x790] ;  /* 0x0007900001107983 */ /* 0x000f280000300a00 */
[----:B------:R1:W-:Y:S04]  /*a1fd0*/  STL [R1+0x1850], R6 ;  /* 0x0018500601007387 */ /* 0x0003e80000100800 */
[----:B------:R-:W4:Y:S04]  /*a1fe0*/  LDL.LU.64 R166, [R1+0x788] ;  /* 0x0007880001a67983 */ /* 0x000f280000300a00 */
[----:B------:R-:W4:Y:S04]  /*a1ff0*/  LDL.LU.64 R18, [R1+0x780] ;  /* 0x0007800001127983 */ /* 0x000f280000300a00 */
[----:B------:R-:W4:Y:S04]  /*a2000*/  LDL.LU.64 R168, [R1+0x778] ;  /* 0x0007780001a87983 */ /* 0x000f280000300a00 */
[----:B------:R-:W4:Y:S04]  /*a2010*/  LDL.LU.64 R20, [R1+0x770] ;  /* 0x0007700001147983 */ /* 0x000f280000300a00 */
[----:B------:R-:W4:Y:S04]  /*a2020*/  LDL.LU.64 R180, [R1+0x768] ;  /* 0x0007680001b47983 */ /* 0x000f280000300a00 */
[----:B------:R1:W-:Y:S04]  /*a2030*/  LDGSTS.E [R3+0x22980], desc[UR60][R10.64], P0 ;  /* 0x229800000a037fae */ /* 0x0003e8000812187c */
[----:B------:R-:W4:Y:S04]  /*a2040*/  LDL.LU.64 R22, [R1+0x760] ;  /* 0x0007600001167983 */ /* 0x000f280000300a00 */
[----:B------:R-:W4:Y:S01]  /*a2050*/  LDL.LU R171, [R1+0xdb8] ;  /* 0x000db80001ab7983 */ /* 0x000f220000300800 */
[----:B-1----:R-:W-:-:S02]  /*a2060*/  IMAD.MOV.U32 R10, RZ, RZ, R8 ;  /* 0x000000ffff0a7224 */ /* 0x002fc400078e0008 */
[----:B------:R-:W-:-:S05]  /*a2070*/  IMAD.MOV.U32 R11, RZ, RZ, R13 ;  /* 0x000000ffff0b7224 */ /* 0x000fca00078e000d */
[----:B------:R1:W-:Y:S02]  /*a2080*/  LDGSTS.E [R3+0x22d80], desc[UR60][R10.64], P0 ;  /* 0x22d800000a037fae */ /* 0x0003e4000812187c */
[----:B-1----:R-:W-:Y:S01]  /*a2090*/  MOV R10, R4 ;  /* 0x00000004000a7202 */ /* 0x002fe20000000f00 */
[----:B------:R-:W-:Y:S02]  /*a20a0*/  IMAD.MOV.U32 R11, RZ, RZ, R6 ;  /* 0x000000ffff0b7224 */ /* 0x000fe400078e0006 */
[----:B------:R-:W4:Y:S04]  /*a20b0*/  LDL.LU R6, [R1+0xdbc] ;  /* 0x000dbc0001067983 */ /* 0x000f280000300800 */
[----:B------:R-:W4:Y:S04]  /*a20c0*/  LDL.LU.64 R174, [R1+0x758] ;  /* 0x0007580001ae7983 */ /* 0x000f280000300a00 */
[----:B------:R1:W-:Y:S01]  /*a20d0*/  LDGSTS.E [R3+0x23180], desc[UR60][R10.64], P0 ;  /* 0x231800000a037fae */ /* 0x0003e2000812187c */
[----:B--2---:R-:W-:-:S05]  /*a20e0*/  IADD3 R157, P1, R158, R5, RZ ;  /* 0x000000059e9d7210 */ /* 0x004fca0007f3e0ff */
[----:B------:R-:W-:Y:S01]  /*a20f0*/  IMAD.X R4, R159, 0x1, R0, P1 ;  /* 0x000000019f047824 */ /* 0x000fe200008e0600 */
[----:B---3--:R-:W-:-:S04]  /*a2100*/  IADD3 R158, P1, R152, R5, RZ ;  /* 0x00000005989e7210 */ /* 0x008fc80007f3e0ff */
[----:B-1----:R-:W-:Y:S02]  /*a2110*/  IADD3.X R10, R153, R0, RZ, P1, !PT ;  /* 0x00000000990a7210 */ /* 0x002fe40000ffe4ff */
[----:B------:R-:W2:Y:S04]  /*a2120*/  LDL.LU.64 R152, [R1+0x750] ;  /* 0x0007500001987983 */ /* 0x000ea80000300a00 */
[----:B------:R-:W3:Y:S01]  /*a2130*/  LDL.LU.64 R178, [R1+0x748] ;  /* 0x0007480001b27983 */ /* 0x000ee20000300a00 */
[----:B------:R-:W-:-:S05]  /*a2140*/  IADD3 R159, P1, R160, R5, RZ ;  /* 0x00000005a09f7210 */ /* 0x000fca0007f3e0ff */
[----:B------:R-:W-:Y:S01]  /*a2150*/  IMAD.X R11, R161, 0x1, R0, P1 ;  /* 0x00000001a10b7824 */ /* 0x000fe200008e0600 */
[----:B------:R-:W-:-:S05]  /*a2160*/  IADD3 R160, P1, R154, R5, RZ ;  /* 0x000000059aa07210 */ /* 0x000fca0007f3e0ff */
[----:B------:R-:W-:Y:S02]  /*a2170*/  IMAD.X R13, R155, 0x1, R0, P1 ;  /* 0x000000019b0d7824 */ /* 0x000fe400008e0600 */
[----:B------:R-:W3:Y:S04]  /*a2180*/  LDL.LU.64 R154, [R1+0x740] ;  /* 0x00074000019a7983 */ /* 0x000ee80000300a00 */
[----:B------:R-:W3:Y:S04]  /*a2190*/  LDL.LU.64 R176, [R1+0x738] ;  /* 0x0007380001b07983 */ /* 0x000ee80000300a00 */
[----:B------:R-:W3:Y:S01]  /*a21a0*/  LDL.LU.64 R172, [R1+0x730] ;  /* 0x0007300001ac7983 */ /* 0x000ee20000300a00 */
[----:B----4-:R-:W-:-:S04]  /*a21b0*/  IADD3 R161, P1, R14, R5, RZ ;  /* 0x000000050ea17210 */ /* 0x010fc80007f3e0ff */
        /* <DEDUP_REMOVED lines=52> */
[----:B--2---:R-:W-:-:S05]  /*a2500*/  IADD3 R174, P1, R152, R5, RZ ;  /* 0x0000000598ae7210 */ /* 0x004fca0007f3e0ff */
[----:B------:R-:W-:Y:S01]  /*a2510*/  IMAD.X R152, R153, 0x1, R0, P1 ;  /* 0x0000000199987824 */ /* 0x000fe200008e0600 */
[----:B---3--:R-:W-:-:S05]  /*a2520*/  IADD3 R175, P1, R178, R5, RZ ;  /* 0x00000005b2af7210 */ /* 0x008fca0007f3e0ff */
[----:B------:R-:W-:Y:S01]  /*a2530*/  IMAD.X R153, R179, 0x1, R0, P1 ;  /* 0x00000001b3997824 */ /* 0x000fe200008e0600 */
[----:B------:R-:W-:Y:S01]  /*a2540*/  MOV R179, R22 ;  /* 0x0000001600b37202 */ /* 0x000fe20000000f00 */
[----:B------:R-:W-:Y:S02]  /*a2550*/  IMAD.MOV.U32 R178, RZ, RZ, R169 ;  /* 0x000000ffffb27224 */ /* 0x000fe400078e00a9 */
[----:B------:R-:W-:-:S03]  /*a2560*/  IMAD.MOV.U32 R161, RZ, RZ, R153 ;  /* 0x000000ffffa17224 */ /* 0x000fc600078e0099 */
[----:B------:R-:W-:Y:S01]  /*a2570*/  LDGSTS.E [R3+0x26180], desc[UR60][R178.64], P0 ;  /* 0x26180000b2037fae */ /* 0x000fe2000812187c */
[----:B------:R-:W-:-:S04]  /*a2580*/  IADD3 R188, P1, R154, R5, RZ ;  /* 0x000000059abc7210 */ /* 0x000fc80007f3e0ff */
        /* <DEDUP_REMOVED lines=12> */
[----:B------:R1:W-:Y:S04]  /*a2650*/  STL.64 [R1+0x7b8], R186 ;  /* 0x0007b8ba01007387 */ /* 0x0003e80000100a00 */
[----:B------:R2:W-:Y:S04]  /*a2660*/  STL.64 [R1+0x7b0], R226 ;  /* 0x0007b0e201007387 */ /* 0x0005e80000100a00 */
[----:B------:R3:W-:Y:S01]  /*a2670*/  STL.64 [R1+0x7a8], R222 ;  /* 0x0007a8de01007387 */ /* 0x0007e20000100a00 */
[----:B------:R-:W-:-:S03]  /*a2680*/  MOV R4, R175 ;  /* 0x000000af00047202 */ /* 0x000fc60000000f00 */
[----:B------:R4:W-:Y:S04]  /*a2690*/  STL.64 [R1+0x7a0], R218 ;  /* 0x0007a0da01007387 */ /* 0x0009e80000100a00 */
        /* <DEDUP_REMOVED lines=16> */
[----:B------:R-:W4:Y:S01]  /*a27a0*/  LDL.LU R188, [R1+0x2654] ;  /* 0x0026540001bc7983 */ /* 0x000f220000300800 */
[----:B------:R-:W-:-:S03]  /*a27b0*/  IMAD.MOV.U32 R10, RZ, RZ, R8 ;  /* 0x000000ffff0a7224 */ /* 0x000fc600078e0008 */
[----:B------:R-:W-:Y:S01]  /*a27c0*/  STL.64 [R1+0x758], R176 ;  /* 0x000758b001007387 */ /* 0x000fe20000100a00 */
[----:B------:R-:W-:-:S03]  /*a27d0*/  IMAD.MOV.U32 R11, RZ, RZ, R156 ;  /* 0x000000ffff0b7224 */ /* 0x000fc600078e009c */
[----:B------:R-:W-:Y:S04]  /*a27e0*/  STL.64 [R1+0x750], R174 ;  /* 0x000750ae01007387 */ /* 0x000fe80000100a00 */
[----:B------:R-:W4:Y:S04]  /*a27f0*/  LDL.LU R189, [R1+0x2650] ;  /* 0x0026500001bd7983 */ /* 0x000f280000300800 */
[----:B------:R-:W-:Y:S04]  /*a2800*/  STL.64 [R1+0x748], R160 ;  /* 0x000748a001007387 */ /* 0x000fe80000100a00 */
[----:B------:R-:W-:Y:S04]  /*a2810*/  STL.64 [R1+0x740], R158 ;  /* 0x0007409e01007387 */ /* 0x000fe80000100a00 */
[----:B-1----:R-:W4:Y:S04]  /*a2820*/  LDL.LU.64 R186, [R1+0x2648] ;  /* 0x0026480001ba7983 */ /* 0x002f280000300a00 */
[----:B------:R1:W-:Y:S04]  /*a2830*/  STL.64 [R1+0x738], R22 ;  /* 0x0007381601007387 */ /* 0x0003e80000100a00 */
[----:B--2---:R-:W2:Y:S04]  /*a2840*/  LDL.LU.64 R226, [R1+0x2640] ;  /* 0x0026400001e27983 */ /* 0x004ea80000300a00 */
[----:B------:R1:W-:Y:S04]  /*a2850*/  STL.64 [R1+0x730], R10 ;  /* 0x0007300a01007387 */ /* 0x0003e80000100a00 */
[----:B---3--:R-:W3:Y:S04]  /*a2860*/  LDL.LU.64 R222, [R1+0x2638] ;  /* 0x0026380001de7983 */ /* 0x008ee80000300a00 */
[----:B------:R-:W2:Y:S04]  /*a2870*/  LDL.LU R8, [R1+0xdfc] ;  /* 0x000dfc0001087983 */ /* 0x000ea80000300800 */
[----:B------:R-:W3:Y:S04]  /*a2880*/  LDL.LU R21, [R1+0xe3c] ;  /* 0x000e3c0001157983 */ /* 0x000ee80000300800 */
[----:B----4-:R-:W4:Y:S04]  /*a2890*/  LDL.LU.64 R218, [R1+0x2630] ;  /* 0x0026300001da7983 */ /* 0x010f280000300a00 */
        /* <DEDUP_REMOVED lines=9> */
[----:B------:R-:W4:Y:S04]  /*a2930*/  LDL.LU R17, [R1+0xefc] ;  /* 0x000efc0001117983 */ /* 0x000f280000300800 */
[----:B------:R-:W-:Y:S04]  /*a2940*/  LDGSTS.E [R3+0x27180], desc[UR60][R158.64], P0 ;  /* 0x271800009e037fae */ /* 0x000fe8000812187c */
[----:B------:R-:W-:Y:S01]  /*a2950*/  LDGSTS.E [R3+0x27580], desc[UR60][R22.64], P0 ;  /* 0x2758000016037fae */ /* 0x000fe2000812187c */
[----:B------:R-:W-:-:S03]  /*a2960*/  LOP3.LUT R4, R7, 0x40, RZ, 0x3c, !PT ;  /* 0x0000004007047812 */ /* 0x000fc600078e3cff */
[----:B------:R1:W-:Y:S04]  /*a2970*/  LDGSTS.E [R3+0x27980], desc[UR60][R10.64], P0 ;  /* 0x279800000a037fae */ /* 0x0003e8000812187c */
[----:B-1----:R-:W4:Y:S04]  /*a2980*/  LDL.LU R22, [R1+0xf3c] ;  /* 0x000f3c0001167983 */ /* 0x002f280000300800 */
[----:B------:R-:W4:Y:S04]  /*a2990*/  LDL.LU R19, [R1+0xef8] ;  /* 0x000ef80001137983 */ /* 0x000f280000300800 */
[----:B------:R-:W4:Y:S01]  /*a29a0*/  LDL.LU R23, [R1+0xf38] ;  /* 0x000f380001177983 */ /* 0x000f220000300800 */
[----:B------:R-:W-:Y:S01]  /*a29b0*/  IADD3 R4, R4, R12, RZ ;  /* 0x0000000c04047210 */ /* 0x000fe20007ffe0ff */
[----:B------:R-:W-:-:S02]  /*a29c0*/  IMAD.MOV.U32 R10, RZ, RZ, R6 ;  /* 0x000000ffff0a7224 */ /* 0x000fc400078e0006 */
[----:B------:R-:W-:Y:S01]  /*a29d0*/  IMAD.MOV.U32 R11, RZ, RZ, R171 ;  /* 0x000000ffff0b7224 */ /* 0x000fe200078e00ab */
[----:B------:R-:W-:Y:S04]  /*a29e0*/  LDGSTS.E [R3+0x27d80], desc[UR60][R172.64], P0 ;  /* 0x27d80000ac037fae */ /* 0x000fe8000812187c */
[----:B------:R1:W-:Y:S04]  /*a29f0*/  LDGSTS.E [R4+0x200], desc[UR60][R10.64], P0 ;  /* 0x002000000a047fae */ /* 0x0003e8000812187c */
[----:B------:R-:W4:Y:S04]  /*a2a00*/  LDL.LU R15, [R1+0xf7c] ;  /* 0x000f7c00010f7983 */ /* 0x000f280000300800 */
[----:B------:R-:W4:Y:S01]  /*a2a10*/  LDL.LU R6, [R1+0xfbc] ;  /* 0x000fbc0001067983 */ /* 0x000f220000300800 */
[----:B--2---:R-:W-:-:S02]  /*a2a20*/  IADD3 R8, P1, R8, R5, RZ ;  /* 0x0000000508087210 */ /* 0x004fc40007f3e0ff */
[----:B---3--:R-:W-:-:S03]  /*a2a30*/  IADD3 R21, P2, R21, R5, RZ ;  /* 0x0000000515157210 */ /* 0x008fc60007f5e0ff */
[----:B-1----:R-:W-:Y:S01]  /*a2a40*/  IMAD.MOV.U32 R10, RZ, RZ, R8 ;  /* 0x000000ffff0a7224 */ /* 0x002fe200078e0008 */
[----:B------:R-:W-:Y:S01]  /*a2a50*/  STL [R1+0xdfc], R8 ;  /* 0x000dfc0801007387 */ /* 0x000fe20000100800 */
[----:B----4-:R-:W-:-:S04]  /*a2a60*/  IADD3.X R18, R18, R0, RZ, P1, !PT ;  /* 0x0000000012127210 */ /* 0x010fc80000ffe4ff */
[----:B------:R-:W-:Y:S01]  /*a2a70*/  MOV R11, R18 ;  /* 0x00000012000b7202 */ /* 0x000fe20000000f00 */
[----:B------:R-:W-:Y:S01]  /*a2a80*/  IMAD.X R152, R152, 0x1, R0, P2 ;  /* 0x0000000198987824 */ /* 0x000fe200010e0600 */
[----:B------:R1:W-:Y:S01]  /*a2a90*/  STL [R1+0xdf8], R18 ;  /* 0x000df81201007387 */ /* 0x0003e20000100800 */
[----:B------:R-:W-:-:S03]  /*a2aa0*/  IADD3 R13, P1, R13, R5, RZ ;  /* 0x000000050d0d7210 */ /* 0x000fc60007f3e0ff */
[----:B------:R-:W-:Y:S01]  /*a2ab0*/  STL [R1+0xe3c], R21 ;  /* 0x000e3c1501007387 */ /* 0x000fe20000100800 */
[----:B------:R-:W-:-:S03]  /*a2ac0*/  IADD3 R14, P2, R14, R5, RZ ;  /* 0x000000050e0e7210 */ /* 0x000fc60007f5e0ff */
[----:B------:R2:W-:Y:S04]  /*a2ad0*/  LDGSTS.E [R4+0x600], desc[UR60][R10.64], P0 ;  /* 0x006000000a047fae */ /* 0x0005e8000812187c */
[----:B-1----:R-:W3:Y:S01]  /*a2ae0*/  LDL.LU R18, [R1+0xf78] ;  /* 0x000f780001127983 */ /* 0x002ee20000300800 */
[----:B------:R-:W-:-:S03]  /*a2af0*/  IADD3.X R20, R20, R0, RZ, P1, !PT ;  /* 0x0000000014147210 */ /* 0x000fc60000ffe4ff */
[----:B------:R-:W-:Y:S01]  /*a2b00*/  STL [R1+0xe38], R152 ;  /* 0x000e389801007387 */ /* 0x000fe20000100800 */
[----:B--2---:R-:W-:-:S03]  /*a2b10*/  IMAD.MOV.U32 R10, RZ, RZ, R21 ;  /* 0x000000ffff0a7224 */ /* 0x004fc600078e0015 */
[----:B------:R-:W2:Y:S01]  /*a2b20*/  LDL.LU R8, [R1+0xfb8] ;  /* 0x000fb80001087983 */ /* 0x000ea20000300800 */
[----:B------:R-:W-:Y:S02]  /*a2b30*/  IMAD.MOV.U32 R11, RZ, RZ, R152 ;  /* 0x000000ffff0b7224 */ /* 0x000fe400078e0098 */
[----:B------:R-:W-:Y:S01]  /*a2b40*/  IMAD.X R16, R16, 0x1, R0, P2 ;  /* 0x0000000110107824 */ /* 0x000fe200010e0600 */
[----:B------:R1:W-:Y:S04]  /*a2b50*/  STL [R1+0xe7c], R13 ;  /* 0x000e7c0d01007387 */ /* 0x0003e80000100800 */
[----:B------:R4:W-:Y:S04]  /*a2b60*/  LDGSTS.E [R4+0xa00], desc[UR60][R10.64], P0 ;  /* 0x00a000000a047fae */ /* 0x0009e8000812187c */
[----:B------:R1:W-:Y:S04]  /*a2b70*/  STL [R1+0xe78], R20 ;  /* 0x000e781401007387 */ /* 0x0003e80000100800 */
[----:B------:R-:W-:Y:S01]  /*a2b80*/  STL [R1+0xebc], R14 ;  /* 0x000ebc0e01007387 */ /* 0x000fe20000100800 */
[----:B----4-:R-:W-:Y:S01]  /*a2b90*/  IMAD.MOV.U32 R10, RZ, RZ, R13 ;  /* 0x000000ffff0a7224 */ /* 0x010fe200078e000d */
[----:B------:R-:W-:-:S02]  /*a2ba0*/  MOV R11, R20 ;  /* 0x00000014000b7202 */ /* 0x000fc40000000f00 */
[----:B-1----:R-:W4:Y:S04]  /*a2bb0*/  LDL.LU R13, [R1+0xffc] ;  /* 0x000ffc00010d7983 */ /* 0x002f280000300800 */
[----:B------:R1:W-:Y:S04]  /*a2bc0*/  STL [R1+0xeb8], R16 ;  /* 0x000eb81001007387 */ /* 0x0003e80000100800 */
[----:B------:R1:W-:Y:S04]  /*a2bd0*/  LDGSTS.E [R4+0xe00], desc[UR60][R10.64], P0 ;  /* 0x00e000000a047fae */ /* 0x0003e8000812187c */
[----:B------:R-:W4:Y:S01]  /*a2be0*/  LDL.LU R20, [R1+0x103c] ;  /* 0x00103c0001147983 */ /* 0x000f220000300800 */
[----:B-1----:R-:W-:-:S03]  /*a2bf0*/  IMAD.MOV.U32 R11, RZ, RZ, R16 ;  /* 0x000000ffff0b7224 */ /* 0x002fc600078e0010 */
[----:B------:R-:W4:Y:S04]  /*a2c00*/  LDL.LU R16, [R1+0xff8] ;  /* 0x000ff80001107983 */ /* 0x000f280000300800 */
[----:B------:R-:W4:Y:S01]  /*a2c10*/  LDL.LU R21, [R1+0x1038] ;  /* 0x0010380001157983 */ /* 0x000f220000300800 */
[-C--:B------:R-:W-:Y:S01]  /*a2c20*/  IADD3 R17, P1, R17, R5.reuse, RZ ;  /* 0x0000000511117210 */ /* 0x080fe20007f3e0ff */
[----:B------:R-:W-:Y:S01]  /*a2c30*/  IMAD.MOV.U32 R10, RZ, RZ, R14 ;  /* 0x000000ffff0a7224 */ /* 0x000fe200078e000e */
[----:B------:R-:W-:Y:S01]  /*a2c40*/  IADD3 R22, P2, R22, R5, RZ ;  /* 0x0000000516167210 */ /* 0x000fe20007f5e0ff */
[----:B------:R-:W4:Y:S01]  /*a2c50*/  LDL.LU R14, [R1+0x107c] ;  /* 0x00107c00010e7983 */ /* 0x000f220000300800 */
[----:B------:R-:W-:-:S03]  /*a2c60*/  IADD3.X R19, R19, R0, RZ, P1, !PT ;  /* 0x0000000013137210 */ /* 0x000fc60000ffe4ff */
[----:B------:R-:W4:Y:S01]  /*a2c70*/  LDL.LU R3, [R1+0x10bc] ;  /* 0x0010bc0001037983 */ /* 0x000f220000300800 */
[----:B------:R-:W-:-:S03]  /*a2c80*/  IMAD.X R23, R23, 0x1, R0, P2 ;  /* 0x0000000117177824 */ /* 0x000fc600010e0600 */
[----:B------:R-:W-:Y:S04]  /*a2c90*/  STL [R1+0xefc], R17 ;  /* 0x000efc1101007387 */ /* 0x000fe80000100800 */
[----:B------:R1:W-:Y:S04]  /*a2ca0*/  LDGSTS.E [R4+0x1200], desc[UR60][R10.64], P0 ;  /* 0x012000000a047fae */ /* 0x0003e8000812187c */
[----:B------:R1:W-:Y:S04]  /*a2cb0*/  STL [R1+0xef8], R19 ;  /* 0x000ef81301007387 */ /* 0x0003e80000100800 */
[----:B------:R-:W-:Y:S01]  /*a2cc0*/  STL [R1+0xf3c], R22 ;  /* 0x000f3c1601007387 */ /* 0x000fe20000100800 */
[----:B-1----:R-:W-:-:S03]  /*a2cd0*/  MOV R11, R19 ;  /* 0x00000013000b7202 */ /* 0x002fc60000000f00 */
[----:B------:R-:W4:Y:S01]  /*a2ce0*/  LDL.LU R19, [R1+0x1078] ;  /* 0x0010780001137983 */ /* 0x000f220000300800 */
[----:B------:R-:W-:-:S03]  /*a2cf0*/  IMAD.MOV.U32 R10, RZ, RZ, R17 ;  /* 0x000000ffff0a7224 */ /* 0x000fc600078e0011 */
[----:B------:R-:W-:Y:S04]  /*a2d00*/  STL [R1+0xf38], R23 ;  /* 0x000f381701007387 */ /* 0x000fe80000100800 */
[----:B------:R-:W4:Y:S01]  /*a2d10*/  LDL.LU R17, [R1+0x10b8] ;  /* 0x0010b80001117983 */ /* 0x000f220000300800 */
[-C--:B------:R-:W-:Y:S02]  /*a2d20*/  IADD3 R15, P1, R15, R5.reuse, RZ ;  /* 0x000000050f0f7210 */ /* 0x080fe40007f3e0ff */
[----:B------:R-:W-:Y:S01]  /*a2d30*/  IADD3 R6, P2, R6, R5, RZ ;  /* 0x0000000506067210 */ /* 0x000fe20007f5e0ff */
[----:B------:R1:W-:Y:S04]  /*a2d40*/  LDGSTS.E [R4+0x1600], desc[UR60][R10.64], P0 ;  /* 0x016000000a047fae */ /* 0x0003e8000812187c */
[----:B------:R2:W-:Y:S01]  /*a2d50*/  STL [R1+0xf7c], R15 ;  /* 0x000f7c0f01007387 */ /* 0x0005e20000100800 */
[----:B-1----:R-:W-:-:S02]  /*a2d60*/  IMAD.MOV.U32 R10, RZ, RZ, R22 ;  /* 0x000000ffff0a7224 */ /* 0x002fc400078e0016 */
[----:B------:R-:W-:-:S05]  /*a2d70*/  IMAD.MOV.U32 R11, RZ, RZ, R23 ;  /* 0x000000ffff0b7224 */ /* 0x000fca00078e0017 */
[----:B------:R1:W-:Y:S02]  /*a2d80*/  LDGSTS.E [R4+0x1a00], desc[UR60][R10.64], P0 ;  /* 0x01a000000a047fae */ /* 0x0003e4000812187c */
[----:B-1----:R-:W-:Y:S01]  /*a2d90*/  IMAD.MOV.U32 R10, RZ, RZ, R15 ;  /* 0x000000ffff0a7224 */ /* 0x002fe200078e000f */
[----:B---3--:R-:W-:-:S05]  /*a2da0*/  IADD3.X R18, R18, R0, RZ, P1, !PT ;  /* 0x0000000012127210 */ /* 0x008fca0000ffe4ff */
[----:B------:R1:W-:Y:S01]  /*a2db0*/  STL [R1+0xf78], R18 ;  /* 0x000f781201007387 */ /* 0x0003e20000100800 */
[----:B--2---:R-:W-:-:S03]  /*a2dc0*/  IMAD.X R8, R8, 0x1, R0, P2 ;  /* 0x0000000108087824 */ /* 0x004fc600010e0600 */
[----:B------:R-:W-:Y:S01]  /*a2dd0*/  STL [R1+0xfbc], R6 ;  /* 0x000fbc0601007387 */ /* 0x000fe20000100800 */
[----:B------:R-:W-:-:S03]  /*a2de0*/  MOV R11, R18 ;  /* 0x00000012000b7202 */ /* 0x000fc60000000f00 */
[----:B------:R-:W2:Y:S04]  /*a2df0*/  LDL.LU R15, [R1+0x10fc] ;  /* 0x0010fc00010f7983 */ /* 0x000ea80000300800 */
[----:B------:R3:W-:Y:S04]  /*a2e00*/  STL [R1+0xfb8], R8 ;  /* 0x000fb80801007387 */ /* 0x0007e80000100800 */
[----:B------:R-:W2:Y:S04]  /*a2e10*/  LDL.LU R22, [R1+0x113c] ;  /* 0x00113c0001167983 */ /* 0x000ea80000300800 */
[----:B-1----:R-:W2:Y:S04]  /*a2e20*/  LDL.LU R18, [R1+0x10f8] ;  /* 0x0010f80001127983 */ /* 0x002ea80000300800 */
[----:B------:R1:W-:Y:S01]  /*a2e30*/  LDGSTS.E [R4+0x1e00], desc[UR60][R10.64], P0 ;  /* 0x01e000000a047fae */ /* 0x0003e2000812187c */
[----:B----4-:R-:W-:-:S03]  /*a2e40*/  IADD3 R13, P1, R13, R5, RZ ;  /* 0x000000050d0d7210 */ /* 0x010fc60007f3e0ff */
[----:B------:R-:W4:Y:S01]  /*a2e50*/  LDL.LU R23, [R1+0x1138] ;  /* 0x0011380001177983 */ /* 0x000f220000300800 */
[----:B-1----:R-:W-:Y:S01]  /*a2e60*/  IMAD.MOV.U32 R10, RZ, RZ, R6 ;  /* 0x000000ffff0a7224 */ /* 0x002fe200078e0006 */
[----:B------:R-:W-:Y:S01]  /*a2e70*/  IADD3 R20, P2, R20, R5, RZ ;  /* 0x0000000514147210 */ /* 0x000fe20007f5e0ff */
[----:B------:R-:W-:Y:S02]  /*a2e80*/  IMAD.MOV.U32 R11, RZ, RZ, R8 ;  /* 0x000000ffff0b7224 */ /* 0x000fe400078e0008 */
[----:B---3--:R-:W3:Y:S04]  /*a2e90*/  LDL.LU R8, [R1+0x117c] ;  /* 0x00117c0001087983 */ /* 0x008ee80000300800 */
[----:B------:R-:W3:Y:S01]  /*a2ea0*/  LDL.LU R6, [R1+0x11bc] ;  /* 0x0011bc0001067983 */ /* 0x000ee20000300800 */
[----:B------:R-:W-:-:S03]  /*a2eb0*/  IADD3.X R16, R16, R0, RZ, P1, !PT ;  /* 0x0000000010107210 */ /* 0x000fc60000ffe4ff */
[----:B------:R-:W-:Y:S01]  /*a2ec0*/  STL [R1+0xffc], R13 ;  /* 0x000ffc0d01007387 */ /* 0x000fe20000100800 */
[----:B------:R-:W-:-:S03]  /*a2ed0*/  IMAD.X R21, R21, 0x1, R0, P2 ;  /* 0x0000000115157824 */ /* 0x000fc600010e0600 */
[----:B------:R1:W-:Y:S04]  /*a2ee0*/  LDGSTS.E [R4+0x2200], desc[UR60][R10.64], P0 ;  /* 0x022000000a047fae */ /* 0x0003e8000812187c */
[----:B------:R1:W-:Y:S04]  /*a2ef0*/  STL [R1+0xff8], R16 ;  /* 0x000ff81001007387 */ /* 0x0003e80000100800 */
[----:B------:R-:W-:Y:S01]  /*a2f00*/  STL [R1+0x103c], R20 ;  /* 0x00103c1401007387 */ /* 0x000fe20000100800 */
[----:B-1----:R-:W-:-:S03]  /*a2f10*/  MOV R11, R16 ;  /* 0x00000010000b7202 */ /* 0x002fc60000000f00 */
[----:B------:R-:W3:Y:S01]  /*a2f20*/  LDL.LU R16, [R1+0x1178] ;  /* 0x0011780001107983 */ /* 0x000ee20000300800 */
[----:B------:R-:W-:-:S03]  /*a2f30*/  IMAD.MOV.U32 R10, RZ, RZ, R13 ;  /* 0x000000ffff0a7224 */ /* 0x000fc600078e000d */
[----:B------:R-:W-:Y:S04]  /*a2f40*/  STL [R1+0x1038], R21 ;  /* 0x0010381501007387 */ /* 0x000fe80000100800 */
[----:B------:R-:W3:Y:S01]  /*a2f50*/  LDL.LU R13, [R1+0x11b8] ;  /* 0x0011b800010d7983 */ /* 0x000ee20000300800 */
[-C--:B------:R-:W-:Y:S02]  /*a2f60*/  IADD3 R14, P1, R14, R5.reuse, RZ ;  /* 0x000000050e0e7210 */ /* 0x080fe40007f3e0ff */
[----:B------:R-:W-:Y:S01]  /*a2f70*/  IADD3 R3, P2, R3, R5, RZ ;  /* 0x0000000503037210 */ /* 0x000fe20007f5e0ff */
[----:B------:R1:W-:Y:S01]  /*a2f80*/  LDGSTS.E [R4+0x2600], desc[UR60][R10.64], P0 ;  /* 0x026000000a047fae */ /* 0x0003e2000812187c */
[----:B------:R-:W-:-:S03]  /*a2f90*/  IADD3.X R19, R19, R0, RZ, P1, !PT ;  /* 0x0000000013137210 */ /* 0x000fc60000ffe4ff */
[----:B------:R1:W-:Y:S02]  /*a2fa0*/  STL [R1+0x107c], R14 ;  /* 0x00107c0e01007387 */ /* 0x0003e40000100800 */
[----:B-1----:R-:W-:Y:S02]  /*a2fb0*/  IMAD.MOV.U32 R10, RZ, RZ, R20 ;  /* 0x000000ffff0a7224 */ /* 0x002fe400078e0014 */
[----:B------:R-:W-:Y:S01]  /*a2fc0*/  IMAD.MOV.U32 R11, RZ, RZ, R21 ;  /* 0x000000ffff0b7224 */ /* 0x000fe200078e0015 */
[----:B------:R1:W-:Y:S01]  /*a2fd0*/  STL [R1+0x1078], R19 ;  /* 0x0010781301007387 */ /* 0x0003e20000100800 */
[----:B------:R-:W-:-:S03]  /*a2fe0*/  IMAD.X R17, R17, 0x1, R0, P2 ;  /* 0x0000000111117824 */ /* 0x000fc600010e0600 */
[----:B------:R1:W-:Y:S04]  /*a2ff0*/  LDGSTS.E [R4+0x2a00], desc[UR60][R10.64], P0 ;  /* 0x02a000000a047fae */ /* 0x0003e8000812187c */
[----:B------:R-:W-:Y:S01]  /*a3000*/  STL [R1+0x10bc], R3 ;  /* 0x0010bc0301007387 */ /* 0x000fe20000100800 */
[----:B-1----:R-:W-:-:S03]  /*a3010*/  IMAD.MOV.U32 R10, RZ, RZ, R14 ;  /* 0x000000ffff0a7224 */ /* 0x002fc600078e000e */
[----:B------:R-:W3:Y:S01]  /*a3020*/  LDL.LU R14, [R1+0x11fc] ;  /* 0x0011fc00010e7983 */ /* 0x000ee20000300800 */
[----:B------:R-:W-:-:S03]  /*a3030*/  MOV R11, R19 ;  /* 0x00000013000b7202 */ /* 0x000fc60000000f00 */
[----:B------:R1:W-:Y:S04]  /*a3040*/  STL [R1+0x10b8], R17 ;  /* 0x0010b81101007387 */ /* 0x0003e80000100800 */
[----:B------:R-:W3:Y:S04]  /*a3050*/  LDL.LU R19, [R1+0x123c] ;  /* 0x00123c0001137983 */ /* 0x000ee80000300800 */
[----:B------:R-:W3:Y:S04]  /*a3060*/  LDL.LU R20, [R1+0x11f8] ;  /* 0x0011f80001147983 */ /* 0x000ee80000300800 */
[----:B------:R-:W3:Y:S04]  /*a3070*/  LDL.LU R21, [R1+0x1238] ;  /* 0x0012380001157983 */ /* 0x000ee80000300800 */
[----:B------:R1:W-:Y:S02]  /*a3080*/  LDGSTS.E [R4+0x2e00], desc[UR60][R10.64], P0 ;  /* 0x02e000000a047fae */ /* 0x0003e4000812187c */
[----:B-1----:R-:W-:-:S02]  /*a3090*/  IMAD.MOV.U32 R10, RZ, RZ, R3 ;  /* 0x000000ffff0a7224 */ /* 0x002fc400078e0003 */
[----:B------:R-:W-:Y:S02]  /*a30a0*/  IMAD.MOV.U32 R11, RZ, RZ, R17 ;  /* 0x000000ffff0b7224 */ /* 0x000fe400078e0011 */
[----:B------:R-:W3:Y:S04]  /*a30b0*/  LDL.LU R17, [R1+0x127c] ;  /* 0x00127c0001117983 */ /* 0x000ee80000300800 */
[----:B------:R-:W3:Y:S04]  /*a30c0*/  LDL.LU R3, [R1+0x12bc] ;  /* 0x0012bc0001037983 */ /* 0x000ee80000300800 */
[----:B------:R1:W-:Y:S01]  /*a30d0*/  LDGSTS.E [R4+0x3200], desc[UR60][R10.64], P0 ;  /* 0x032000000a047fae */ /* 0x0003e2000812187c */
[----:B--2---:R-:W-:-:S02]  /*a30e0*/  IADD3 R15, P1, R15, R5, RZ ;  /* 0x000000050f0f7210 */ /* 0x004fc40007f3e0ff */
[----:B------:R-:W-:Y:S02]  /*a30f0*/  IADD3 R22, P2, R22, R5, RZ ;  /* 0x0000000516167210 */ /* 0x000fe40007f5e0ff */
[----:B------:R-:W-:Y:S01]  /*a3100*/  IADD3.X R18, R18, R0, RZ, P1, !PT ;  /* 0x0000000012127210 */ /* 0x000fe20000ffe4ff */
[----:B------:R-:W-:Y:S01]  /*a3110*/  STL [R1+0x10fc], R15 ;  /* 0x0010fc0f01007387 */ /* 0x000fe20000100800 */
[----:B-1----:R-:W-:Y:S02]  /*a3120*/  IMAD.MOV.U32 R10, RZ, RZ, R15 ;  /* 0x000000ffff0a7224 */ /* 0x002fe400078e000f */
[----:B------:R-:W-:Y:S01]  /*a3130*/  MOV R11, R18 ;  /* 0x00000012000b7202 */ /* 0x000fe20000000f00 */
[----:B------:R1:W-:Y:S01]  /*a3140*/  STL [R1+0x10f8], R18 ;  /* 0x0010f81201007387 */ /* 0x0003e20000100800 */
[----:B----4-:R-:W-:-:S03]  /*a3150*/  IMAD.X R23, R23, 0x1, R0, P2 ;  /* 0x0000000117177824 */ /* 0x010fc600010e0600 */
[----:B------:R-:W-:Y:S04]  /*a3160*/  STL [R1+0x113c], R22 ;  /* 0x00113c1601007387 */ /* 0x000fe80000100800 */
[----:B------:R2:W-:Y:S04]  /*a3170*/  LDGSTS.E [R4+0x3600], desc[UR60][R10.64], P0 ;  /* 0x036000000a047fae */ /* 0x0005e8000812187c */
[----:B-1----:R-:W4:Y:S01]  /*a3180*/  LDL.LU R18, [R1+0x1278] ;  /* 0x0012780001127983 */ /* 0x002f220000300800 */
[----:B---3--:R-:W-:-:S03]  /*a3190*/  IADD3 R8, P1, R8, R5, RZ ;  /* 0x0000000508087210 */ /* 0x008fc60007f3e0ff */
[----:B------:R-:W-:Y:S01]  /*a31a0*/  STL [R1+0x1138], R23 ;  /* 0x0011381701007387 */ /* 0x000fe20000100800 */
[----:B------:R-:W-:Y:S01]  /*a31b0*/  IADD3 R6, P2, R6, R5, RZ ;  /* 0x0000000506067210 */ /* 0x000fe20007f5e0ff */
[----:B--2---:R-:W-:Y:S02]  /*a31c0*/  IMAD.MOV.U32 R10, RZ, RZ, R22 ;  /* 0x000000ffff0a7224 */ /* 0x004fe400078e0016 */
[----:B------:R-:W2:Y:S01]  /*a31d0*/  LDL.LU R15, [R1+0x12b8] ;  /* 0x0012b800010f7983 */ /* 0x000ea20000300800 */
[----:B------:R-:W-:-:S03]  /*a31e0*/  IMAD.MOV.U32 R11, RZ, RZ, R23 ;  /* 0x000000ffff0b7224 */ /* 0x000fc600078e0017 */
[----:B------:R1:W-:Y:S04]  /*a31f0*/  STL [R1+0x117c], R8 ;  /* 0x00117c0801007387 */ /* 0x0003e80000100800 */
[----:B------:R3:W-:Y:S01]  /*a3200*/  LDGSTS.E [R4+0x3a00], desc[UR60][R10.64], P0 ;  /* 0x03a000000a047fae */ /* 0x0007e2000812187c */
[----:B------:R-:W-:Y:S01]  /*a3210*/  IADD3.X R16, R16, R0, RZ, P1, !PT ;  /* 0x0000000010107210 */ /* 0x000fe20000ffe4ff */
[----:B---3--:R-:W-:-:S04]  /*a3220*/  IMAD.MOV.U32 R10, RZ, RZ, R8 ;  /* 0x000000ffff0a7224 */ /* 0x008fc800078e0008 */
[----:B------:R3:W-:Y:S01]  /*a3230*/  STL [R1+0x1178], R16 ;  /* 0x0011781001007387 */ /* 0x0007e20000100800 */
[----:B------:R-:W-:-:S03]  /*a3240*/  IMAD.X R13, R13, 0x1, R0, P2 ;  /* 0x000000010d0d7824 */ /* 0x000fc600010e0600 */
[----:B------:R3:W-:Y:S01]  /*a3250*/  STL [R1+0x11bc], R6 ;  /* 0x0011bc0601007387 */ /* 0x0007e20000100800 */
[----:B------:R-:W-:-:S03]  /*a3260*/  MOV R11, R16 ;  /* 0x00000010000b7202 */ /* 0x000fc60000000f00 */
[----:B-1----:R-:W2:Y:S04]  /*a3270*/  LDL.LU R8, [R1+0x12fc] ;  /* 0x0012fc0001087983 */ /* 0x002ea80000300800 */
[----:B------:R1:W-:Y:S04]  /*a3280*/  STL [R1+0x11b8], R13 ;  /* 0x0011b80d01007387 */ /* 0x0003e80000100800 */
[----:B------:R-:W2:Y:S04]  /*a3290*/  LDL.LU R22, [R1+0x133c] ;  /* 0x00133c0001167983 */ /* 0x000ea80000300800 */
[----:B---3--:R-:W3:Y:S04]  /*a32a0*/  LDL.LU R16, [R1+0x12f8] ;  /* 0x0012f80001107983 */ /* 0x008ee80000300800 */
[----:B------:R-:W3:Y:S04]  /*a32b0*/  LDL.LU R23, [R1+0x1338] ;  /* 0x0013380001177983 */ /* 0x000ee80000300800 */
[----:B------:R1:W-:Y:S01]  /*a32c0*/  LDGSTS.E [R4+0x3e00], desc[UR60][R10.64], P0 ;  /* 0x03e000000a047fae */ /* 0x0003e2000812187c */
[----:B------:R-:W-:Y:S01]  /*a32d0*/  IADD3 R14, P1, R14, R5, RZ ;  /* 0x000000050e0e7210 */ /* 0x000fe20007f3e0ff */
[----:B-1----:R-:W-:-:S02]  /*a32e0*/  IMAD.MOV.U32 R10, RZ, RZ, R6 ;  /* 0x000000ffff0a7224 */ /* 0x002fc400078e0006 */
[----:B------:R-:W-:Y:S01]  /*a32f0*/  IMAD.MOV.U32 R11, RZ, RZ, R13 ;  /* 0x000000ffff0b7224 */ /* 0x000fe200078e000d */
[----:B------:R-:W3:Y:S01]  /*a3300*/  LDL.LU R6, [R1+0x137c] ;  /* 0x00137c0001067983 */ /* 0x000ee20000300800 */
[----:B------:R-:W-:-:S03]  /*a3310*/  IADD3 R19, P2, R19, R5, RZ ;  /* 0x0000000513137210 */ /* 0x000fc60007f5e0ff */
[----:B------:R-:W3:Y:S01]  /*a3320*/  LDL.LU R13, [R1+0x13bc] ;  /* 0x0013bc00010d7983 */ /* 0x000ee20000300800 */
[----:B------:R-:W-:-:S03]  /*a3330*/  IADD3.X R20, R20, R0, RZ, P1, !PT ;  /* 0x0000000014147210 */ /* 0x000fc60000ffe4ff */
[----:B------:R-:W-:Y:S01]  /*a3340*/  STL [R1+0x11fc], R14 ;  /* 0x0011fc0e01007387 */ /* 0x000fe20000100800 */
[----:B------:R-:W-:-:S03]  /*a3350*/  IMAD.X R21, R21, 0x1, R0, P2 ;  /* 0x0000000115157824 */ /* 0x000fc600010e0600 */
[----:B------:R1:W-:Y:S04]  /*a3360*/  LDGSTS.E [R4+0x4200], desc[UR60][R10.64], P0 ;  /* 0x042000000a047fae */ /* 0x0003e8000812187c */
[----:B------:R1:W-:Y:S04]  /*a3370*/  STL [R1+0x11f8], R20 ;  /* 0x0011f81401007387 */ /* 0x0003e80000100800 */
[----:B------:R2:W-:Y:S01]  /*a3380*/  STL [R1+0x123c], R19 ;  /* 0x00123c1301007387 */ /* 0x0005e20000100800 */
[----:B-1----:R-:W-:-:S03]  /*a3390*/  MOV R11, R20 ;  /* 0x00000014000b7202 */ /* 0x002fc60000000f00 */
[----:B------:R-:W3:Y:S01]  /*a33a0*/  LDL.LU R20, [R1+0x1378] ;  /* 0x0013780001147983 */ /* 0x000ee20000300800 */
[----:B------:R-:W-:-:S03]  /*a33b0*/  IMAD.MOV.U32 R10, RZ, RZ, R14 ;  /* 0x000000ffff0a7224 */ /* 0x000fc600078e000e */
[----:B------:R-:W-:Y:S04]  /*a33c0*/  STL [R1+0x1238], R21 ;  /* 0x0012381501007387 */ /* 0x000fe80000100800 */
[----:B------:R-:W3:Y:S01]  /*a33d0*/  LDL.LU R14, [R1+0x13b8] ;  /* 0x0013b800010e7983 */ /* 0x000ee20000300800 */
        /* <DEDUP_REMOVED lines=8> */
[----:B----4-:R-:W-:-:S05]  /*a3460*/  IADD3.X R18, R18, R0, RZ, P1, !PT ;  /* 0x0000000012127210 */ /* 0x010fca0000ffe4ff */
[----:B------:R1:W-:Y:S01]  /*a3470*/  STL [R1+0x1278], R18 ;  /* 0x0012781201007387 */ /* 0x0003e20000100800 */
[----:B--2---:R-:W-:-:S03]  /*a3480*/  IMAD.X R15, R15, 0x1, R0, P2 ;  /* 0x000000010f0f7824 */ /* 0x004fc600010e0600 */
[----:B------:R-:W-:Y:S01]  /*a3490*/  STL [R1+0x12bc], R3 ;  /* 0x0012bc0301007387 */ /* 0x000fe20000100800 */
[----:B------:R-:W-:-:S03]  /*a34a0*/  MOV R11, R18 ;  /* 0x00000012000b7202 */ /* 0x000fc60000000f00 */
[----:B------:R-:W2:Y:S04]  /*a34b0*/  LDL.LU R19, [R1+0x13fc] ;  /* 0x0013fc0001137983 */ /* 0x000ea80000300800 */
[----:B------:R4:W-:Y:S04]  /*a34c0*/  STL [R1+0x12b8], R15 ;  /* 0x0012b80f01007387 */ /* 0x0009e80000100800 */
[----:B------:R-:W2:Y:S04]  /*a34d0*/  LDL.LU R17, [R1+0x143c] ;  /* 0x00143c0001117983 */ /* 0x000ea80000300800 */
[----:B------:R-:W2:Y:S04]  /*a34e0*/  LDL.LU R21, [R1+0x13f8] ;  /* 0x0013f80001157983 */ /* 0x000ea80000300800 */
[----:B------:R4:W-:Y:S04]  /*a34f0*/  LDGSTS.E [R4+0x4e00], desc[UR60][R10.64], P0 ;  /* 0x04e000000a047fae */ /* 0x0009e8000812187c */
[----:B-1----:R-:W2:Y:S01]  /*a3500*/  LDL.LU R18, [R1+0x1438] ;  /* 0x0014380001127983 */ /* 0x002ea20000300800 */
[----:B------:R-:W-:Y:S01]  /*a3510*/  IADD3 R8, P1, R8, R5, RZ ;  /* 0x0000000508087210 */ /* 0x000fe20007f3e0ff */
[----:B----4-:R-:W-:-:S02]  /*a3520*/  IMAD.MOV.U32 R10, RZ, RZ, R3 ;  /* 0x000000ffff0a7224 */ /* 0x010fc400078e0003 */
[----:B------:R-:W-:Y:S02]  /*a3530*/  IMAD.MOV.U32 R11, RZ, RZ, R15 ;  /* 0x000000ffff0b7224 */ /* 0x000fe400078e000f */
[----:B------:R-:W4:Y:S01]  /*a3540*/  LDL.LU R15, [R1+0x147c] ;  /* 0x00147c00010f7983 */ /* 0x000f220000300800 */
[----:B------:R-:W-:-:S03]  /*a3550*/  IADD3 R22, P2, R22, R5, RZ ;  /* 0x0000000516167210 */ /* 0x000fc60007f5e0ff */
[----:B------:R-:W4:Y:S01]  /*a3560*/  LDL.LU R3, [R1+0x14bc] ;  /* 0x0014bc0001037983 */ /* 0x000f220000300800 */
[----:B---3--:R-:W-:-:S03]  /*a3570*/  IADD3.X R16, R16, R0, RZ, P1, !PT ;  /* 0x0000000010107210 */ /* 0x008fc60000ffe4ff */
[----:B------:R-:W-:Y:S01]  /*a3580*/  STL [R1+0x12fc], R8 ;  /* 0x0012fc0801007387 */ /* 0x000fe20000100800 */
[----:B------:R-:W-:-:S03]  /*a3590*/  IMAD.X R23, R23, 0x1, R0, P2 ;  /* 0x0000000117177824 */ /* 0x000fc600010e0600 */
[----:B------:R1:W-:Y:S04]  /*a35a0*/  LDGSTS.E [R4+0x5200], desc[UR60][R10.64], P0 ;  /* 0x052000000a047fae */ /* 0x0003e8000812187c */
[----:B------:R3:W-:Y:S04]  /*a35b0*/  STL [R1+0x12f8], R16 ;  /* 0x0012f81001007387 */ /* 0x0007e80000100800 */
[----:B------:R-:W-:Y:S01]  /*a35c0*/  STL [R1+0x133c], R22 ;  /* 0x00133c1601007387 */ /* 0x000fe20000100800 */
[----:B-1----:R-:W-:-:S03]  /*a35d0*/  MOV R11, R16 ;  /* 0x00000010000b7202 */ /* 0x002fc60000000f00 */
[----:B---3--:R-:W3:Y:S01]  /*a35e0*/  LDL.LU R16, [R1+0x1478] ;  /* 0x0014780001107983 */ /* 0x008ee20000300800 */
[----:B------:R-:W-:-:S03]  /*a35f0*/  IMAD.MOV.U32 R10, RZ, RZ, R8 ;  /* 0x000000ffff0a7224 */ /* 0x000fc600078e0008 */
[----:B------:R-:W-:Y:S04]  /*a3600*/  STL [R1+0x1338], R23 ;  /* 0x0013381701007387 */ /* 0x000fe80000100800 */
[----:B------:R-:W3:Y:S01]  /*a3610*/  LDL.LU R8, [R1+0x14b8] ;  /* 0x0014b80001087983 */ /* 0x000ee20000300800 */
[----:B------:R-:W-:-:S03]  /*a3620*/  IADD3 R6, P1, R6, R5, RZ ;  /* 0x0000000506067210 */ /* 0x000fc60007f3e0ff */
[----:B------:R1:W-:Y:S01]  /*a3630*/  LDGSTS.E [R4+0x5600], desc[UR60][R10.64], P0 ;  /* 0x056000000a047fae */ /* 0x0003e2000812187c */
[----:B------:R-:W-:-:S03]  /*a3640*/  IADD3 R13, P2, R13, R5, RZ ;  /* 0x000000050d0d7210 */ /* 0x000fc60007f5e0ff */
[----:B------:R1:W-:Y:S02]  /*a3650*/  STL [R1+0x137c], R6 ;  /* 0x00137c0601007387 */ /* 0x0003e40000100800 */
[----:B-1----:R-:W-:Y:S02]  /*a3660*/  IMAD.MOV.U32 R10, RZ, RZ, R22 ;  /* 0x000000ffff0a7224 */ /* 0x002fe400078e0016 */
[----:B------:R-:W-:-:S05]  /*a3670*/  IMAD.MOV.U32 R11, RZ, RZ, R23 ;  /* 0x000000ffff0b7224 */ /* 0x000fca00078e0017 */
[----:B------:R1:W-:Y:S01]  /*a3680*/  LDGSTS.E [R4+0x5a00], desc[UR60][R10.64], P0 ;  /* 0x05a000000a047fae */ /* 0x0003e2000812187c */
[----:B------:R-:W-:-:S05]  /*a3690*/  IADD3.X R20, R20, R0, RZ, P1, !PT ;  /* 0x0000000014147210 */ /* 0x000fca0000ffe4ff */
[----:B------:R-:W-:Y:S01]  /*a36a0*/  STL [R1+0x1378], R20 ;  /* 0x0013781401007387 */ /* 0x000fe20000100800 */
[----:B------:R-:W-:-:S03]  /*a36b0*/  IMAD.X R14, R14, 0x1, R0, P2 ;  /* 0x000000010e0e7824 */ /* 0x000fc600010e0600 */
[----:B------:R1:W-:Y:S02]  /*a36c0*/  STL [R1+0x13bc], R13 ;  /* 0x0013bc0d01007387 */ /* 0x0003e40000100800 */
[----:B-1----:R-:W-:Y:S01]  /*a36d0*/  IMAD.MOV.U32 R10, RZ, RZ, R6 ;  /* 0x000000ffff0a7224 */ /* 0x002fe200078e0006 */
[----:B------:R-:W-:Y:S01]  /*a36e0*/  MOV R11, R20 ;  /* 0x00000014000b7202 */ /* 0x000fe20000000f00 */
[----:B------:R-:W3:Y:S04]  /*a36f0*/  LDL.LU R6, [R1+0x14fc] ;  /* 0x0014fc0001067983 */ /* 0x000ee80000300800 */
[----:B------:R1:W-:Y:S04]  /*a3700*/  STL [R1+0x13b8], R14 ;  /* 0x0013b80e01007387 */ /* 0x0003e80000100800 */
[----:B------:R1:W-:Y:S04]  /*a3710*/  LDGSTS.E [R4+0x5e00], desc[UR60][R10.64], P0 ;  /* 0x05e000000a047fae */ /* 0x0003e8000812187c */
[----:B------:R-:W3:Y:S01]  /*a3720*/  LDL.LU R22, [R1+0x153c] ;  /* 0x00153c0001167983 */ /* 0x000ee20000300800 */
[----:B-1----:R-:W-:-:S03]  /*a3730*/  IMAD.MOV.U32 R10, RZ, RZ, R13 ;  /* 0x000000ffff0a7224 */ /* 0x002fc600078e000d */
[----:B------:R-:W3:Y:S04]  /*a3740*/  LDL.LU R13, [R1+0x14f8] ;  /* 0x0014f800010d7983 */ /* 0x000ee80000300800 */
[----:B------:R-:W3:Y:S01]  /*a3750*/  LDL.LU R23, [R1+0x1538] ;  /* 0x0015380001177983 */ /* 0x000ee20000300800 */
[----:B------:R-:W-:-:S03]  /*a3760*/  IMAD.MOV.U32 R11, RZ, RZ, R14 ;  /* 0x000000ffff0b7224 */ /* 0x000fc600078e000e */
[----:B------:R-:W3:Y:S04]  /*a3770*/  LDL.LU R20, [R1+0x157c] ;  /* 0x00157c0001147983 */ /* 0x000ee80000300800 */
[----:B------:R1:W-:Y:S04]  /*a3780*/  LDGSTS.E [R4+0x6200], desc[UR60][R10.64], P0 ;  /* 0x062000000a047fae */ /* 0x0003e8000812187c */
[----:B------:R-:W3:Y:S01]  /*a3790*/  LDL.LU R14, [R1+0x15bc] ;  /* 0x0015bc00010e7983 */ /* 0x000ee20000300800 */
[----:B--2---:R-:W-:-:S05]  /*a37a0*/  IADD3 R19, P1, R19, R5, RZ ;  /* 0x0000000513137210 */ /* 0x004fca0007f3e0ff */
        /* <DEDUP_REMOVED lines=9> */
[----:B-1----:R-:W3:Y:S01]  /*a3840*/  LDL.LU R21, [R1+0x1578] ;  /* 0x0015780001157983 */ /* 0x002ee20000300800 */
[----:B----4-:R-:W-:-:S03]  /*a3850*/  IADD3 R15, P1, R15, R5, RZ ;  /* 0x000000050f0f7210 */ /* 0x010fc60007f3e0ff */
[----:B------:R-:W-:Y:S01]  /*a3860*/  STL [R1+0x1438], R18 ;  /* 0x0014381201007387 */ /* 0x000fe20000100800 */
[----:B------:R-:W-:Y:S01]  /*a3870*/  IADD3 R3, P2, R3, R5, RZ ;  /* 0x0000000503037210 */ /* 0x000fe20007f5e0ff */
[----:B--2---:R-:W-:Y:S02]  /*a3880*/  IMAD.MOV.U32 R10, RZ, RZ, R17 ;  /* 0x000000ffff0a7224 */ /* 0x004fe400078e0011 */
[----:B------:R-:W2:Y:S01]  /*a3890*/  LDL.LU R19, [R1+0x15b8] ;  /* 0x0015b80001137983 */ /* 0x000ea20000300800 */
[----:B------:R-:W-:-:S03]  /*a38a0*/  IMAD.MOV.U32 R11, RZ, RZ, R18 ;  /* 0x000000ffff0b7224 */ /* 0x000fc600078e0012 */
[----:B------:R1:W-:Y:S04]  /*a38b0*/  STL [R1+0x147c], R15 ;  /* 0x00147c0f01007387 */ /* 0x0003e80000100800 */
[----:B------:R4:W-:Y:S01]  /*a38c0*/  LDGSTS.E [R4+0x6a00], desc[UR60][R10.64], P0 ;  /* 0x06a000000a047fae */ /* 0x0009e2000812187c */
[----:B---3--:R-:W-:Y:S01]  /*a38d0*/  IADD3.X R16, R16, R0, RZ, P1, !PT ;  /* 0x0000000010107210 */ /* 0x008fe20000ffe4ff */
[----:B----4-:R-:W-:-:S04]  /*a38e0*/  IMAD.MOV.U32 R10, RZ, RZ, R15 ;  /* 0x000000ffff0a7224 */ /* 0x010fc800078e000f */
[----:B------:R3:W-:Y:S01]  /*a38f0*/  STL [R1+0x1478], R16 ;  /* 0x0014781001007387 */ /* 0x0007e20000100800 */
[----:B------:R-:W-:-:S03]  /*a3900*/  IMAD.X R8, R8, 0x1, R0, P2 ;  /* 0x0000000108087824 */ /* 0x000fc600010e0600 */
[----:B------:R-:W-:Y:S01]  /*a3910*/  STL [R1+0x14bc], R3 ;  /* 0x0014bc0301007387 */ /* 0x000fe20000100800 */
[----:B------:R-:W-:-:S03]  /*a3920*/  MOV R11, R16 ;  /* 0x00000010000b7202 */ /* 0x000fc60000000f00 */
[----:B-1----:R-:W4:Y:S04]  /*a3930*/  LDL.LU R15, [R1+0x15fc] ;  /* 0x0015fc00010f7983 */ /* 0x002f280000300800 */
[----:B------:R1:W-:Y:S04]  /*a3940*/  STL [R1+0x14b8], R8 ;  /* 0x0014b80801007387 */ /* 0x0003e80000100800 */
[----:B---3--:R-:W3:Y:S04]  /*a3950*/  LDL.LU R16, [R1+0x163c] ;  /* 0x00163c0001107983 */ /* 0x008ee80000300800 */
[----:B------:R-:W3:Y:S04]  /*a3960*/  LDL.LU R18, [R1+0x15f8] ;  /* 0x0015f80001127983 */ /* 0x000ee80000300800 */
[----:B------:R-:W3:Y:S04]  /*a3970*/  LDL.LU R17, [R1+0x1638] ;  /* 0x0016380001117983 */ /* 0x000ee80000300800 */
[----:B------:R1:W-:Y:S01]  /*a3980*/  LDGSTS.E [R4+0x6e00], desc[UR60][R10.64], P0 ;  /* 0x06e000000a047fae */ /* 0x0003e2000812187c */
[----:B------:R-:W-:Y:S01]  /*a3990*/  IADD3 R6, P1, R6, R5, RZ ;  /* 0x0000000506067210 */ /* 0x000fe20007f3e0ff */
[----:B-1----:R-:W-:-:S02]  /*a39a0*/  IMAD.MOV.U32 R10, RZ, RZ, R3 ;  /* 0x000000ffff0a7224 */ /* 0x002fc400078e0003 */
[----:B------:R-:W-:Y:S02]  /*a39b0*/  IMAD.MOV.U32 R11, RZ, RZ, R8 ;  /* 0x000000ffff0b7224 */ /* 0x000fe400078e0008 */
[----:B------:R-:W3:Y:S04]  /*a39c0*/  LDL.LU R8, [R1+0x167c] ;  /* 0x00167c0001087983 */ /* 0x000ee80000300800 */
[----:B------:R-:W3:Y:S01]  /*a39d0*/  LDL.LU R3, [R1+0x16bc] ;  /* 0x0016bc0001037983 */ /* 0x000ee20000300800 */
[----:B------:R-:W-:-:S03]  /*a39e0*/  IADD3 R22, P2, R22, R5, RZ ;  /* 0x0000000516167210 */ /* 0x000fc60007f5e0ff */
[----:B------:R-:W-:Y:S04]  /*a39f0*/  STL [R1+0x14fc], R6 ;  /* 0x0014fc0601007387 */ /* 0x000fe80000100800 */
[----:B------:R1:W-:Y:S01]  /*a3a00*/  LDGSTS.E [R4+0x7200], desc[UR60][R10.64], P0 ;  /* 0x072000000a047fae */ /* 0x0003e2000812187c */
[----:B------:R-:W-:Y:S01]  /*a3a10*/  IADD3.X R13, R13, R0, RZ, P1, !PT ;  /* 0x000000000d0d7210 */ /* 0x000fe20000ffe4ff */
[----:B------:R-:W-:-:S04]  /*a3a20*/  IMAD.X R23, R23, 0x1, R0, P2 ;  /* 0x0000000117177824 */ /* 0x000fc800010e0600 */
[----:B------:R1:W-:Y:S02]  /*a3a30*/  STL [R1+0x14f8], R13 ;  /* 0x0014f80d01007387 */ /* 0x0003e40000100800 */
[----:B-1----:R-:W-:Y:S02]  /*a3a40*/  MOV R11, R13 ;  /* 0x0000000d000b7202 */ /* 0x002fe40000000f00 */
[----:B------:R-:W-:Y:S01]  /*a3a50*/  STL [R1+0x153c], R22 ;  /* 0x00153c1601007387 */ /* 0x000fe20000100800 */
[----:B------:R-:W-:-:S03]  /*a3a60*/  IMAD.MOV.U32 R10, RZ, RZ, R6 ;  /* 0x000000ffff0a7224 */ /* 0x000fc600078e0006 */
[----:B------:R-:W3:Y:S04]  /*a3a70*/  LDL.LU R13, [R1+0x1678] ;  /* 0x00167800010d7983 */ /* 0x000ee80000300800 */
[----:B------:R1:W-:Y:S04]  /*a3a80*/  STL [R1+0x1538], R23 ;  /* 0x0015381701007387 */ /* 0x0003e80000100800 */
        /* <DEDUP_REMOVED lines=9> */
[----:B------:R-:W-:-:S05]  /*a3b20*/  IADD3.X R21, R21, R0, RZ, P1, !PT ;  /* 0x0000000015157210 */ /* 0x000fca0000ffe4ff */
[----:B------:R-:W-:Y:S01]  /*a3b30*/  STL [R1+0x1578], R21 ;  /* 0x0015781501007387 */ /* 0x000fe20000100800 */
[----:B--2---:R-:W-:-:S03]  /*a3b40*/  IMAD.X R19, R19, 0x1, R0, P2 ;  /* 0x0000000113137824 */ /* 0x004fc600010e0600 */
[----:B------:R1:W-:Y:S01]  /*a3b50*/  STL [R1+0x15bc], R14 ;  /* 0x0015bc0e01007387 */ /* 0x0003e20000100800 */
[----:B------:R-:W-:-:S03]  /*a3b60*/  MOV R11, R21 ;  /* 0x00000015000b7202 */ /* 0x000fc60000000f00 */
[----:B------:R-:W-:Y:S04]  /*a3b70*/  STL [R1+0x15b8], R19 ;  /* 0x0015b81301007387 */ /* 0x000fe80000100800 */
[----:B------:R-:W2:Y:S04]  /*a3b80*/  LDL.LU R153, [R1+0x16f8] ;  /* 0x0016f80001997983 */ /* 0x000ea80000300800 */
[----:B------:R-:W2:Y:S04]  /*a3b90*/  LDL.LU R152, [R1+0x16fc] ;  /* 0x0016fc0001987983 */ /* 0x000ea80000300800 */
[----:B------:R-:W2:Y:S04]  /*a3ba0*/  LDL.LU R23, [R1+0x1738] ;  /* 0x0017380001177983 */ /* 0x000ea80000300800 */
[----:B------:R-:W2:Y:S04]  /*a3bb0*/  LDL.LU R22, [R1+0x173c] ;  /* 0x00173c0001167983 */ /* 0x000ea80000300800 */
[----:B------:R1:W-:Y:S04]  /*a3bc0*/  LDGSTS.E [R4+0x7e00], desc[UR60][R10.64], P0 ;  /* 0x07e000000a047fae */ /* 0x0003e8000812187c */
[----:B------:R-:W2:Y:S01]  /*a3bd0*/  LDL.LU R20, [R1+0x177c] ;  /* 0x00177c0001147983 */ /* 0x000ea20000300800 */
[----:B----4-:R-:W-:Y:S01]  /*a3be0*/  IADD3 R15, P1, R15, R5, RZ ;  /* 0x000000050f0f7210 */ /* 0x010fe20007f3e0ff */
[----:B-1----:R-:W-:-:S02]  /*a3bf0*/  IMAD.MOV.U32 R10, RZ, RZ, R14 ;  /* 0x000000ffff0a7224 */ /* 0x002fc400078e000e */
[----:B------:R-:W4:Y:S01]  /*a3c00*/  LDL.LU R14, [R1+0x17bc] ;  /* 0x0017bc00010e7983 */ /* 0x000f220000300800 */
[----:B---3--:R-:W-:Y:S02]  /*a3c10*/  IADD3 R16, P2, R16, R5, RZ ;  /* 0x0000000510107210 */ /* 0x008fe40007f5e0ff */
[----:B------:R-:W-:Y:S01]  /*a3c20*/  IADD3.X R18, R18, R0, RZ, P1, !PT ;  /* 0x0000000012127210 */ /* 0x000fe20000ffe4ff */
[----:B------:R1:W-:Y:S01]  /*a3c30*/  STL [R1+0x15fc], R15 ;  /* 0x0015fc0f01007387 */ /* 0x0003e20000100800 */
[----:B------:R-:W-:-:S03]  /*a3c40*/  IMAD.MOV.U32 R11, RZ, RZ, R19 ;  /* 0x000000ffff0b7224 */ /* 0x000fc600078e0013 */
[----:B------:R3:W-:Y:S01]  /*a3c50*/  STL [R1+0x15f8], R18 ;  /* 0x0015f81201007387 */ /* 0x0007e20000100800 */
[----:B------:R-:W-:-:S03]  /*a3c60*/  IMAD.X R17, R17, 0x1, R0, P2 ;  /* 0x0000000111117824 */ /* 0x000fc600010e0600 */
[----:B------:R3:W-:Y:S04]  /*a3c70*/  STL [R1+0x163c], R16 ;  /* 0x00163c1001007387 */ /* 0x0007e80000100800 */
[----:B------:R-:W4:Y:S04]  /*a3c80*/  LDL.LU R21, [R1+0x1778] ;  /* 0x0017780001157983 */ /* 0x000f280000300800 */
[----:B------:R1:W-:Y:S04]  /*a3c90*/  LDGSTS.E [R4+0x20200], desc[UR60][R10.64], P0 ;  /* 0x202000000a047fae */ /* 0x0003e8000812187c */
[----:B------:R3:W-:Y:S01]  /*a3ca0*/  STL [R1+0x1638], R17 ;  /* 0x0016381101007387 */ /* 0x0007e20000100800 */
[----:B-1----:R-:W-:-:S03]  /*a3cb0*/  IMAD.MOV.U32 R10, RZ, RZ, R15 ;  /* 0x000000ffff0a7224 */ /* 0x002fc600078e000f */
[----:B------:R-:W4:Y:S01]  /*a3cc0*/  LDL.LU R15, [R1+0x17b8] ;  /* 0x0017b800010f7983 */ /* 0x000f220000300800 */
[-C--:B------:R-:W-:Y:S02]  /*a3cd0*/  IADD3 R8, P1, R8, R5.reuse, RZ ;  /* 0x0000000508087210 */ /* 0x080fe40007f3e0ff */
[----:B------:R-:W-:Y:S02]  /*a3ce0*/  MOV R11, R18 ;  /* 0x00000012000b7202 */ /* 0x000fe40000000f00 */
[----:B------:R-:W-:Y:S01]  /*a3cf0*/  IADD3 R3, P2, R3, R5, RZ ;  /* 0x0000000503037210 */ /* 0x000fe20007f5e0ff */
[----:B------:R-:W-:Y:S04]  /*a3d00*/  STL [R1+0x167c], R8 ;  /* 0x00167c0801007387 */ /* 0x000fe80000100800 */
[----:B------:R1:W-:Y:S02]  /*a3d10*/  LDGSTS.E [R4+0x20600], desc[UR60][R10.64], P0 ;  /* 0x206000000a047fae */ /* 0x0003e4000812187c */
[----:B-1----:R-:W-:Y:S01]  /*a3d20*/  IMAD.MOV.U32 R10, RZ, RZ, R16 ;  /* 0x000000ffff0a7224 */ /* 0x002fe200078e0010 */
[----:B------:R-:W-:Y:S01]  /*a3d30*/  IADD3.X R13, R13, R0, RZ, P1, !PT ;  /* 0x000000000d0d7210 */ /* 0x000fe20000ffe4ff */
[----:B------:R-:W-:-:S04]  /*a3d40*/  IMAD.MOV.U32 R11, RZ, RZ, R17 ;  /* 0x000000ffff0b7224 */ /* 0x000fc800078e0011 */
[----:B------:R1:W-:Y:S01]  /*a3d50*/  STL [R1+0x1678], R13 ;  /* 0x0016780d01007387 */ /* 0x0003e20000100800 */
[----:B------:R-:W-:-:S03]  /*a3d60*/  IMAD.X R6, R6, 0x1, R0, P2 ;  /* 0x0000000106067824 */ /* 0x000fc600010e0600 */
[----:B------:R-:W-:Y:S04]  /*a3d70*/  STL [R1+0x16bc], R3 ;  /* 0x0016bc0301007387 */ /* 0x000fe80000100800 */
[----:B---3--:R-:W3:Y:S04]  /*a3d80*/  LDL.LU R18, [R1+0x185c] ;  /* 0x00185c0001127983 */ /* 0x008ee80000300800 */
[----:B------:R1:W-:Y:S04]  /*a3d90*/  STL [R1+0x16b8], R6 ;  /* 0x0016b80601007387 */ /* 0x0003e80000100800 */
[----:B------:R1:W-:Y:S04]  /*a3da0*/  LDGSTS.E [R4+0x20a00], desc[UR60][R10.64], P0 ;  /* 0x20a000000a047fae */ /* 0x0003e8000812187c */
[----:B------:R-:W3:Y:S04]  /*a3db0*/  LDL.LU R16, [R1+0x187c] ;  /* 0x00187c0001107983 */ /* 0x000ee80000300800 */
[----:B------:R-:W3:Y:S01]  /*a3dc0*/  LDL.LU R19, [R1+0x1858] ;  /* 0x0018580001137983 */ /* 0x000ee20000300800 */
[----:B-1----:R-:W-:Y:S01]  /*a3dd0*/  IMAD.MOV.U32 R10, RZ, RZ, R8 ;  /* 0x000000ffff0a7224 */ /* 0x002fe200078e0008 */
[----:B------:R-:W-:-:S02]  /*a3de0*/  MOV R11, R13 ;  /* 0x0000000d000b7202 */ /* 0x000fc40000000f00 */
[----:B------:R-:W3:Y:S04]  /*a3df0*/  LDL.LU R17, [R1+0x1878] ;  /* 0x0018780001117983 */ /* 0x000ee80000300800 */
[----:B------:R-:W3:Y:S04]  /*a3e00*/  LDL.LU R13, [R1+0x1898] ;  /* 0x00189800010d7983 */ /* 0x000ee80000300800 */
[----:B------:R-:W3:Y:S04]  /*a3e10*/  LDL.LU R8, [R1+0x189c] ;  /* 0x00189c0001087983 */ /* 0x000ee80000300800 */
[----:B------:R1:W-:Y:S02]  /*a3e20*/  LDGSTS.E [R4+0x20e00], desc[UR60][R10.64], P0 ;  /* 0x20e000000a047fae */ /* 0x0003e4000812187c */
[----:B-1----:R-:W-:-:S02]  /*a3e30*/  IMAD.MOV.U32 R11, RZ, RZ, R6 ;  /* 0x000000ffff0b7224 */ /* 0x002fc400078e0006 */
[----:B------:R-:W-:Y:S01]  /*a3e40*/  IMAD.MOV.U32 R10, RZ, RZ, R3 ;  /* 0x000000ffff0a7224 */ /* 0x000fe200078e0003 */
[----:B------:R-:W3:Y:S04]  /*a3e50*/  LDL.LU R6, [R1+0x18a0] ;  /* 0x0018a00001067983 */ /* 0x000ee80000300800 */
[----:B------:R-:W3:Y:S04]  /*a3e60*/  LDL.LU R3, [R1+0x18a4] ;  /* 0x0018a40001037983 */ /* 0x000ee80000300800 */
[----:B------:R1:W-:Y:S01]  /*a3e70*/  LDGSTS.E [R4+0x21200], desc[UR60][R10.64], P0 ;  /* 0x212000000a047fae */ /* 0x0003e2000812187c */
[----:B--2---:R-:W-:-:S04]  /*a3e80*/  IADD3 R152, P1, R152, R5, RZ ;  /* 0x0000000598987210 */ /* 0x004fc80007f3e0ff */
[----:B------:R-:W-:Y:S02]  /*a3e90*/  IADD3.X R153, R153, R0, RZ, P1, !PT ;  /* 0x0000000099997210 */ /* 0x000fe40000ffe4ff */
[-C--:B------:R-:W-:Y:S01]  /*a3ea0*/  IADD3 R22, P2, R22, R5.reuse, RZ ;  /* 0x0000000516167210 */ /* 0x080fe20007f5e0ff */
[----:B------:R-:W-:Y:S04]  /*a3eb0*/  STL [R1+0x16fc], R152 ;  /* 0x0016fc9801007387 */ /* 0x000fe80000100800 */
[----:B------:R-:W-:Y:S01]  /*a3ec0*/  IMAD.X R23, R23, 0x1, R0, P2 ;  /* 0x0000000117177824 */ /* 0x000fe200010e0600 */
[-C--:B------:R-:W-:Y:S01]  /*a3ed0*/  IADD3 R20, P1, R20, R5.reuse, RZ ;  /* 0x0000000514147210 */ /* 0x080fe20007f3e0ff */
[----:B------:R-:W-:Y:S04]  /*a3ee0*/  STL [R1+0x16f8], R153 ;  /* 0x0016f89901007387 */ /* 0x000fe80000100800 */
[----:B------:R-:W-:Y:S01]  /*a3ef0*/  STL [R1+0x173c], R22 ;  /* 0x00173c1601007387 */ /* 0x000fe20000100800 */
[----:B----4-:R-:W-:-:S03]  /*a3f00*/  IADD3 R14, P2, R14, R5, RZ ;  /* 0x000000050e0e7210 */ /* 0x010fc60007f5e0ff */
[----:B------:R-:W-:Y:S04]  /*a3f10*/  STL [R1+0x1738], R23 ;  /* 0x0017381701007387 */ /* 0x000fe80000100800 */
[----:B------:R-:W-:Y:S01]  /*a3f20*/  STL [R1+0x177c], R20 ;  /* 0x00177c1401007387 */ /* 0x000fe20000100800 */
[----:B-1----:R-:W-:Y:S01]  /*a3f30*/  IMAD.MOV.U32 R10, RZ, RZ, R152 ;  /* 0x000000ffff0a7224 */ /* 0x002fe200078e0098 */
[----:B------:R-:W-:-:S05]  /*a3f40*/  MOV R11, R153 ;  /* 0x00000099000b7202 */ /* 0x000fca0000000f00 */
[----:B------:R1:W-:Y:S01]  /*a3f50*/  LDGSTS.E [R4+0x21600], desc[UR60][R10.64], P0 ;  /* 0x216000000a047fae */ /* 0x0003e2000812187c */
[----:B------:R-:W-:-:S05]  /*a3f60*/  IADD3.X R21, R21, R0, RZ, P1, !PT ;  /* 0x0000000015157210 */ /* 0x000fca0000ffe4ff */
[----:B------:R2:W-:Y:S04]  /*a3f70*/  STL [R1+0x1778], R21 ;  /* 0x0017781501007387 */ /* 0x0005e80000100800 */
[----:B------:R-:W-:Y:S04]  /*a3f80*/  STL [R1+0x17bc], R14 ;  /* 0x0017bc0e01007387 */ /* 0x000fe80000100800 */
[----:B------:R-:W4:Y:S01]  /*a3f90*/  LDL.LU.64 R158, [R1+0x720] ;  /* 0x00072000019e7983 */ /* 0x000f220000300a00 */
[----:B------:R-:W-:-:S05]  /*a3fa0*/  IMAD.X R15, R15, 0x1, R0, P2 ;  /* 0x000000010f0f7824 */ /* 0x000fca00010e0600 */
[----:B------:R3:W-:Y:S04]  /*a3fb0*/  STL [R1+0x17b8], R15 ;  /* 0x0017b80f01007387 */ /* 0x0007e80000100800 */
[----:B------:R-:W4:Y:S01]  /*a3fc0*/  LDL.LU.64 R160, [R1+0x718] ;  /* 0x0007180001a07983 */ /* 0x000f220000300a00 */
[----:B-1----:R-:W-:Y:S02]  /*a3fd0*/  IMAD.MOV.U32 R10, RZ, RZ, R22 ;  /* 0x000000ffff0a7224 */ /* 0x002fe400078e0016 */
[----:B------:R-:W-:Y:S01]  /*a3fe0*/  IMAD.MOV.U32 R11, RZ, RZ, R23 ;  /* 0x000000ffff0b7224 */ /* 0x000fe200078e0017 */
[----:B------:R-:W4:Y:S04]  /*a3ff0*/  LDL.LU.64 R154, [R1+0x690] ;  /* 0x00069000019a7983 */ /* 0x000f280000300a00 */
[----:B------:R1:W-:Y:S02]  /*a4000*/  LDGSTS.E [R4+0x21a00], desc[UR60][R10.64], P0 ;  /* 0x21a000000a047fae */ /* 0x0003e4000812187c */
[----:B-1----:R-:W-:Y:S01]  /*a4010*/  IMAD.MOV.U32 R10, RZ, RZ, R20 ;  /* 0x000000ffff0a7224 */ /* 0x002fe200078e0014 */
[----:B------:R-:W-:-:S02]  /*a4020*/  MOV R11, R21 ;  /* 0x00000015000b7202 */ /* 0x000fc40000000f00 */
[----:B--2---:R-:W2:Y:S04]  /*a4030*/  LDL.LU.64 R20, [R1+0x710] ;  /* 0x0007100001147983 */ /* 0x004ea80000300a00 */
[----:B------:R1:W-:Y:S01]  /*a4040*/  LDGSTS.E [R4+0x21e00], desc[UR60][R10.64], P0 ;  /* 0x21e000000a047fae */ /* 0x0003e2000812187c */
[-C--:B---3--:R-:W-:Y:S01]  /*a4050*/  IADD3 R18, P1, R18, R5.reuse, RZ ;  /* 0x0000000512127210 */ /* 0x088fe20007f3e0ff */
[----:B-1----:R-:W-:Y:S02]  /*a4060*/  IMAD.MOV.U32 R10, RZ, RZ, R14 ;  /* 0x000000ffff0a7224 */ /* 0x002fe400078e000e */
[----:B------:R-:W-:Y:S01]  /*a4070*/  IMAD.MOV.U32 R11, RZ, RZ, R15 ;  /* 0x000000ffff0b7224 */ /* 0x000fe200078e000f */
[----:B------:R-:W-:Y:S01]  /*a4080*/  IADD3 R16, P2, R16, R5, RZ ;  /* 0x0000000510107210 */ /* 0x000fe20007f5e0ff */
[----:B------:R-:W3:Y:S01]  /*a4090*/  LDL.LU.64 R14, [R1+0x708] ;  /* 0x00070800010e7983 */ /* 0x000ee20000300a00 */
[----:B------:R-:W-:-:S03]  /*a40a0*/  IADD3.X R19, R19, R0, RZ, P1, !PT ;  /* 0x0000000013137210 */ /* 0x000fc60000ffe4ff */
[----:B------:R-:W-:Y:S04]  /*a40b0*/  STL [R1+0x185c], R18 ;  /* 0x00185c1201007387 */ /* 0x000fe80000100800 */
[----:B------:R1:W-:Y:S01]  /*a40c0*/  LDGSTS.E [R4+0x22200], desc[UR60][R10.64], P0 ;  /* 0x222000000a047fae */ /* 0x0003e2000812187c */
[----:B------:R-:W-:-:S03]  /*a40d0*/  IMAD.X R17, R17, 0x1, R0, P2 ;  /* 0x0000000111117824 */ /* 0x000fc600010e0600 */
[----:B------:R-:W-:Y:S01]  /*a40e0*/  STL [R1+0x1858], R19 ;  /* 0x0018581301007387 */ /* 0x000fe20000100800 */
[----:B------:R-:W-:-:S03]  /*a40f0*/  IADD3 R8, P1, R8, R5, RZ ;  /* 0x0000000508087210 */ /* 0x000fc60007f3e0ff */
[----:B------:R-:W-:Y:S01]  /*a4100*/  STL [R1+0x187c], R16 ;  /* 0x00187c1001007387 */ /* 0x000fe20000100800 */
[----:B-1----:R-:W-:Y:S01]  /*a4110*/  IMAD.MOV.U32 R10, RZ, RZ, R18 ;  /* 0x000000ffff0a7224 */ /* 0x002fe200078e0012 */
[----:B------:R-:W-:Y:S02]  /*a4120*/  MOV R11, R19 ;  /* 0x00000013000b7202 */ /* 0x000fe40000000f00 */
[----:B------:R-:W3:Y:S01]  /*a4130*/  LDL.LU.64 R22, [R1+0x700] ;  /* 0x0007000001167983 */ /* 0x000ee20000300a00 */
[----:B------:R-:W-:-:S03]  /*a4140*/  IADD3.X R13, R13, R0, RZ, P1, !PT ;  /* 0x000000000d0d7210 */ /* 0x000fc60000ffe4ff */
[----:B------:R1:W-:Y:S04]  /*a4150*/  STL [R1+0x1878], R17 ;  /* 0x0018781101007387 */ /* 0x0003e80000100800 */
[----:B------:R-:W-:Y:S04]  /*a4160*/  STL [R1+0x189c], R8 ;  /* 0x00189c0801007387 */ /* 0x000fe80000100800 */
[----:B------:R1:W-:Y:S01]  /*a4170*/  LDGSTS.E [R4+0x22600], desc[UR60][R10.64], P0 ;  /* 0x226000000a047fae */ /* 0x0003e2000812187c */
[----:B------:R-:W-:-:S03]  /*a4180*/  IADD3 R3, P2, R3, R5, RZ ;  /* 0x0000000503037210 */ /* 0x000fc60007f5e0ff */
[----:B------:R-:W-:Y:S02]  /*a4190*/  STL [R1+0x1898], R13 ;  /* 0x0018980d01007387 */ /* 0x000fe40000100800 */
[----:B------:R-:W-:Y:S02]  /*a41a0*/  IMAD.X R6, R6, 0x1, R0, P2 ;  /* 0x0000000106067824 */ /* 0x000fe400010e0600 */
[----:B------:R4:W-:Y:S01]  /*a41b0*/  STL [R1+0x18a4], R3 ;  /* 0x0018a40301007387 */ /* 0x0009e20000100800 */
[----:B-1----:R-:W-:Y:S02]  /*a41c0*/  IMAD.MOV.U32 R10, RZ, RZ, R16 ;  /* 0x000000ffff0a7224 */ /* 0x002fe400078e0010 */
[----:B------:R-:W-:Y:S02]  /*a41d0*/  IMAD.MOV.U32 R11, RZ, RZ, R17 ;  /* 0x000000ffff0b7224 */ /* 0x000fe400078e0011 */
[----:B------:R-:W3:Y:S04]  /*a41e0*/  LDL.LU.64 R16, [R1+0x6f8] ;  /* 0x0006f80001107983 */ /* 0x000ee80000300a00 */
[----:B------:R1:W-:Y:S04]  /*a41f0*/  STL [R1+0x18a0], R6 ;  /* 0x0018a00601007387 */ /* 0x0003e80000100800 */
[----:B------:R-:W3:Y:S04]  /*a4200*/  LDL.LU.64 R152, [R1+0x6f0] ;  /* 0x0006f00001987983 */ /* 0x000ee80000300a00 */
[----:B------:R1:W-:Y:S04]  /*a4210*/  LDGSTS.E [R4+0x22a00], desc[UR60][R10.64], P0 ;  /* 0x22a000000a047fae */ /* 0x0003e8000812187c */
[----:B------:R-:W3:Y:S04]  /*a4220*/  LDL.LU.64 R18, [R1+0x6e8] ;  /* 0x0006e80001127983 */ /* 0x000ee80000300a00 */
[----:B------:R-:W3:Y:S01]  /*a4230*/  LDL.LU R172, [R1+0xdc0] ;  /* 0x000dc00001ac7983 */ /* 0x000ee20000300800 */
[----:B-1----:R-:W-:Y:S01]  /*a4240*/  IMAD.MOV.U32 R10, RZ, RZ, R8 ;  /* 0x000000ffff0a7224 */ /* 0x002fe200078e0008 */
[----:B------:R-:W-:-:S02]  /*a4250*/  MOV R11, R13 ;  /* 0x0000000d000b7202 */ /* 0x000fc40000000f00 */
[----:B------:R-:W3:Y:S04]  /*a4260*/  LDL.LU R171, [R1+0xdc4] ;  /* 0x000dc40001ab7983 */ /* 0x000ee80000300800 */
[----:B------:R1:W-:Y:S04]  /*a4270*/  LDGSTS.E [R4+0x22e00], desc[UR60][R10.64], P0 ;  /* 0x22e000000a047fae */ /* 0x0003e8000812187c */
[----:B------:R-:W3:Y:S01]  /*a4280*/  LDL.LU.64 R168, [R1+0x6e0] ;  /* 0x0006e00001a87983 */ /* 0x000ee20000300a00 */
[----:B-1----:R-:W-:Y:S02]  /*a4290*/  IMAD.MOV.U32 R10, RZ, RZ, R3 ;  /* 0x000000ffff0a7224 */ /* 0x002fe400078e0003 */
[----:B------:R-:W-:-:S05]  /*a42a0*/  IMAD.MOV.U32 R11, RZ, RZ, R6 ;  /* 0x000000ffff0b7224 */ /* 0x000fca00078e0006 */
[----:B------:R1:W-:Y:S01]  /*a42b0*/  LDGSTS.E [R4+0x23200], desc[UR60][R10.64], P0 ;  /* 0x232000000a047fae */ /* 0x0003e2000812187c */
[----:B----4-:R-:W-:-:S04]  /*a42c0*/  IADD3 R157, P1, R158, R5, RZ ;  /* 0x000000059e9d7210 */ /* 0x010fc80007f3e0ff */
[----:B------:R-:W-:Y:S02]  /*a42d0*/  IADD3.X R3, R159, R0, RZ, P1, !PT ;  /* 0x000000009f037210 */ /* 0x000fe40000ffe4ff */
[----:B------:R-:W-:-:S05]  /*a42e0*/  IADD3 R158, P1, R160, R5, RZ ;  /* 0x00000005a09e7210 */ /* 0x000fca0007f3e0ff */
[----:B-1----:R-:W-:Y:S01]  /*a42f0*/  IMAD.X R10, R161, 0x1, R0, P1 ;  /* 0x00000001a10a7824 */ /* 0x002fe200008e0600 */
[----:B------:R-:W-:-:S05]  /*a4300*/  IADD3 R159, P1, R154, R5, RZ ;  /* 0x000000059a9f7210 */ /* 0x000fca0007f3e0ff */
[----:B------:R-:W-:Y:S01]  /*a4310*/  IMAD.X R11, R155, 0x1, R0, P1 ;  /* 0x000000019b0b7824 */ /* 0x000fe200008e0600 */
[----:B--2---:R-:W-:-:S04]  /*a4320*/  IADD3 R160, P1, R20, R5, RZ ;  /* 0x0000000514a07210 */ /* 0x004fc80007f3e0ff */
[----:B------:R-:W-:Y:S02]  /*a4330*/  IADD3.X R13, R21, R0, RZ, P1, !PT ;  /* 0x00000000150d7210 */ /* 0x000fe40000ffe4ff */
[----:B------:R-:W2:Y:S04]  /*a4340*/  LDL.LU.64 R20, [R1+0x6d8] ;  /* 0x0006d80001147983 */ /* 0x000ea80000300a00 */
[----:B------:R-:W4:Y:S01]  /*a4350*/  LDL.LU.64 R182, [R1+0x6d0] ;  /* 0x0006d00001b67983 */ /* 0x000f220000300a00 */
[----:B---3--:R-:W-:-:S05]  /*a4360*/  IADD3 R161, P1, R14, R5, RZ ;  /* 0x000000050ea17210 */ /* 0x008fca0007f3e0ff */
[----:B------:R-:W-:Y:S01]  /*a4370*/  IMAD.X R14, R15, 0x1, R0, P1 ;  /* 0x000000010f0e7824 */ /* 0x000fe200008e0600 */
[----:B------:R-:W-:-:S05]  /*a4380*/  IADD3 R162, P1, R22, R5, RZ ;  /* 0x0000000516a27210 */ /* 0x000fca0007f3e0ff */
[----:B------:R-:W-:Y:S02]  /*a4390*/  IMAD.X R15, R23, 0x1, R0, P1 ;  /* 0x00000001170f7824 */ /* 0x000fe400008e0600 */
[----:B------:R-:W3:Y:S04]  /*a43a0*/  LDL.LU.64 R22, [R1+0x6c8] ;  /* 0x0006c80001167983 */ /* 0x000ee80000300a00 */
[----:B------:R-:W3:Y:S01]  /*a43b0*/  LDL.LU.64 R180, [R1+0x6c0] ;  /* 0x0006c00001b47983 */ /* 0x000ee20000300a00 */
[----:B------:R-:W-:-:S04]  /*a43c0*/  IADD3 R163, P1, R16, R5, RZ ;  /* 0x0000000510a37210 */ /* 0x000fc80007f3e0ff */
[----:B------:R-:W-:Y:S02]  /*a43d0*/  IADD3.X R16, R17, R0, RZ, P1, !PT ;  /* 0x0000000011107210 */ /* 0x000fe40000ffe4ff */
[----:B------:R-:W-:-:S05]  /*a43e0*/  IADD3 R164, P1, R152, R5, RZ ;  /* 0x0000000598a47210 */ /* 0x000fca0007f3e0ff */
[----:B------:R-:W-:Y:S02]  /*a43f0*/  IMAD.X R17, R153, 0x1, R0, P1 ;  /* 0x0000000199117824 */ /* 0x000fe400008e0600 */
[----:B------:R-:W3:Y:S04]  /*a4400*/  LDL.LU.64 R152, [R1+0x6b8] ;  /* 0x0006b80001987983 */ /* 0x000ee80000300a00 */
[----:B------:R-:W3:Y:S04]  /*a4410*/  LDL.LU.64 R178, [R1+0x6b0] ;  /* 0x0006b00001b27983 */ /* 0x000ee80000300a00 */
[----:B------:R-:W3:Y:S04]  /*a4420*/  LDL.LU.64 R154, [R1+0x6a8] ;  /* 0x0006a800019a7983 */ /* 0x000ee80000300a00 */
[----:B------:R-:W3:Y:S04]  /*a4430*/  LDL.LU.64 R176, [R1+0x6a0] ;  /* 0x0006a00001b07983 */ /* 0x000ee80000300a00 */
[----:B------:R-:W3:Y:S01]  /*a4440*/  LDL.LU.64 R174, [R1+0x698] ;  /* 0x0006980001ae7983 */ /* 0x000ee20000300a00 */
[----:B------:R-:W-:-:S05]  /*a4450*/  IADD3 R165, P1, R18, R5, RZ ;  /* 0x0000000512a57210 */ /* 0x000fca0007f3e0ff */
[----:B------:R-:W-:Y:S01]  /*a4460*/  IMAD.X R18, R19, 0x1, R0, P1 ;  /* 0x0000000113127824 */ /* 0x000fe200008e0600 */
[----:B------:R-:W-:-:S04]  /*a4470*/  IADD3 R166, P1, R168, R5, RZ ;  /* 0x00000005a8a67210 */ /* 0x000fc80007f3e0ff */
[----:B------:R-:W-:Y:S01]  /*a4480*/  IADD3.X R19, R169, R0, RZ, P1, !PT ;  /* 0x00000000a9137210 */ /* 0x000fe20000ffe4ff */
        /* <DEDUP_REMOVED lines=11> */
[----:B------:R-:W-:Y:S01]  /*a4540*/  LDGSTS.E [R4+0x24200], desc[UR60][R184.64], P0 ;  /* 0x24200000b8047fae */ /* 0x000fe2000812187c */
[----:B--2---:R-:W-:-:S05]  /*a4550*/  IADD3 R167, P1, R20, R5, RZ ;  /* 0x0000000514a77210 */ /* 0x004fca0007f3e0ff */
[----:B------:R-:W-:Y:S01]  /*a4560*/  IMAD.X R20, R21, 0x1, R0, P1 ;  /* 0x0000000115147824 */ /* 0x000fe200008e0600 */
[----:B----4-:R-:W-:-:S05]  /*a4570*/  IADD3 R168, P1, R182, R5, RZ ;  /* 0x00000005b6a87210 */ /* 0x010fca0007f3e0ff */
[----:B------:R-:W-:Y:S01]  /*a4580*/  IMAD.X R21, R183, 0x1, R0, P1 ;  /* 0x00000001b7157824 */ /* 0x000fe200008e0600 */
        /* <DEDUP_REMOVED lines=12> */
[-C--:B------:R-:W-:Y:S02]  /*a4650*/  IADD3 R171, P1, R171, R5.reuse, RZ ;  /* 0x00000005abab7210 */ /* 0x080fe40007f3e0ff */
[----:B------:R-:W-:-:S03]  /*a4660*/  IADD3 R173, P2, R174, R5, RZ ;  /* 0x00000005aead7210 */ /* 0x000fc60007f5e0ff */
[----:B------:R-:W-:Y:S01]  /*a4670*/  IMAD.X R172, R172, 0x1, R0, P1 ;  /* 0x00000001acac7824 */ /* 0x000fe200008e0600 */
[----:B------:R-:W-:Y:S01]  /*a4680*/  IADD3.X R156, R175, R0, RZ, P2, !PT ;  /* 0x00000000af9c7210 */ /* 0x000fe200017fe4ff */
[----:B------:R-:W-:Y:S01]  /*a4690*/  IMAD.MOV.U32 R175, RZ, RZ, R11 ;  /* 0x000000ffffaf7224 */ /* 0x000fe200078e000b */
[----:B------:R-:W-:Y:S01]  /*a46a0*/  MOV R174, R159 ;  /* 0x0000009f00ae7202 */ /* 0x000fe20000000f00 */
[----:B------:R-:W-:Y:S01]  /*a46b0*/  STL [R1+0xdc4], R171 ;  /* 0x000dc4ab01007387 */ /* 0x000fe20000100800 */
[----:B------:R-:W-:Y:S01]  /*a46c0*/  MOV R182, R162 ;  /* 0x000000a200b67202 */ /* 0x000fe20000000f00 */
[----:B------:R-:W-:Y:S02]  /*a46d0*/  IMAD.MOV.U32 R183, RZ, RZ, R15 ;  /* 0x000000ffffb77224 */ /* 0x000fe400078e000f */
[----:B------:R-:W-:Y:S01]  /*a46e0*/  STL [R1+0xdc0], R172 ;  /* 0x000dc0ac01007387 */ /* 0x000fe20000100800 */
[----:B------:R-:W-:Y:S01]  /*a46f0*/  IMAD.MOV.U32 R180, RZ, RZ, R163 ;  /* 0x000000ffffb47224 */ /* 0x000fe200078e00a3 */
[----:B------:R-:W-:-:S02]  /*a4700*/  MOV R181, R16 ;  /* 0x0000001000b57202 */ /* 0x000fc40000000f00 */
[----:B------:R1:W-:Y:S01]  /*a4710*/  STL.64 [R1+0x720], R210 ;  /* 0x000720d201007387 */ /* 0x0003e20000100a00 */
[----:B------:R-:W-:Y:S01]  /*a4720*/  IMAD.MOV.U32 R178, RZ, RZ, R164 ;  /* 0x000000ffffb27224 */ /* 0x000fe200078e00a4 */
[----:B------:R-:W-:Y:S01]  /*a4730*/  MOV R176, R165 ;  /* 0x000000a500b07202 */ /* 0x000fe20000000f00 */
[----:B------:R-:W-:Y:S01]  /*a4740*/  IMAD.MOV.U32 R179, RZ, RZ, R17 ;  /* 0x000000ffffb37224 */ /* 0x000fe200078e0011 */
[----:B------:R2:W-:Y:S01]  /*a4750*/  STL.64 [R1+0x718], R206 ;  /* 0x000718ce01007387 */ /* 0x0005e20000100a00 */
[----:B------:R-:W-:-:S03]  /*a4760*/  IMAD.MOV.U32 R177, RZ, RZ, R18 ;  /* 0x000000ffffb17224 */ /* 0x000fc600078e0012 */
[----:B------:R-:W-:Y:S01]  /*a4770*/  STL.64 [R1+0x690], R174 ;  /* 0x000690ae01007387 */ /* 0x000fe20000100a00 */
[----:B------:R-:W-:Y:S01]  /*a4780*/  IMAD.MOV.U32 R18, RZ, RZ, R166 ;  /* 0x000000ffff127224 */ /* 0x000fe200078e00a6 */
[----:B------:R-:W-:Y:S02]  /*a4790*/  MOV R16, R167 ;  /* 0x000000a700107202 */ /* 0x000fe40000000f00 */
[----:B------:R3:W-:Y:S01]  /*a47a0*/  STL.64 [R1+0x710], R202 ;  /* 0x000710ca01007387 */ /* 0x0007e20000100a00 */
[----:B------:R-:W-:-:S03]  /*a47b0*/  IMAD.MOV.U32 R17, RZ, RZ, R20 ;  /* 0x000000ffff117224 */ /* 0x000fc600078e0014 */
[----:B------:R4:W-:Y:S01]  /*a47c0*/  STL.64 [R1+0x708], R184 ;  /* 0x000708b801007387 */ /* 0x0009e20000100a00 */
[----:B------:R-:W-:Y:S01]  /*a47d0*/  IMAD.MOV.U32 R166, RZ, RZ, R168 ;  /* 0x000000ffffa67224 */ /* 0x000fe200078e00a8 */
[----:B------:R-:W-:Y:S02]  /*a47e0*/  MOV R167, R21 ;  /* 0x0000001500a77202 */ /* 0x000fe40000000f00 */
[----:B------:R4:W-:Y:S01]  /*a47f0*/  STL.64 [R1+0x700], R182 ;  /* 0x000700b601007387 */ /* 0x0009e20000100a00 */
[----:B------:R-:W-:-:S03]  /*a4800*/  IMAD.MOV.U32 R164, RZ, RZ, R169 ;  /* 0x000000ffffa47224 */ /* 0x000fc600078e00a9 */
[----:B------:R4:W-:Y:S01]  /*a4810*/  STL.64 [R1+0x6f8], R180 ;  /* 0x0006f8b401007387 */ /* 0x0009e20000100a00 */
[----:B------:R-:W-:-:S03]  /*a4820*/  IMAD.MOV.U32 R165, RZ, RZ, R22 ;  /* 0x000000ffffa57224 */ /* 0x000fc600078e0016 */
[----:B------:R4:W-:Y:S01]  /*a4830*/  STL.64 [R1+0x6f0], R178 ;  /* 0x0006f0b201007387 */ /* 0x0009e20000100a00 */
[----:B------:R-:W-:-:S03]  /*a4840*/  IMAD.MOV.U32 R160, RZ, RZ, R214 ;  /* 0x000000ffffa07224 */ /* 0x000fc600078e00d6 */
[----:B------:R4:W-:Y:S01]  /*a4850*/  STL.64 [R1+0x6e8], R176 ;  /* 0x0006e8b001007387 */ /* 0x0009e20000100a00 */
[----:B------:R-:W-:Y:S01]  /*a4860*/  MOV R162, R252 ;  /* 0x000000fc00a27202 */ /* 0x000fe20000000f00 */
[----:B------:R-:W-:Y:S02]  /*a4870*/  IMAD.MOV.U32 R163, RZ, RZ, R23 ;  /* 0x000000ffffa37224 */ /* 0x000fe400078e0017 */
[----:B------:R4:W-:Y:S01]  /*a4880*/  STL.64 [R1+0x6e0], R18 ;  /* 0x0006e01201007387 */ /* 0x0009e20000100a00 */
[----:B------:R-:W-:Y:S01]  /*a4890*/  MOV R161, R152 ;  /* 0x0000009800a17202 */ /* 0x000fe20000000f00 */
[----:B------:R-:W-:Y:S02]  /*a48a0*/  IMAD.MOV.U32 R158, RZ, RZ, R215 ;  /* 0x000000ffff9e7224 */ /* 0x000fe400078e00d7 */
[----:B------:R4:W-:Y:S01]  /*a48b0*/  STL.64 [R1+0x6d8], R16 ;  /* 0x0006d81001007387 */ /* 0x0009e20000100a00 */
[----:B------:R-:W-:-:S03]  /*a48c0*/  IMAD.MOV.U32 R159, RZ, RZ, R153 ;  /* 0x000000ffff9f7224 */ /* 0x000fc600078e0099 */
[----:B------:R-:W4:Y:S01]  /*a48d0*/  LDL.LU R214, [R1+0x2628] ;  /* 0x0026280001d67983 */ /* 0x000f220000300800 */
[----:B------:R-:W-:Y:S01]  /*a48e0*/  MOV R20, R6 ;  /* 0x0000000600147202 */ /* 0x000fe20000000f00 */
[----:B------:R-:W-:Y:S02]  /*a48f0*/  IMAD.MOV.U32 R21, RZ, RZ, R154 ;  /* 0x000000ffff157224 */ /* 0x000fe400078e009a */
[----:B------:R-:W-:Y:S01]  /*a4900*/  STL.64 [R1+0x6d0], R166 ;  /* 0x0006d0a601007387 */ /* 0x000fe20000100a00 */
[----:B------:R-:W-:Y:S01]  /*a4910*/  IMAD.MOV.U32 R14, RZ, RZ, R8 ;  /* 0x000000ffff0e7224 */ /* 0x000fe200078e0008 */
[----:B------:R-:W-:Y:S01]  /*a4920*/  MOV R15, R155 ;  /* 0x0000009b000f7202 */ /* 0x000fe20000000f00 */
[----:B------:R-:W-:Y:S01]  /*a4930*/  IMAD.MOV.U32 R11, RZ, RZ, R156 ;  /* 0x000000ffff0b7224 */ /* 0x000fe200078e009c */
[----:B------:R-:W4:Y:S01]  /*a4940*/  LDL.LU R215, [R1+0x2624] ;  /* 0x0026240001d77983 */ /* 0x000f220000300800 */
[----:B------:R-:W-:Y:S01]  /*a4950*/  MOV R10, R173 ;  /* 0x000000ad000a7202 */ /* 0x000fe20000000f00 */
[----:B------:R-:W4:Y:S02]  /*a4960*/  LDC R8, c[0x0][0x238] ;  /* 0x00008e00ff087b82 */ /* 0x000f240000000800 */
[----:B------:R-:W-:Y:S04]  /*a4970*/  STL.64 [R1+0x6c8], R164 ;  /* 0x0006c8a401007387 */ /* 0x000fe80000100a00 */
[----:B------:R-:W5:Y:S04]  /*a4980*/  LDL.LU R6, [R1+0x2620] ;  /* 0x0026200001067983 */ /* 0x000f680000300800 */
[----:B------:R-:W-:Y:S04]  /*a4990*/  STL.64 [R1+0x6c0], R162 ;  /* 0x0006c0a201007387 */ /* 0x000fe80000100a00 */
[----:B------:R-:W-:Y:S04]  /*a49a0*/  STL.64 [R1+0x6b8], R160 ;  /* 0x0006b8a001007387 */ /* 0x000fe80000100a00 */
[----:B------:R-:W-:Y:S04]  /*a49b0*/  STL.64 [R1+0x6b0], R158 ;  /* 0x0006b09e01007387 */ /* 0x000fe80000100a00 */
[----:B------:R-:W-:Y:S04]  /*a49c0*/  STL.64 [R1+0x6a8], R20 ;  /* 0x0006a81401007387 */ /* 0x000fe80000100a00 */
[----:B-1----:R-:W4:Y:S04]  /*a49d0*/  LDL.LU.64 R210, [R1+0x2618] ;  /* 0x0026180001d27983 */ /* 0x002f280000300a00 */
[----:B------:R1:W-:Y:S04]  /*a49e0*/  STL.64 [R1+0x6a0], R14 ;  /* 0x0006a00e01007387 */ /* 0x0003e80000100a00 */
[----:B--2---:R-:W2:Y:S04]  /*a49f0*/  LDL.LU.64 R206, [R1+0x2610] ;  /* 0x0026100001ce7983 */ /* 0x004ea80000300a00 */
[----:B------:R1:W-:Y:S04]  /*a4a00*/  STL.64 [R1+0x698], R10 ;  /* 0x0006980a01007387 */ /* 0x0003e80000100a00 */
[----:B---3--:R-:W3:Y:S04]  /*a4a10*/  LDL.LU.64 R202, [R1+0x2608] ;  /* 0x0026080001ca7983 */ /* 0x008ee80000300a00 */
[----:B----4-:R-:W4:Y:S04]  /*a4a20*/  LDL.LU.64 R184, [R1+0x2600] ;  /* 0x0026000001b87983 */ /* 0x010f280000300a00 */
[----:B------:R-:W-:Y:S04]  /*a4a30*/  LDGSTS.E [R4+0x24600], desc[UR60][R182.64], P0 ;  /* 0x24600000b6047fae */ /* 0x000fe8000812187c */
[----:B------:R-:W-:Y:S04]  /*a4a40*/  LDGSTS.E [R4+0x24a00], desc[UR60][R180.64], P0 ;  /* 0x24a00000b4047fae */ /* 0x000fe8000812187c */
[----:B------:R-:W-:Y:S04]  /*a4a50*/  LDGSTS.E [R4+0x24e00], desc[UR60][R178.64], P0 ;  /* 0x24e00000b2047fae */ /* 0x000fe8000812187c */
[----:B------:R-:W4:Y:S04]  /*a4a60*/  LDL.LU.64 R182, [R1+0x25f8] ;  /* 0x0025f80001b67983 */ /* 0x000f280000300a00 */
[----:B------:R-:W4:Y:S04]  /*a4a70*/  LDL.LU.64 R180, [R1+0x25f0] ;  /* 0x0025f00001b47983 */ /* 0x000f280000300a00 */
[----:B------:R-:W4:Y:S04]  /*a4a80*/  LDL.LU.64 R178, [R1+0x25e8] ;  /* 0x0025e80001b27983 */ /* 0x000f280000300a00 */
[----:B------:R-:W-:Y:S04]  /*a4a90*/  LDGSTS.E [R4+0x25200], desc[UR60][R176.64], P0 ;  /* 0x25200000b0047fae */ /* 0x000fe8000812187c */
[----:B------:R-:W-:Y:S04]  /*a4aa0*/  LDGSTS.E [R4+0x25600], desc[UR60][R18.64], P0 ;  /* 0x2560000012047fae */ /* 0x000fe8000812187c */
[----:B------:R-:W-:Y:S04]  /*a4ab0*/  LDGSTS.E [R4+0x25a00], desc[UR60][R16.64], P0 ;  /* 0x25a0000010047fae */ /* 0x000fe8000812187c */
[----:B------:R-:W4:Y:S04]  /*a4ac0*/  LDL.LU.64 R176, [R1+0x25e0] ;  /* 0x0025e00001b07983 */ /* 0x000f280000300a00 */
[----:B------:R-:W2:Y:S04]  /*a4ad0*/  LDL.LU R19, [R1+0xe00] ;  /* 0x000e000001137983 */ /* 0x000ea80000300800 */
[----:B------:R-:W3:Y:S04]  /*a4ae0*/  LDL.LU R13, [R1+0xe04] ;  /* 0x000e0400010d7983 */ /* 0x000ee80000300800 */
[----:B------:R-:W4:Y:S04]  /*a4af0*/  LDL.LU R153, [R1+0xe40] ;  /* 0x000e400001997983 */ /* 0x000f280000300800 */
[----:B------:R-:W4:Y:S04]  /*a4b00*/  LDL.LU R152, [R1+0xe44] ;  /* 0x000e440001987983 */ /* 0x000f280000300800 */
[----:B------:R-:W4:Y:S04]  /*a4b10*/  LDL.LU R17, [R1+0xe84] ;  /* 0x000e840001117983 */ /* 0x000f280000300800 */
[----:B------:R-:W4:Y:S04]  /*a4b20*/  LDL.LU R22, [R1+0xe80] ;  /* 0x000e800001167983 */ /* 0x000f280000300800 */
[----:B------:R-:W-:Y:S04]  /*a4b30*/  LDGSTS.E [R4+0x25e00], desc[UR60][R166.64], P0 ;  /* 0x25e00000a6047fae */ /* 0x000fe8000812187c */
[----:B------:R-:W4:Y:S04]  /*a4b40*/  LDL.LU R18, [R1+0xec0] ;  /* 0x000ec00001127983 */ /* 0x000f280000300800 */
[----:B------:R-:W4:Y:S04]  /*a4b50*/  LDL.LU R16, [R1+0xec4] ;  /* 0x000ec40001107983 */ /* 0x000f280000300800 */
[----:B------:R-:W-:Y:S04]  /*a4b60*/  LDGSTS.E [R4+0x26200], desc[UR60][R164.64], P0 ;  /* 0x26200000a4047fae */ /* 0x000fe8000812187c */
        /* <DEDUP_REMOVED lines=12> */
[----:B------:R-:W-:Y:S01]  /*a4c30*/  MOV R10, R171 ;  /* 0x000000ab000a7202 */ /* 0x000fe20000000f00 */
[----:B------:R-:W-:Y:S01]  /*a4c40*/  IMAD.MOV.U32 R11, RZ, RZ, R172 ;  /* 0x000000ffff0b7224 */ /* 0x000fe200078e00ac */
[----:B------:R-:W-:Y:S04]  /*a4c50*/  LDGSTS.E [R4+0x27e00], desc[UR60][R174.64], P0 ;  /* 0x27e00000ae047fae */ /* 0x000fe8000812187c */
[----:B------:R1:W-:Y:S01]  /*a4c60*/  LDGSTS.E [R3+0x280], desc[UR60][R10.64], P0 ;  /* 0x002800000a037fae */ /* 0x0003e2000812187c */
[----:B---3--:R-:W-:-:S05]  /*a4c70*/  IADD3 R13, P1, R13, R5, RZ ;  /* 0x000000050d0d7210 */ /* 0x008fca0007f3e0ff */
[----:B--2---:R-:W-:Y:S01]  /*a4c80*/  IMAD.X R19, R19, 0x1, R0, P1 ;  /* 0x0000000113137824 */ /* 0x004fe200008e0600 */
[----:B----4-:R-:W-:Y:S01]  /*a4c90*/  IADD3 R152, P2, R152, R5, RZ ;  /* 0x0000000598987210 */ /* 0x010fe20007f5e0ff */
[----:B------:R-:W-:Y:S03]  /*a4ca0*/  STL [R1+0xe04], R13 ;  /* 0x000e040d01007387 */ /* 0x000fe60000100800 */
[----:B------:R-:W-:Y:S01]  /*a4cb0*/  IADD3.X R153, R153, R0, RZ, P2, !PT ;  /* 0x0000000099997210 */ /* 0x000fe200017fe4ff */
[----:B------:R2:W-:Y:S04]  /*a4cc0*/  STL [R1+0xe00], R19 ;  /* 0x000e001301007387 */ /* 0x0005e80000100800 */
[----:B------:R-:W-:Y:S04]  /*a4cd0*/  STL [R1+0xe44], R152 ;  /* 0x000e449801007387 */ /* 0x000fe80000100800 */
[----:B------:R-:W3:Y:S04]  /*a4ce0*/  LDL.LU R23, [R1+0xf80] ;  /* 0x000f800001177983 */ /* 0x000ee80000300800 */
[----:B------:R-:W-:Y:S04]  /*a4cf0*/  STL [R1+0xe40], R153 ;  /* 0x000e409901007387 */ /* 0x000fe80000100800 */
[----:B------:R-:W4:Y:S01]  /*a4d00*/  LDL.LU R4, [R1+0xf84] ;  /* 0x000f840001047983 */ /* 0x000f220000300800 */
[----:B-1----:R-:W-:-:S02]  /*a4d10*/  IMAD.MOV.U32 R11, RZ, RZ, R19 ;  /* 0x000000ffff0b7224 */ /* 0x002fc400078e0013 */
[----:B------:R-:W-:Y:S01]  /*a4d20*/  IMAD.MOV.U32 R10, RZ, RZ, R13 ;  /* 0x000000ffff0a7224 */ /* 0x000fe200078e000d */
[----:B--2---:R-:W2:Y:S04]  /*a4d30*/  LDL.LU R19, [R1+0xfc0] ;  /* 0x000fc00001137983 */ /* 0x004ea80000300800 */
[----:B------:R-:W2:Y:S01]  /*a4d40*/  LDL.LU R13, [R1+0xfc4] ;  /* 0x000fc400010d7983 */ /* 0x000ea20000300800 */
[----:B------:R-:W-:-:S03]  /*a4d50*/  IADD3 R17, P1, R17, R5, RZ ;  /* 0x0000000511117210 */ /* 0x000fc60007f3e0ff */
[----:B------:R1:W-:Y:S01]  /*a4d60*/  LDGSTS.E [R3+0x680], desc[UR60][R10.64], P0 ;  /* 0x006800000a037fae */ /* 0x0003e2000812187c */
[-C--:B------:R-:W-:Y:S01]  /*a4d70*/  IADD3 R16, P2, R16, R5.reuse, RZ ;  /* 0x0000000510107210 */ /* 0x080fe20007f5e0ff */
[----:B------:R-:W-:Y:S02]  /*a4d80*/  IMAD.X R22, R22, 0x1, R0, P1 ;  /* 0x0000000116167824 */ /* 0x000fe400008e0600 */
[----:B------:R1:W-:Y:S01]  /*a4d90*/  STL [R1+0xe84], R17 ;  /* 0x000e841101007387 */ /* 0x0003e20000100800 */
[----:B------:R-:W-:Y:S02]  /*a4da0*/  IADD3.X R18, R18, R0, RZ, P2, !PT ;  /* 0x0000000012127210 */ /* 0x000fe400017fe4ff */
[----:B-1----:R-:W-:Y:S01]  /*a4db0*/  MOV R10, R152 ;  /* 0x00000098000a7202 */ /* 0x002fe20000000f00 */
[----:B------:R-:W-:Y:S01]  /*a4dc0*/  IMAD.MOV.U32 R11, RZ, RZ, R153 ;  /* 0x000000ffff0b7224 */ /* 0x000fe200078e0099 */
[----:B------:R-:W-:Y:S04]  /*a4dd0*/  STL [R1+0xe80], R22 ;  /* 0x000e801601007387 */ /* 0x000fe80000100800 */
[----:B------:R1:W-:Y:S04]  /*a4de0*/  LDGSTS.E [R3+0xa80], desc[UR60][R10.64], P0 ;  /* 0x00a800000a037fae */ /* 0x0003e8000812187c */
[----:B------:R-:W-:Y:S01]  /*a4df0*/  STL [R1+0xec4], R16 ;  /* 0x000ec41001007387 */ /* 0x000fe20000100800 */
[----:B------:R-:W-:Y:S01]  /*a4e00*/  IADD3 R14, P1, R14, R5, RZ ;  /* 0x000000050e0e7210 */ /* 0x000fe20007f3e0ff */
[----:B-1----:R-:W-:-:S02]  /*a4e10*/  IMAD.MOV.U32 R10, RZ, RZ, R17 ;  /* 0x000000ffff0a7224 */ /* 0x002fc400078e0011 */
[----:B------:R-:W-:Y:S01]  /*a4e20*/  IMAD.MOV.U32 R11, RZ, RZ, R22 ;  /* 0x000000ffff0b7224 */ /* 0x000fe200078e0016 */
[----:B------:R-:W2:Y:S01]  /*a4e30*/  LDL.LU R17, [R1+0x1004] ;  /* 0x0010040001117983 */ /* 0x000ea20000300800 */
[----:B------:R-:W-:-:S03]  /*a4e40*/  IMAD.X R21, R21, 0x1, R0, P1 ;  /* 0x0000000115157824 */ /* 0x000fc600008e0600 */
[----:B------:R1:W-:Y:S01]  /*a4e50*/  LDGSTS.E [R3+0xe80], desc[UR60][R10.64], P0 ;  /* 0x00e800000a037fae */ /* 0x0003e2000812187c */
[----:B------:R-:W-:-:S03]  /*a4e60*/  IADD3 R15, P2, R15, R5, RZ ;  /* 0x000000050f0f7210 */ /* 0x000fc60007f5e0ff */
[----:B------:R1:W-:Y:S01]  /*a4e70*/  STL [R1+0xec0], R18 ;  /* 0x000ec01201007387 */ /* 0x0003e20000100800 */
[----:B------:R-:W-:Y:S02]  /*a4e80*/  IADD3.X R20, R20, R0, RZ, P2, !PT ;  /* 0x0000000014147210 */ /* 0x000fe400017fe4ff */
[----:B-1----:R-:W-:Y:S01]  /*a4e90*/  MOV R10, R16 ;  /* 0x00000010000a7202 */ /* 0x002fe20000000f00 */
[----:B------:R-:W-:Y:S02]  /*a4ea0*/  IMAD.MOV.U32 R11, RZ, RZ, R18 ;  /* 0x000000ffff0b7224 */ /* 0x000fe400078e0012 */
[----:B------:R-:W2:Y:S04]  /*a4eb0*/  LDL.LU R18, [R1+0x1000] ;  /* 0x0010000001127983 */ /* 0x000ea80000300800 */
[----:B------:R-:W2:Y:S04]  /*a4ec0*/  LDL.LU R22, [R1+0x1040] ;  /* 0x0010400001167983 */ /* 0x000ea80000300800 */
[----:B------:R-:W2:Y:S04]  /*a4ed0*/  LDL.LU R16, [R1+0x1044] ;  /* 0x0010440001107983 */ /* 0x000ea80000300800 */
[----:B------:R1:W-:Y:S04]  /*a4ee0*/  LDGSTS.E [R3+0x1280], desc[UR60][R10.64], P0 ;  /* 0x012800000a037fae */ /* 0x0003e8000812187c */
[----:B------:R1:W-:Y:S04]  /*a4ef0*/  STL [R1+0xf04], R14 ;  /* 0x000f040e01007387 */ /* 0x0003e80000100800 */
[----:B------:R-:W-:Y:S01]  /*a4f00*/  STL [R1+0xf00], R21 ;  /* 0x000f001501007387 */ /* 0x000fe20000100800 */
[----:B-1----:R-:W-:-:S02]  /*a4f10*/  IMAD.MOV.U32 R10, RZ, RZ, R14 ;  /* 0x000000ffff0a7224 */ /* 0x002fc400078e000e */
[----:B------:R-:W-:Y:S01]  /*a4f20*/  IMAD.MOV.U32 R11, RZ, RZ, R21 ;  /* 0x000000ffff0b7224 */ /* 0x000fe200078e0015 */
[----:B------:R1:W-:Y:S04]  /*a4f30*/  STL [R1+0xf44], R15 ;  /* 0x000f440f01007387 */ /* 0x0003e80000100800 */
[----:B------:R-:W2:Y:S04]  /*a4f40*/  LDL.LU R14, [R1+0x1084] ;  /* 0x00108400010e7983 */ /* 0x000ea80000300800 */
[----:B------:R1:W-:Y:S04]  /*a4f50*/  LDGSTS.E [R3+0x1680], desc[UR60][R10.64], P0 ;  /* 0x016800000a037fae */ /* 0x0003e8000812187c */
[----:B------:R1:W-:Y:S02]  /*a4f60*/  STL [R1+0xf40], R20 ;  /* 0x000f401401007387 */ /* 0x0003e40000100800 */
[----:B-1----:R-:W-:Y:S01]  /*a4f70*/  MOV R10, R15 ;  /* 0x0000000f000a7202 */ /* 0x002fe20000000f00 */
[----:B------:R-:W-:Y:S01]  /*a4f80*/  IMAD.MOV.U32 R11, RZ, RZ, R20 ;  /* 0x000000ffff0b7224 */ /* 0x000fe200078e0014 */
[----:B------:R-:W2:Y:S04]  /*a4f90*/  LDL.LU R15, [R1+0x1080] ;  /* 0x00108000010f7983 */ /* 0x000ea80000300800 */
[----:B------:R-:W2:Y:S04]  /*a4fa0*/  LDL.LU R21, [R1+0x10c0] ;  /* 0x0010c00001157983 */ /* 0x000ea80000300800 */
[----:B------:R-:W2:Y:S04]  /*a4fb0*/  LDL.LU R20, [R1+0x10c4] ;  /* 0x0010c40001147983 */ /* 0x000ea80000300800 */
[----:B------:R1:W-:Y:S01]  /*a4fc0*/  LDGSTS.E [R3+0x1a80], desc[UR60][R10.64], P0 ;  /* 0x01a800000a037fae */ /* 0x0003e2000812187c */
[----:B----4-:R-:W-:-:S05]  /*a4fd0*/  IADD3 R4, P1, R4, R5, RZ ;  /* 0x0000000504047210 */ /* 0x010fca0007f3e0ff */
[----:B---3--:R-:W-:Y:S01]  /*a4fe0*/  IMAD.X R23, R23, 0x1, R0, P1 ;  /* 0x0000000117177824 */ /* 0x008fe200008e0600 */
[----:B--2---:R-:W-:Y:S01]  /*a4ff0*/  IADD3 R13, P2, R13, R5, RZ ;  /* 0x000000050d0d7210 */ /* 0x004fe20007f5e0ff */
[----:B-1----:R-:W-:Y:S02]  /*a5000*/  IMAD.MOV.U32 R10, RZ, RZ, R4 ;  /* 0x000000ffff0a7224 */ /* 0x002fe400078e0004 */
[----:B------:R-:W-:Y:S01]  /*a5010*/  IMAD.MOV.U32 R11, RZ, RZ, R23 ;  /* 0x000000ffff0b7224 */ /* 0x000fe200078e0017 */
[----:B------:R-:W-:Y:S01]  /*a5020*/  IADD3.X R19, R19, R0, RZ, P2, !PT ;  /* 0x0000000013137210 */ /* 0x000fe200017fe4ff */
[----:B------:R1:W-:Y:S04]  /*a5030*/  STL [R1+0xf84], R4 ;  /* 0x000f840401007387 */ /* 0x0003e80000100800 */
[----:B------:R-:W-:Y:S04]  /*a5040*/  STL [R1+0xf80], R23 ;  /* 0x000f801701007387 */ /* 0x000fe80000100800 */
[----:B------:R2:W-:Y:S04]  /*a5050*/  STL [R1+0xfc4], R13 ;  /* 0x000fc40d01007387 */ /* 0x0005e80000100800 */
[----:B-1----:R-:W3:Y:S04]  /*a5060*/  LDL.LU R4, [R1+0x1104] ;  /* 0x0011040001047983 */ /* 0x002ee80000300800 */
[----:B------:R1:W-:Y:S04]  /*a5070*/  LDGSTS.E [R3+0x1e80], desc[UR60][R10.64], P0 ;  /* 0x01e800000a037fae */ /* 0x0003e8000812187c */
[----:B------:R-:W-:Y:S01]  /*a5080*/  STL [R1+0xfc0], R19 ;  /* 0x000fc01301007387 */ /* 0x000fe20000100800 */
[----:B-1----:R-:W-:-:S03]  /*a5090*/  MOV R10, R13 ;  /* 0x0000000d000a7202 */ /* 0x002fc60000000f00 */
[----:B--2---:R-:W2:Y:S04]  /*a50a0*/  LDL.LU R13, [R1+0x1100] ;  /* 0x00110000010d7983 */ /* 0x004ea80000300800 */
[----:B------:R-:W4:Y:S04]  /*a50b0*/  LDL.LU R153, [R1+0x1140] ;  /* 0x0011400001997983 */ /* 0x000f280000300800 */
[----:B------:R-:W4:Y:S01]  /*a50c0*/  LDL.LU R152, [R1+0x1144] ;  /* 0x0011440001987983 */ /* 0x000f220000300800 */
[----:B------:R-:W-:Y:S01]  /*a50d0*/  IADD3 R17, P1, R17, R5, RZ ;  /* 0x0000000511117210 */ /* 0x000fe20007f3e0ff */
[----:B------:R-:W-:-:S04]  /*a50e0*/  IMAD.MOV.U32 R11, RZ, RZ, R19 ;  /* 0x000000ffff0b7224 */ /* 0x000fc800078e0013 */
[----:B------:R-:W-:Y:S04]  /*a50f0*/  STL [R1+0x1004], R17 ;  /* 0x0010041101007387 */ /* 0x000fe80000100800 */
[----:B------:R1:W-:Y:S01]  /*a5100*/  LDGSTS.E [R3+0x2280], desc[UR60][R10.64], P0 ;  /* 0x022800000a037fae */ /* 0x0003e2000812187c */
[----:B------:R-:W-:Y:S01]  /*a5110*/  IMAD.X R18, R18, 0x1, R0, P1 ;  /* 0x0000000112127824 */ /* 0x000fe200008e0600 */
[----:B------:R-:W-:-:S04]  /*a5120*/  IADD3 R16, P2, R16, R5, RZ ;  /* 0x0000000510107210 */ /* 0x000fc80007f5e0ff */
[----:B------:R1:W-:Y:S01]  /*a5130*/  STL [R1+0x1000], R18 ;  /* 0x0010001201007387 */ /* 0x0003e20000100800 */
[----:B------:R-:W-:-:S03]  /*a5140*/  IADD3.X R22, R22, R0, RZ, P2, !PT ;  /* 0x0000000016167210 */ /* 0x000fc600017fe4ff */
[----:B------:R-:W-:Y:S01]  /*a5150*/  STL [R1+0x1044], R16 ;  /* 0x0010441001007387 */ /* 0x000fe20000100800 */
[----:B-1----:R-:W-:Y:S02]  /*a5160*/  IMAD.MOV.U32 R10, RZ, RZ, R17 ;  /* 0x000000ffff0a7224 */ /* 0x002fe400078e0011 */
[----:B------:R-:W-:Y:S01]  /*a5170*/  IMAD.MOV.U32 R11, RZ, RZ, R18 ;  /* 0x000000ffff0b7224 */ /* 0x000fe200078e0012 */
[----:B------:R-:W4:Y:S04]  /*a5180*/  LDL.LU R23, [R1+0x1180] ;  /* 0x0011800001177983 */ /* 0x000f280000300800 */
[----:B------:R1:W-:Y:S04]  /*a5190*/  STL [R1+0x1040], R22 ;  /* 0x0010401601007387 */ /* 0x0003e80000100800 */
[----:B------:R-:W4:Y:S04]  /*a51a0*/  LDL.LU R18, [R1+0x1184] ;  /* 0x0011840001127983 */ /* 0x000f280000300800 */
[----:B------:R1:W-:Y:S01]  /*a51b0*/  LDGSTS.E [R3+0x2680], desc[UR60][R10.64], P0 ;  /* 0x026800000a037fae */ /* 0x0003e2000812187c */
[----:B------:R-:W-:-:S03]  /*a51c0*/  IADD3 R14, P1, R14, R5, RZ ;  /* 0x000000050e0e7210 */ /* 0x000fc60007f3e0ff */
[----:B------:R-:W4:Y:S04]  /*a51d0*/  LDL.LU R19, [R1+0x11c0] ;  /* 0x0011c00001137983 */ /* 0x000f280000300800 */
[----:B------:R-:W4:Y:S01]  /*a51e0*/  LDL.LU R17, [R1+0x11c4] ;  /* 0x0011c40001117983 */ /* 0x000f220000300800 */
[----:B-1----:R-:W-:Y:S01]  /*a51f0*/  MOV R10, R16 ;  /* 0x00000010000a7202 */ /* 0x002fe20000000f00 */
[----:B------:R-:W-:Y:S02]  /*a5200*/  IMAD.MOV.U32 R11, RZ, RZ, R22 ;  /* 0x000000ffff0b7224 */ /* 0x000fe400078e0016 */
[----:B------:R-:W-:Y:S04]  /*a5210*/  STL [R1+0x1084], R14 ;  /* 0x0010840e01007387 */ /* 0x000fe80000100800 */
[----:B------:R1:W-:Y:S01]  /*a5220*/  LDGSTS.E [R3+0x2a80], desc[UR60][R10.64], P0 ;  /* 0x02a800000a037fae */ /* 0x0003e2000812187c */
[----:B------:R-:W-:Y:S01]  /*a5230*/  IMAD.X R15, R15, 0x1, R0, P1 ;  /* 0x000000010f0f7824 */ /* 0x000fe200008e0600 */
[----:B------:R-:W-:-:S04]  /*a5240*/  IADD3 R20, P2, R20, R5, RZ ;  /* 0x0000000514147210 */ /* 0x000fc80007f5e0ff */
[----:B------:R1:W-:Y:S01]  /*a5250*/  STL [R1+0x1080], R15 ;  /* 0x0010800f01007387 */ /* 0x0003e20000100800 */
[----:B------:R-:W-:-:S03]  /*a5260*/  IADD3.X R21, R21, R0, RZ, P2, !PT ;  /* 0x0000000015157210 */ /* 0x000fc600017fe4ff */
[----:B------:R-:W-:Y:S01]  /*a5270*/  STL [R1+0x10c4], R20 ;  /* 0x0010c41401007387 */ /* 0x000fe20000100800 */
[----:B-1----:R-:W-:-:S03]  /*a5280*/  IMAD.MOV.U32 R11, RZ, RZ, R15 ;  /* 0x000000ffff0b7224 */ /* 0x002fc600078e000f */
[----:B------:R-:W4:Y:S04]  /*a5290*/  LDL.LU R22, [R1+0x1200] ;  /* 0x0012000001167983 */ /* 0x000f280000300800 */
[----:B------:R1:W-:Y:S01]  /*a52a0*/  STL [R1+0x10c0], R21 ;  /* 0x0010c01501007387 */ /* 0x0003e20000100800 */
[----:B------:R-:W-:-:S03]  /*a52b0*/  IMAD.MOV.U32 R10, RZ, RZ, R14 ;  /* 0x000000ffff0a7224 */ /* 0x000fc600078e000e */
[----:B------:R-:W4:Y:S04]  /*a52c0*/  LDL.LU R15, [R1+0x1204] ;  /* 0x00120400010f7983 */ /* 0x000f280000300800 */
[----:B------:R-:W4:Y:S04]  /*a52d0*/  LDL.LU R16, [R1+0x1240] ;  /* 0x0012400001107983 */ /* 0x000f280000300800 */
[----:B------:R-:W4:Y:S04]  /*a52e0*/  LDL.LU R14, [R1+0x1244] ;  /* 0x00124400010e7983 */ /* 0x000f280000300800 */
[----:B------:R1:W-:Y:S02]  /*a52f0*/  LDGSTS.E [R3+0x2e80], desc[UR60][R10.64], P0 ;  /* 0x02e800000a037fae */ /* 0x0003e4000812187c */
[----:B-1----:R-:W-:Y:S01]  /*a5300*/  MOV R10, R20 ;  /* 0x00000014000a7202 */ /* 0x002fe20000000f00 */
[----:B------:R-:W-:-:S05]  /*a5310*/  IMAD.MOV.U32 R11, RZ, RZ, R21 ;  /* 0x000000ffff0b7224 */ /* 0x000fca00078e0015 */
[----:B------:R1:W-:Y:S01]  /*a5320*/  LDGSTS.E [R3+0x3280], desc[UR60][R10.64], P0 ;  /* 0x032800000a037fae */ /* 0x0003e2000812187c */
[----:B---3--:R-:W-:-:S05]  /*a5330*/  IADD3 R4, P1, R4, R5, RZ ;  /* 0x0000000504047210 */ /* 0x008fca0007f3e0ff */
[----:B------:R3:W-:Y:S01]  /*a5340*/  STL [R1+0x1104], R4 ;  /* 0x0011040401007387 */ /* 0x0007e20000100800 */
[----:B-1----:R-:W-:Y:S02]  /*a5350*/  IMAD.MOV.U32 R10, RZ, RZ, R4 ;  /* 0x000000ffff0a7224 */ /* 0x002fe400078e0004 */
[----:B--2---:R-:W-:Y:S01]  /*a5360*/  IMAD.X R13, R13, 0x1, R0, P1 ;  /* 0x000000010d0d7824 */ /* 0x004fe200008e0600 */
[----:B----4-:R-:W-:-:S04]  /*a5370*/  IADD3 R152, P2, R152, R5, RZ ;  /* 0x0000000598987210 */ /* 0x010fc80007f5e0ff */
[----:B------:R1:W-:Y:S01]  /*a5380*/  STL [R1+0x1100], R13 ;  /* 0x0011000d01007387 */ /* 0x0003e20000100800 */
[----:B------:R-:W-:-:S03]  /*a5390*/  IADD3.X R153, R153, R0, RZ, P2, !PT ;  /* 0x0000000099997210 */ /* 0x000fc600017fe4ff */
[----:B------:R-:W-:Y:S04]  /*a53a0*/  STL [R1+0x1144], R152 ;  /* 0x0011449801007387 */ /* 0x000fe80000100800 */
[----:B------:R-:W2:Y:S04]  /*a53b0*/  LDL.LU R21, [R1+0x1280] ;  /* 0x0012800001157983 */ /* 0x000ea80000300800 */
[----:B------:R-:W-:Y:S04]  /*a53c0*/  STL [R1+0x1140], R153 ;  /* 0x0011409901007387 */ /* 0x000fe80000100800 */
[----:B---3--:R-:W3:Y:S01]  /*a53d0*/  LDL.LU R4, [R1+0x1284] ;  /* 0x0012840001047983 */ /* 0x008ee20000300800 */
[----:B------:R-:W-:-:S03]  /*a53e0*/  IMAD.MOV.U32 R11, RZ, RZ, R13 ;  /* 0x000000ffff0b7224 */ /* 0x000fc600078e000d */
[----:B------:R-:W4:Y:S04]  /*a53f0*/  LDL.LU R20, [R1+0x12c0] ;  /* 0x0012c00001147983 */ /* 0x000f280000300800 */
[----:B-1----:R-:W4:Y:S04]  /*a5400*/  LDL.LU R13, [R1+0x12c4] ;  /* 0x0012c400010d7983 */ /* 0x002f280000300800 */
[----:B------:R1:W-:Y:S01]  /*a5410*/  LDGSTS.E [R3+0x3680], desc[UR60][R10.64], P0 ;  /* 0x036800000a037fae */ /* 0x0003e2000812187c */
[----:B------:R-:W-:Y:S02]  /*a5420*/  IADD3 R18, P1, R18, R5, RZ ;  /* 0x0000000512127210 */ /* 0x000fe40007f3e0ff */
[----:B-1----:R-:W-:Y:S01]  /*a5430*/  MOV R10, R152 ;  /* 0x00000098000a7202 */ /* 0x002fe20000000f00 */
[----:B------:R-:W-:-:S02]  /*a5440*/  IMAD.MOV.U32 R11, RZ, RZ, R153 ;  /* 0x000000ffff0b7224 */ /* 0x000fc400078e0099 */
[----:B------:R-:W-:-:S03]  /*a5450*/  IMAD.X R23, R23, 0x1, R0, P1 ;  /* 0x0000000117177824 */ /* 0x000fc600008e0600 */
[----:B------:R1:W-:Y:S01]  /*a5460*/  LDGSTS.E [R3+0x3a80], desc[UR60][R10.64], P0 ;  /* 0x03a800000a037fae */ /* 0x0003e2000812187c */
[----:B------:R-:W-:-:S03]  /*a5470*/  IADD3 R17, P2, R17, R5, RZ ;  /* 0x0000000511117210 */ /* 0x000fc60007f5e0ff */
[----:B------:R1:W-:Y:S01]  /*a5480*/  STL [R1+0x1184], R18 ;  /* 0x0011841201007387 */ /* 0x0003e20000100800 */
[----:B------:R-:W-:Y:S01]  /*a5490*/  IADD3.X R19, R19, R0, RZ, P2, !PT ;  /* 0x0000000013137210 */ /* 0x000fe200017fe4ff */
[----:B-1----:R-:W-:Y:S02]  /*a54a0*/  IMAD.MOV.U32 R10, RZ, RZ, R18 ;  /* 0x000000ffff0a7224 */ /* 0x002fe400078e0012 */
[----:B------:R-:W-:Y:S01]  /*a54b0*/  IMAD.MOV.U32 R11, RZ, RZ, R23 ;  /* 0x000000ffff0b7224 */ /* 0x000fe200078e0017 */
[----:B------:R-:W-:Y:S04]  /*a54c0*/  STL [R1+0x1180], R23 ;  /* 0x0011801701007387 */ /* 0x000fe80000100800 */
[----:B------:R1:W-:Y:S04]  /*a54d0*/  LDGSTS.E [R3+0x3e80], desc[UR60][R10.64], P0 ;  /* 0x03e800000a037fae */ /* 0x0003e8000812187c */
[----:B------:R-:W-:Y:S04]  /*a54e0*/  STL [R1+0x11c4], R17 ;  /* 0x0011c41101007387 */ /* 0x000fe80000100800 */
[----:B------:R-:W4:Y:S01]  /*a54f0*/  LDL.LU R18, [R1+0x1304] ;  /* 0x0013040001127983 */ /* 0x000f220000300800 */
[----:B-1----:R-:W-:Y:S01]  /*a5500*/  MOV R10, R17 ;  /* 0x00000011000a7202 */ /* 0x002fe20000000f00 */
[----:B------:R-:W-:-:S02]  /*a5510*/  IMAD.MOV.U32 R11, RZ, RZ, R19 ;  /* 0x000000ffff0b7224 */ /* 0x000fc400078e0013 */
[----:B------:R1:W-:Y:S04]  /*a5520*/  STL [R1+0x11c0], R19 ;  /* 0x0011c01301007387 */ /* 0x0003e80000100800 */
[----:B------:R1:W-:Y:S01]  /*a5530*/  LDGSTS.E [R3+0x4280], desc[UR60][R10.64], P0 ;  /* 0x042800000a037fae */ /* 0x0003e2000812187c */
[----:B------:R-:W-:-:S03]  /*a5540*/  IADD3 R15, P1, R15, R5, RZ ;  /* 0x000000050f0f7210 */ /* 0x000fc60007f3e0ff */
[----:B-1----:R-:W4:Y:S02]  /*a5550*/  LDL.LU R19, [R1+0x1300] ;  /* 0x0013000001137983 */ /* 0x002f240000300800 */
[----:B------:R-:W-:Y:S02]  /*a5560*/  IMAD.X R22, R22, 0x1, R0, P1 ;  /* 0x0000000116167824 */ /* 0x000fe400008e0600 */
[----:B------:R-:W4:Y:S01]  /*a5570*/  LDL.LU R23, [R1+0x1340] ;  /* 0x0013400001177983 */ /* 0x000f220000300800 */
[----:B------:R-:W-:Y:S01]  /*a5580*/  IADD3 R14, P2, R14, R5, RZ ;  /* 0x000000050e0e7210 */ /* 0x000fe20007f5e0ff */
[----:B------:R-:W-:Y:S02]  /*a5590*/  IMAD.MOV.U32 R10, RZ, RZ, R15 ;  /* 0x000000ffff0a7224 */ /* 0x000fe400078e000f */
[----:B------:R-:W4:Y:S01]  /*a55a0*/  LDL.LU R17, [R1+0x1344] ;  /* 0x0013440001117983 */ /* 0x000f220000300800 */
[----:B------:R-:W-:Y:S01]  /*a55b0*/  IMAD.MOV.U32 R11, RZ, RZ, R22 ;  /* 0x000000ffff0b7224 */ /* 0x000fe200078e0016 */
[----:B------:R-:W-:-:S02]  /*a55c0*/  IADD3.X R16, R16, R0, RZ, P2, !PT ;  /* 0x0000000010107210 */ /* 0x000fc400017fe4ff */
[----:B------:R1:W-:Y:S04]  /*a55d0*/  STL [R1+0x1204], R15 ;  /* 0x0012040f01007387 */ /* 0x0003e80000100800 */
[----:B------:R-:W-:Y:S04]  /*a55e0*/  STL [R1+0x1200], R22 ;  /* 0x0012001601007387 */ /* 0x000fe80000100800 */
[----:B------:R-:W-:Y:S04]  /*a55f0*/  STL [R1+0x1244], R14 ;  /* 0x0012440e01007387 */ /* 0x000fe80000100800 */
[----:B-1----:R-:W4:Y:S04]  /*a5600*/  LDL.LU R15, [R1+0x1384] ;  /* 0x00138400010f7983 */ /* 0x002f280000300800 */
[----:B------:R1:W-:Y:S04]  /*a5610*/  LDGSTS.E [R3+0x4680], desc[UR60][R10.64], P0 ;  /* 0x046800000a037fae */ /* 0x0003e8000812187c */
[----:B------:R1:W-:Y:S02]  /*a5620*/  STL [R1+0x1240], R16 ;  /* 0x0012401001007387 */ /* 0x0003e40000100800 */
[----:B-1----:R-:W-:Y:S01]  /*a5630*/  IMAD.MOV.U32 R11, RZ, RZ, R16 ;  /* 0x000000ffff0b7224 */ /* 0x002fe200078e0010 */
[----:B------:R-:W-:Y:S01]  /*a5640*/  MOV R10, R14 ;  /* 0x0000000e000a7202 */ /* 0x000fe20000000f00 */
[----:B------:R-:W4:Y:S04]  /*a5650*/  LDL.LU R16, [R1+0x1380] ;  /* 0x0013800001107983 */ /* 0x000f280000300800 */
[----:B------:R-:W4:Y:S04]  /*a5660*/  LDL.LU R22, [R1+0x13c0] ;  /* 0x0013c00001167983 */ /* 0x000f280000300800 */
[----:B------:R-:W4:Y:S04]  /*a5670*/  LDL.LU R14, [R1+0x13c4] ;  /* 0x0013c400010e7983 */ /* 0x000f280000300800 */
[----:B------:R1:W-:Y:S01]  /*a5680*/  LDGSTS.E [R3+0x4a80], desc[UR60][R10.64], P0 ;  /* 0x04a800000a037fae */ /* 0x0003e2000812187c */
[----:B---3--:R-:W-:-:S05]  /*a5690*/  IADD3 R4, P1, R4, R5, RZ ;  /* 0x0000000504047210 */ /* 0x008fca0007f3e0ff */
[----:B--2---:R-:W-:Y:S01]  /*a56a0*/  IMAD.X R21, R21, 0x1, R0, P1 ;  /* 0x0000000115157824 */ /* 0x004fe200008e0600 */
[----:B----4-:R-:W-:Y:S01]  /*a56b0*/  IADD3 R13, P2, R13, R5, RZ ;  /* 0x000000050d0d7210 */ /* 0x010fe20007f5e0ff */
        /* <DEDUP_REMOVED lines=8> */
[----:B------:R4:W-:Y:S01]  /*a5740*/  STL [R1+0x12c0], R20 ;  /* 0x0012c01401007387 */ /* 0x0009e20000100800 */
[----:B-1----:R-:W-:-:S03]  /*a5750*/  MOV R10, R13 ;  /* 0x0000000d000a7202 */ /* 0x002fc60000000f00 */
[----:B--2---:R-:W2:Y:S04]  /*a5760*/  LDL.LU R13, [R1+0x1400] ;  /* 0x00140000010d7983 */ /* 0x004ea80000300800 */
[----:B------:R-:W2:Y:S04]  /*a5770*/  LDL.LU R153, [R1+0x1440] ;  /* 0x0014400001997983 */ /* 0x000ea80000300800 */
[----:B------:R-:W2:Y:S01]  /*a5780*/  LDL.LU R152, [R1+0x1444] ;  /* 0x0014440001987983 */ /* 0x000ea20000300800 */
        /* <DEDUP_REMOVED lines=9> */
[----:B-1----:R-:W-:Y:S01]  /*a5820*/  IMAD.MOV.U32 R10, RZ, RZ, R18 ;  /* 0x000000ffff0a7224 */ /* 0x002fe200078e0012 */
[----:B------:R-:W-:Y:S02]  /*a5830*/  MOV R11, R19 ;  /* 0x00000013000b7202 */ /* 0x000fe40000000f00 */
[----:B------:R-:W2:Y:S04]  /*a5840*/  LDL.LU R21, [R1+0x1480] ;  /* 0x0014800001157983 */ /* 0x000ea80000300800 */
[----:B------:R1:W-:Y:S01]  /*a5850*/  STL [R1+0x1340], R23 ;  /* 0x0013401701007387 */ /* 0x0003e20000100800 */
[----:B------:R-:W-:-:S03]  /*a5860*/  IADD3 R15, P1, R15, R5, RZ ;  /* 0x000000050f0f7210 */ /* 0x000fc60007f3e0ff */
[----:B----4-:R-:W4:Y:S04]  /*a5870*/  LDL.LU R20, [R1+0x1484] ;  /* 0x0014840001147983 */ /* 0x010f280000300800 */
[----:B------:R-:W4:Y:S04]  /*a5880*/  LDL.LU R19, [R1+0x14c0] ;  /* 0x0014c00001137983 */ /* 0x000f280000300800 */
[----:B------:R-:W4:Y:S04]  /*a5890*/  LDL.LU R18, [R1+0x14c4] ;  /* 0x0014c40001127983 */ /* 0x000f280000300800 */
[----:B------:R1:W-:Y:S01]  /*a58a0*/  LDGSTS.E [R3+0x5680], desc[UR60][R10.64], P0 ;  /* 0x056800000a037fae */ /* 0x0003e2000812187c */
[----:B------:R-:W-:-:S03]  /*a58b0*/  IMAD.X R16, R16, 0x1, R0, P1 ;  /* 0x0000000110107824 */ /* 0x000fc600008e0600 */
[----:B------:R-:W-:Y:S01]  /*a58c0*/  STL [R1+0x1384], R15 ;  /* 0x0013840f01007387 */ /* 0x000fe20000100800 */
[----:B------:R-:W-:Y:S01]  /*a58d0*/  IADD3 R14, P2, R14, R5, RZ ;  /* 0x000000050e0e7210 */ /* 0x000fe20007f5e0ff */
[----:B-1----:R-:W-:Y:S01]  /*a58e0*/  IMAD.MOV.U32 R10, RZ, RZ, R17 ;  /* 0x000000ffff0a7224 */ /* 0x002fe200078e0011 */
[----:B------:R-:W-:Y:S02]  /*a58f0*/  MOV R11, R23 ;  /* 0x00000017000b7202 */ /* 0x000fe40000000f00 */
[----:B------:R-:W-:Y:S01]  /*a5900*/  IADD3.X R22, R22, R0, RZ, P2, !PT ;  /* 0x0000000016167210 */ /* 0x000fe200017fe4ff */
[----:B------:R1:W-:Y:S04]  /*a5910*/  STL [R1+0x1380], R16 ;  /* 0x0013801001007387 */ /* 0x0003e80000100800 */
[----:B------:R-:W-:Y:S04]  /*a5920*/  STL [R1+0x13c4], R14 ;  /* 0x0013c40e01007387 */ /* 0x000fe80000100800 */
[----:B------:R-:W4:Y:S04]  /*a5930*/  LDL.LU R23, [R1+0x1500] ;  /* 0x0015000001177983 */ /* 0x000f280000300800 */
[----:B------:R2:W-:Y:S04]  /*a5940*/  STL [R1+0x13c0], R22 ;  /* 0x0013c01601007387 */ /* 0x0005e80000100800 */
[----:B------:R1:W-:Y:S04]  /*a5950*/  LDGSTS.E [R3+0x5a80], desc[UR60][R10.64], P0 ;  /* 0x05a800000a037fae */ /* 0x0003e8000812187c */
[----:B------:R-:W4:Y:S01]  /*a5960*/  LDL.LU R17, [R1+0x1504] ;  /* 0x0015040001117983 */ /* 0x000f220000300800 */
[----:B-1----:R-:W-:Y:S01]  /*a5970*/  MOV R11, R16 ;  /* 0x00000010000b7202 */ /* 0x002fe20000000f00 */
[----:B------:R-:W-:-:S02]  /*a5980*/  IMAD.MOV.U32 R10, RZ, RZ, R15 ;  /* 0x000000ffff0a7224 */ /* 0x000fc400078e000f */
[----:B------:R-:W4:Y:S04]  /*a5990*/  LDL.LU R16, [R1+0x1540] ;  /* 0x0015400001107983 */ /* 0x000f280000300800 */
[----:B------:R-:W4:Y:S04]  /*a59a0*/  LDL.LU R15, [R1+0x1544] ;  /* 0x00154400010f7983 */ /* 0x000f280000300800 */
[----:B------:R1:W-:Y:S02]  /*a59b0*/  LDGSTS.E [R3+0x5e80], desc[UR60][R10.64], P0 ;  /* 0x05e800000a037fae */ /* 0x0003e4000812187c */
[----:B-1----:R-:W-:Y:S01]  /*a59c0*/  IMAD.MOV.U32 R10, RZ, RZ, R14 ;  /* 0x000000ffff0a7224 */ /* 0x002fe200078e000e */
[----:B------:R-:W-:-:S05]  /*a59d0*/  MOV R11, R22 ;  /* 0x00000016000b7202 */ /* 0x000fca0000000f00 */
[----:B------:R1:W-:Y:S01]  /*a59e0*/  LDGSTS.E [R3+0x6280], desc[UR60][R10.64], P0 ;  /* 0x062800000a037fae */ /* 0x0003e2000812187c */
[----:B---3--:R-:W-:-:S05]  /*a59f0*/  IADD3 R4, P1, R4, R5, RZ ;  /* 0x0000000504047210 */ /* 0x008fca0007f3e0ff */
[----:B------:R-:W-:Y:S01]  /*a5a00*/  STL [R1+0x1404], R4 ;  /* 0x0014040401007387 */ /* 0x000fe20000100800 */
[----:B--2---:R-:W-:Y:S01]  /*a5a10*/  IMAD.X R13, R13, 0x1, R0, P1 ;  /* 0x000000010d0d7824 */ /* 0x004fe200008e0600 */
[----:B------:R-:W-:-:S04]  /*a5a20*/  IADD3 R152, P2, R152, R5, RZ ;  /* 0x0000000598987210 */ /* 0x000fc80007f5e0ff */
[----:B------:R2:W-:Y:S01]  /*a5a30*/  STL [R1+0x1400], R13 ;  /* 0x0014000d01007387 */ /* 0x0005e20000100800 */
[----:B------:R-:W-:-:S03]  /*a5a40*/  IADD3.X R153, R153, R0, RZ, P2, !PT ;  /* 0x0000000099997210 */ /* 0x000fc600017fe4ff */
[----:B------:R-:W-:Y:S01]  /*a5a50*/  STL [R1+0x1444], R152 ;  /* 0x0014449801007387 */ /* 0x000fe20000100800 */
[----:B-1----:R-:W-:-:S03]  /*a5a60*/  MOV R11, R13 ;  /* 0x0000000d000b7202 */ /* 0x002fc60000000f00 */
[----:B------:R-:W3:Y:S04]  /*a5a70*/  LDL.LU R22, [R1+0x1580] ;  /* 0x0015800001167983 */ /* 0x000ee80000300800 */
[----:B------:R-:W-:Y:S04]  /*a5a80*/  STL [R1+0x1440], R153 ;  /* 0x0014409901007387 */ /* 0x000fe80000100800 */
[----:B--2---:R-:W2:Y:S01]  /*a5a90*/  LDL.LU R13, [R1+0x1584] ;  /* 0x00158400010d7983 */ /* 0x004ea20000300800 */
[----:B------:R-:W-:-:S03]  /*a5aa0*/  IMAD.MOV.U32 R10, RZ, RZ, R4 ;  /* 0x000000ffff0a7224 */ /* 0x000fc600078e0004 */
[----:B------:R-:W3:Y:S04]  /*a5ab0*/  LDL.LU R14, [R1+0x15c0] ;  /* 0x0015c000010e7983 */ /* 0x000ee80000300800 */
[----:B------:R-:W3:Y:S04]  /*a5ac0*/  LDL.LU R4, [R1+0x15c4] ;  /* 0x0015c40001047983 */ /* 0x000ee80000300800 */
[----:B------:R1:W-:Y:S02]  /*a5ad0*/  LDGSTS.E [R3+0x6680], desc[UR60][R10.64], P0 ;  /* 0x066800000a037fae */ /* 0x0003e4000812187c */
[----:B-1----:R-:W-:Y:S01]  /*a5ae0*/  IMAD.MOV.U32 R10, RZ, RZ, R152 ;  /* 0x000000ffff0a7224 */ /* 0x002fe200078e0098 */
[----:B------:R-:W-:-:S02]  /*a5af0*/  MOV R11, R153 ;  /* 0x00000099000b7202 */ /* 0x000fc40000000f00 */
[----:B----4-:R-:W-:-:S03]  /*a5b00*/  IADD3 R20, P1, R20, R5, RZ ;  /* 0x0000000514147210 */ /* 0x010fc60007f3e0ff */
[----:B------:R1:W-:Y:S02]  /*a5b10*/  LDGSTS.E [R3+0x6a80], desc[UR60][R10.64], P0 ;  /* 0x06a800000a037fae */ /* 0x0003e4000812187c */
[----:B------:R-:W-:Y:S01]  /*a5b20*/  IMAD.X R21, R21, 0x1, R0, P1 ;  /* 0x0000000115157824 */ /* 0x000fe200008e0600 */
[----:B------:R-:W-:Y:S01]  /*a5b30*/  IADD3 R18, P2, R18, R5, RZ ;  /* 0x0000000512127210 */ /* 0x000fe20007f5e0ff */
[----:B------:R4:W-:Y:S03]  /*a5b40*/  STL [R1+0x1484], R20 ;  /* 0x0014841401007387 */ /* 0x0009e60000100800 */
[----:B------:R-:W-:Y:S01]  /*a5b50*/  IADD3.X R19, R19, R0, RZ, P2, !PT ;  /* 0x0000000013137210 */ /* 0x000fe200017fe4ff */
[----:B------:R4:W-:Y:S01]  /*a5b60*/  STL [R1+0x1480], R21 ;  /* 0x0014801501007387 */ /* 0x0009e20000100800 */
[----:B-1----:R-:W-:Y:S01]  /*a5b70*/  IMAD.MOV.U32 R10, RZ, RZ, R20 ;  /* 0x000000ffff0a7224 */ /* 0x002fe200078e0014 */
[----:B------:R-:W-:-:S02]  /*a5b80*/  MOV R11, R21 ;  /* 0x00000015000b7202 */ /* 0x000fc40000000f00 */
[----:B------:R-:W-:Y:S04]  /*a5b90*/  STL [R1+0x14c4], R18 ;  /* 0x0014c41201007387 */ /* 0x000fe80000100800 */
[----:B----4-:R-:W4:Y:S04]  /*a5ba0*/  LDL.LU R20, [R1+0x1604] ;  /* 0x0016040001147983 */ /* 0x010f280000300800 */
[----:B------:R1:W-:Y:S04]  /*a5bb0*/  STL [R1+0x14c0], R19 ;  /* 0x0014c01301007387 */ /* 0x0003e80000100800 */
[----:B------:R1:W-:Y:S04]  /*a5bc0*/  LDGSTS.E [R3+0x6e80], desc[UR60][R10.64], P0 ;  /* 0x06e800000a037fae */ /* 0x0003e8000812187c */
[----:B------:R-:W4:Y:S01]  /*a5bd0*/  LDL.LU R21, [R1+0x1600] ;  /* 0x0016000001157983 */ /* 0x000f220000300800 */
[----:B-1----:R-:W-:Y:S01]  /*a5be0*/  MOV R11, R19 ;  /* 0x00000013000b7202 */ /* 0x002fe20000000f00 */
[----:B------:R-:W-:-:S02]  /*a5bf0*/  IMAD.MOV.U32 R10, RZ, RZ, R18 ;  /* 0x000000ffff0a7224 */ /* 0x000fc400078e0012 */
[----:B------:R-:W4:Y:S04]  /*a5c00*/  LDL.LU R19, [R1+0x1640] ;  /* 0x0016400001137983 */ /* 0x000f280000300800 */
[----:B------:R-:W4:Y:S01]  /*a5c10*/  LDL.LU R18, [R1+0x1644] ;  /* 0x0016440001127983 */ /* 0x000f220000300800 */
[----:B------:R-:W-:-:S03]  /*a5c20*/  IADD3 R17, P1, R17, R5, RZ ;  /* 0x0000000511117210 */ /* 0x000fc60007f3e0ff */
[----:B------:R1:W-:Y:S02]  /*a5c30*/  LDGSTS.E [R3+0x7280], desc[UR60][R10.64], P0 ;  /* 0x072800000a037fae */ /* 0x0003e4000812187c */
[----:B------:R-:W-:Y:S02]  /*a5c40*/  IMAD.X R23, R23, 0x1, R0, P1 ;  /* 0x0000000117177824 */ /* 0x000fe400008e0600 */
[----:B------:R1:W-:Y:S01]  /*a5c50*/  STL [R1+0x1504], R17 ;  /* 0x0015041101007387 */ /* 0x0003e20000100800 */
[----:B------:R-:W-:-:S03]  /*a5c60*/  IADD3 R15, P2, R15, R5, RZ ;  /* 0x000000050f0f7210 */ /* 0x000fc60007f5e0ff */
[----:B------:R-:W-:Y:S01]  /*a5c70*/  STL [R1+0x1500], R23 ;  /* 0x0015001701007387 */ /* 0x000fe20000100800 */
[----:B------:R-:W-:-:S03]  /*a5c80*/  IADD3.X R16, R16, R0, RZ, P2, !PT ;  /* 0x0000000010107210 */ /* 0x000fc600017fe4ff */
[----:B------:R-:W-:Y:S01]  /*a5c90*/  STL [R1+0x1544], R15 ;  /* 0x0015440f01007387 */ /* 0x000fe20000100800 */
[----:B-1----:R-:W-:Y:S01]  /*a5ca0*/  IMAD.MOV.U32 R10, RZ, RZ, R17 ;  /* 0x000000ffff0a7224 */ /* 0x002fe200078e0011 */
[----:B------:R-:W-:Y:S02]  /*a5cb0*/  MOV R11, R23 ;  /* 0x00000017000b7202 */ /* 0x000fe40000000f00 */
[----:B------:R1:W-:Y:S04]  /*a5cc0*/  STL [R1+0x1540], R16 ;  /* 0x0015401001007387 */ /* 0x0003e80000100800 */
[----:B------:R-:W4:Y:S04]  /*a5cd0*/  LDL.LU R153, [R1+0x1680] ;  /* 0x0016800001997983 */ /* 0x000f280000300800 */
[----:B------:R-:W4:Y:S04]  /*a5ce0*/  LDL.LU R17, [R1+0x1684] ;  /* 0x0016840001117983 */ /* 0x000f280000300800 */
[----:B------:R1:W-:Y:S02]  /*a5cf0*/  LDGSTS.E [R3+0x7680], desc[UR60][R10.64], P0 ;  /* 0x076800000a037fae */ /* 0x0003e4000812187c */
[----:B-1----:R-:W-:Y:S01]  /*a5d00*/  MOV R11, R16 ;  /* 0x00000010000b7202 */ /* 0x002fe20000000f00 */
[----:B------:R-:W-:Y:S01]  /*a5d10*/  IMAD.MOV.U32 R10, RZ, RZ, R15 ;  /* 0x000000ffff0a7224 */ /* 0x000fe200078e000f */
[----:B------:R-:W4:Y:S04]  /*a5d20*/  LDL.LU R16, [R1+0x16c0] ;  /* 0x0016c00001107983 */ /* 0x000f280000300800 */
[----:B------:R-:W4:Y:S04]  /*a5d30*/  LDL.LU R15, [R1+0x16c4] ;  /* 0x0016c400010f7983 */ /* 0x000f280000300800 */
[----:B------:R1:W-:Y:S01]  /*a5d40*/  LDGSTS.E [R3+0x7a80], desc[UR60][R10.64], P0 ;  /* 0x07a800000a037fae */ /* 0x0003e2000812187c */
[----:B--2---:R-:W-:-:S05]  /*a5d50*/  IADD3 R13, P1, R13, R5, RZ ;  /* 0x000000050d0d7210 */ /* 0x004fca0007f3e0ff */
[----:B---3--:R-:W-:Y:S01]  /*a5d60*/  IMAD.X R22, R22, 0x1, R0, P1 ;  /* 0x0000000116167824 */ /* 0x008fe200008e0600 */
[----:B------:R-:W-:Y:S01]  /*a5d70*/  IADD3 R4, P2, R4, R5, RZ ;  /* 0x0000000504047210 */ /* 0x000fe20007f5e0ff */
[----:B------:R2:W-:Y:S01]  /*a5d80*/  STL [R1+0x1584], R13 ;  /* 0x0015840d01007387 */ /* 0x0005e20000100800 */
[----:B-1----:R-:W-:Y:S02]  /*a5d90*/  IMAD.MOV.U32 R10, RZ, RZ, R13 ;  /* 0x000000ffff0a7224 */ /* 0x002fe400078e000d */
[----:B------:R-:W-:Y:S02]  /*a5da0*/  MOV R11, R22 ;  /* 0x00000016000b7202 */ /* 0x000fe40000000f00 */
[----:B------:R-:W-:Y:S01]  /*a5db0*/  IADD3.X R14, R14, R0, RZ, P2, !PT ;  /* 0x000000000e0e7210 */ /* 0x000fe200017fe4ff */
[----:B------:R-:W-:Y:S04]  /*a5dc0*/  STL [R1+0x1580], R22 ;  /* 0x0015801601007387 */ /* 0x000fe80000100800 */
[----:B------:R-:W-:Y:S04]  /*a5dd0*/  STL [R1+0x15c4], R4 ;  /* 0x0015c40401007387 */ /* 0x000fe80000100800 */
[----:B--2---:R-:W2:Y:S04]  /*a5de0*/  LDL.LU R13, [R1+0x1704] ;  /* 0x00170400010d7983 */ /* 0x004ea80000300800 */
[----:B------:R1:W-:Y:S04]  /*a5df0*/  LDGSTS.E [R3+0x7e80], desc[UR60][R10.64], P0 ;  /* 0x07e800000a037fae */ /* 0x0003e8000812187c */
[----:B------:R3:W-:Y:S01]  /*a5e00*/  STL [R1+0x15c0], R14 ;  /* 0x0015c00e01007387 */ /* 0x0007e20000100800 */
[----:B-1----:R-:W-:Y:S01]  /*a5e10*/  MOV R11, R14 ;  /* 0x0000000e000b7202 */ /* 0x002fe20000000f00 */
[----:B------:R-:W-:-:S02]  /*a5e20*/  IMAD.MOV.U32 R10, RZ, RZ, R4 ;  /* 0x000000ffff0a7224 */ /* 0x000fc400078e0004 */
[----:B---3--:R-:W3:Y:S04]  /*a5e30*/  LDL.LU R14, [R1+0x1700] ;  /* 0x00170000010e7983 */ /* 0x008ee80000300800 */
[----:B------:R-:W3:Y:S04]  /*a5e40*/  LDL.LU R152, [R1+0x1740] ;  /* 0x0017400001987983 */ /* 0x000ee80000300800 */
[----:B------:R-:W3:Y:S01]  /*a5e50*/  LDL.LU R4, [R1+0x1744] ;  /* 0x0017440001047983 */ /* 0x000ee20000300800 */
[----:B----4-:R-:W-:-:S03]  /*a5e60*/  IADD3 R20, P1, R20, R5, RZ ;  /* 0x0000000514147210 */ /* 0x010fc60007f3e0ff */
[----:B------:R1:W-:Y:S04]  /*a5e70*/  LDGSTS.E [R3+0x20280], desc[UR60][R10.64], P0 ;  /* 0x202800000a037fae */ /* 0x0003e8000812187c */
[----:B------:R-:W-:Y:S01]  /*a5e80*/  STL [R1+0x1604], R20 ;  /* 0x0016041401007387 */ /* 0x000fe20000100800 */
[----:B------:R-:W-:Y:S02]  /*a5e90*/  IMAD.X R21, R21, 0x1, R0, P1 ;  /* 0x0000000115157824 */ /* 0x000fe400008e0600 */
[----:B-1----:R-:W-:-:S03]  /*a5ea0*/  IMAD.MOV.U32 R10, RZ, RZ, R20 ;  /* 0x000000ffff0a7224 */ /* 0x002fc600078e0014 */
[----:B------:R-:W-:Y:S01]  /*a5eb0*/  MOV R11, R21 ;  /* 0x00000015000b7202 */ /* 0x000fe20000000f00 */
[----:B------:R1:W-:Y:S04]  /*a5ec0*/  STL [R1+0x1600], R21 ;  /* 0x0016001501007387 */ /* 0x0003e80000100800 */
[----:B------:R4:W-:Y:S01]  /*a5ed0*/  LDGSTS.E [R3+0x20680], desc[UR60][R10.64], P0 ;  /* 0x206800000a037fae */ /* 0x0009e2000812187c */
[----:B------:R-:W-:-:S04]  /*a5ee0*/  IADD3 R18, P2, R18, R5, RZ ;  /* 0x0000000512127210 */ /* 0x000fc80007f5e0ff */
[----:B------:R-:W-:Y:S01]  /*a5ef0*/  IADD3.X R19, R19, R0, RZ, P2, !PT ;  /* 0x0000000013137210 */ /* 0x000fe200017fe4ff */
[----:B------:R-:W-:Y:S04]  /*a5f00*/  STL [R1+0x1644], R18 ;  /* 0x0016441201007387 */ /* 0x000fe80000100800 */
[----:B------:R-:W3:Y:S01]  /*a5f10*/  LDL.LU R23, [R1+0x1780] ;  /* 0x0017800001177983 */ /* 0x000ee20000300800 */
[----:B----4-:R-:W-:Y:S01]  /*a5f20*/  IMAD.MOV.U32 R10, RZ, RZ, R18 ;  /* 0x000000ffff0a7224 */ /* 0x010fe200078e0012 */
[----:B------:R-:W-:Y:S02]  /*a5f30*/  MOV R11, R19 ;  /* 0x00000013000b7202 */ /* 0x000fe40000000f00 */
[----:B------:R4:W-:Y:S04]  /*a5f40*/  STL [R1+0x1640], R19 ;  /* 0x0016401301007387 */ /* 0x0009e80000100800 */
[----:B------:R-:W3:Y:S04]  /*a5f50*/  LDL.LU R22, [R1+0x1784] ;  /* 0x0017840001167983 */ /* 0x000ee80000300800 */
[----:B-1----:R-:W3:Y:S04]  /*a5f60*/  LDL.LU R21, [R1+0x17c0] ;  /* 0x0017c00001157983 */ /* 0x002ee80000300800 */
[----:B------:R-:W3:Y:S04]  /*a5f70*/  LDL.LU R20, [R1+0x17c4] ;  /* 0x0017c40001147983 */ /* 0x000ee80000300800 */
[----:B------:R1:W-:Y:S04]  /*a5f80*/  LDGSTS.E [R3+0x20a80], desc[UR60][R10.64], P0 ;  /* 0x20a800000a037fae */ /* 0x0003e8000812187c */
[----:B----4-:R-:W4:Y:S01]  /*a5f90*/  LDL.LU R19, [R1+0x1860] ;  /* 0x0018600001137983 */ /* 0x010f220000300800 */
[----:B------:R-:W-:-:S03]  /*a5fa0*/  IADD3 R17, P1, R17, R5, RZ ;  /* 0x0000000511117210 */ /* 0x000fc60007f3e0ff */
[----:B------:R-:W4:Y:S02]  /*a5fb0*/  LDL.LU R18, [R1+0x1864] ;  /* 0x0018640001127983 */ /* 0x000f240000300800 */
[----:B------:R-:W-:Y:S02]  /*a5fc0*/  IMAD.X R153, R153, 0x1, R0, P1 ;  /* 0x0000000199997824 */ /* 0x000fe400008e0600 */
[----:B-1----:R-:W-:Y:S01]  /*a5fd0*/  IMAD.MOV.U32 R10, RZ, RZ, R17 ;  /* 0x000000ffff0a7224 */ /* 0x002fe200078e0011 */
[----:B------:R1:W-:Y:S02]  /*a5fe0*/  STL [R1+0x1684], R17 ;  /* 0x0016841101007387 */ /* 0x0003e40000100800 */
[----:B------:R-:W-:Y:S02]  /*a5ff0*/  MOV R11, R153 ;  /* 0x00000099000b7202 */ /* 0x000fe40000000f00 */
[----:B------:R-:W-:Y:S04]  /*a6000*/  STL [R1+0x1680], R153 ;  /* 0x0016809901007387 */ /* 0x000fe80000100800 */
[----:B------:R1:W-:Y:S01]  /*a6010*/  LDGSTS.E [R3+0x20e80], desc[UR60][R10.64], P0 ;  /* 0x20e800000a037fae */ /* 0x0003e2000812187c */
[----:B------:R-:W-:-:S04]  /*a6020*/  IADD3 R15, P2, R15, R5, RZ ;  /* 0x000000050f0f7210 */ /* 0x000fc80007f5e0ff */
[----:B------:R-:W-:Y:S01]  /*a6030*/  IADD3.X R16, R16, R0, RZ, P2, !PT ;  /* 0x0000000010107210 */ /* 0x000fe200017fe4ff */
[----:B------:R-:W-:Y:S03]  /*a6040*/  STL [R1+0x16c4], R15 ;  /* 0x0016c40f01007387 */ /* 0x000fe60000100800 */
[----:B-1----:R-:W-:Y:S01]  /*a6050*/  MOV R11, R16 ;  /* 0x00000010000b7202 */ /* 0x002fe20000000f00 */
[----:B------:R-:W4:Y:S04]  /*a6060*/  LDL.LU R17, [R1+0x1880] ;  /* 0x0018800001117983 */ /* 0x000f280000300800 */
[----:B------:R1:W-:Y:S01]  /*a6070*/  STL [R1+0x16c0], R16 ;  /* 0x0016c01001007387 */ /* 0x0003e20000100800 */
[----:B------:R-:W-:-:S05]  /*a6080*/  IMAD.MOV.U32 R10, RZ, RZ, R15 ;  /* 0x000000ffff0a7224 */ /* 0x000fca00078e000f */
[----:B------:R2:W-:Y:S04]  /*a6090*/  LDGSTS.E [R3+0x21280], desc[UR60][R10.64], P0 ;  /* 0x212800000a037fae */ /* 0x0005e8000812187c */
[----:B-1----:R-:W4:Y:S04]  /*a60a0*/  LDL.LU R16, [R1+0x1884] ;  /* 0x0018840001107983 */ /* 0x002f280000300800 */
[----:B------:R-:W4:Y:S01]  /*a60b0*/  LDL.LU R15, [R1+0x18a8] ;  /* 0x0018a800010f7983 */ /* 0x000f220000300800 */
[----:B--2---:R-:W-:-:S05]  /*a60c0*/  IADD3 R13, P1, R13, R5, RZ ;  /* 0x000000050d0d7210 */ /* 0x004fca0007f3e0ff */
[----:B------:R-:W-:Y:S01]  /*a60d0*/  STL [R1+0x1704], R13 ;  /* 0x0017040d01007387 */ /* 0x000fe20000100800 */
[----:B------:R-:W-:Y:S02]  /*a60e0*/  IMAD.MOV.U32 R10, RZ, RZ, R13 ;  /* 0x000000ffff0a7224 */ /* 0x000fe400078e000d */
[----:B---3--:R-:W-:Y:S01]  /*a60f0*/  IMAD.X R14, R14, 0x1, R0, P1 ;  /* 0x000000010e0e7824 */ /* 0x008fe200008e0600 */
[----:B------:R-:W-:-:S04]  /*a6100*/  IADD3 R4, P2, R4, R5, RZ ;  /* 0x0000000504047210 */ /* 0x000fc80007f5e0ff */
[----:B------:R1:W-:Y:S01]  /*a6110*/  STL [R1+0x1700], R14 ;  /* 0x0017000e01007387 */ /* 0x0003e20000100800 */
[----:B------:R-:W-:Y:S02]  /*a6120*/  MOV R11, R14 ;  /* 0x0000000e000b7202 */ /* 0x000fe40000000f00 */
[----:B------:R-:W-:Y:S01]  /*a6130*/  IADD3.X R152, R152, R0, RZ, P2, !PT ;  /* 0x0000000098987210 */ /* 0x000fe200017fe4ff */
[----:B------:R2:W-:Y:S04]  /*a6140*/  STL [R1+0x1744], R4 ;  /* 0x0017440401007387 */ /* 0x0005e80000100800 */
[----:B------:R3:W-:Y:S04]  /*a6150*/  LDGSTS.E [R3+0x21680], desc[UR60][R10.64], P0 ;  /* 0x216800000a037fae */ /* 0x0007e8000812187c */
[----:B-1----:R-:W4:Y:S04]  /*a6160*/  LDL.LU R14, [R1+0x18ac] ;  /* 0x0018ac00010e7983 */ /* 0x002f280000300800 */
[----:B------:R-:W-:Y:S04]  /*a6170*/  STL [R1+0x1740], R152 ;  /* 0x0017409801007387 */ /* 0x000fe80000100800 */
[----:B------:R-:W4:Y:S01]  /*a6180*/  LDL.LU R13, [R1+0x18c0] ;  /* 0x0018c000010d7983 */ /* 0x000f220000300800 */
[----:B---3--:R-:W-:-:S03]  /*a6190*/  IMAD.MOV.U32 R10, RZ, RZ, R4 ;  /* 0x000000ffff0a7224 */ /* 0x008fc600078e0004 */
[----:B--2---:R-:W2:Y:S01]  /*a61a0*/  LDL.LU R4, [R1+0x18c4] ;  /* 0x0018c40001047983 */ /* 0x004ea20000300800 */
[----:B------:R-:W-:-:S05]  /*a61b0*/  MOV R11, R152 ;  /* 0x00000098000b7202 */ /* 0x000fca0000000f00 */
[----:B------:R1:W-:Y:S01]  /*a61c0*/  LDGSTS.E [R3+0x21a80], desc[UR60][R10.64], P0 ;  /* 0x21a800000a037fae */ /* 0x0003e2000812187c */
[----:B------:R-:W-:-:S05]  /*a61d0*/  IADD3 R22, P1, R22, R5, RZ ;  /* 0x0000000516167210 */ /* 0x000fca0007f3e0ff */
[----:B------:R-:W-:Y:S01]  /*a61e0*/  IMAD.X R23, R23, 0x1, R0, P1 ;  /* 0x0000000117177824 */ /* 0x000fe200008e0600 */
[----:B------:R-:W-:Y:S01]  /*a61f0*/  IADD3 R20, P2, R20, R5, RZ ;  /* 0x0000000514147210 */ /* 0x000fe20007f5e0ff */
[----:B------:R-:W-:Y:S03]  /*a6200*/  STL [R1+0x1784], R22 ;  /* 0x0017841601007387 */ /* 0x000fe60000100800 */
[----:B------:R-:W-:Y:S01]  /*a6210*/  IADD3.X R21, R21, R0, RZ, P2, !PT ;  /* 0x0000000015157210 */ /* 0x000fe200017fe4ff */
[----:B------:R-:W-:Y:S01]  /*a6220*/  STL [R1+0x1780], R23 ;  /* 0x0017801701007387 */ /* 0x000fe20000100800 */
[----:B-1----:R-:W-:Y:S01]  /*a6230*/  IMAD.MOV.U32 R10, RZ, RZ, R22 ;  /* 0x000000ffff0a7224 */ /* 0x002fe200078e0016 */
[----:B------:R-:W-:Y:S02]  /*a6240*/  MOV R11, R23 ;  /* 0x00000017000b7202 */ /* 0x000fe40000000f00 */
[----:B----4-:R-:W-:Y:S01]  /*a6250*/  IADD3 R18, P1, R18, R5, RZ ;  /* 0x0000000512127210 */ /* 0x010fe20007f3e0ff */
[----:B------:R-:W-:Y:S04]  /*a6260*/  STL [R1+0x17c4], R20 ;  /* 0x0017c41401007387 */ /* 0x000fe80000100800 */
[----:B------:R1:W-:Y:S01]  /*a6270*/  STL [R1+0x17c0], R21 ;  /* 0x0017c01501007387 */ /* 0x0003e20000100800 */
[----:B------:R-:W-:-:S03]  /*a6280*/  IMAD.X R19, R19, 0x1, R0, P1 ;  /* 0x0000000113137824 */ /* 0x000fc600008e0600 */
[----:B------:R-:W3:Y:S04]  /*a6290*/  LDL.LU.64 R158, [R1+0x678] ;  /* 0x00067800019e7983 */ /* 0x000ee80000300a00 */
[----:B------:R4:W-:Y:S04]  /*a62a0*/  LDGSTS.E [R3+0x21e80], desc[UR60][R10.64], P0 ;  /* 0x21e800000a037fae */ /* 0x0009e8000812187c */
[----:B------:R-:W-:Y:S04]  /*a62b0*/  STL [R1+0x1864], R18 ;  /* 0x0018641201007387 */ /* 0x000fe80000100800 */
[----:B------:R-:W-:Y:S01]  /*a62c0*/  STL [R1+0x1860], R19 ;  /* 0x0018601301007387 */ /* 0x000fe20000100800 */
[----:B----4-:R-:W-:Y:S01]  /*a62d0*/  IMAD.MOV.U32 R10, RZ, RZ, R20 ;  /* 0x000000ffff0a7224 */ /* 0x010fe200078e0014 */
[----:B------:R-:W-:-:S05]  /*a62e0*/  MOV R11, R21 ;  /* 0x00000015000b7202 */ /* 0x000fca0000000f00 */
[----:B------:R4:W-:Y:S01]  /*a62f0*/  LDGSTS.E [R3+0x22280], desc[UR60][R10.64], P0 ;  /* 0x222800000a037fae */ /* 0x0009e2000812187c */
[----:B------:R-:W-:-:S04]  /*a6300*/  IADD3 R16, P2, R16, R5, RZ ;  /* 0x0000000510107210 */ /* 0x000fc80007f5e0ff */
[----:B------:R-:W-:Y:S01]  /*a6310*/  IADD3.X R17, R17, R0, RZ, P2, !PT ;  /* 0x0000000011117210 */ /* 0x000fe200017fe4ff */
[----:B------:R-:W-:Y:S01]  /*a6320*/  STL [R1+0x1884], R16 ;  /* 0x0018841001007387 */ /* 0x000fe20000100800 */
[----:B----4-:R-:W-:-:S03]  /*a6330*/  IMAD.MOV.U32 R10, RZ, RZ, R18 ;  /* 0x000000ffff0a7224 */ /* 0x010fc600078e0012 */
[----:B-1----:R-:W4:Y:S01]  /*a6340*/  LDL.LU.64 R20, [R1+0x660] ;  /* 0x0006600001147983 */ /* 0x002f220000300a00 */
[----:B------:R-:W-:-:S03]  /*a6350*/  MOV R11, R19 ;  /* 0x00000013000b7202 */ /* 0x000fc60000000f00 */
[----:B------:R-:W-:Y:S04]  /*a6360*/  STL [R1+0x1880], R17 ;  /* 0x0018801101007387 */ /* 0x000fe80000100800 */
[----:B------:R-:W4:Y:S04]  /*a6370*/  LDL.LU.64 R156, [R1+0x648] ;  /* 0x00064800019c7983 */ /* 0x000f280000300a00 */
[----:B------:R1:W-:Y:S04]  /*a6380*/  LDGSTS.E [R3+0x22680], desc[UR60][R10.64], P0 ;  /* 0x226800000a037fae */ /* 0x0003e8000812187c */
[----:B------:R-:W4:Y:S01]  /*a6390*/  LDL.LU.64 R22, [R1+0x630] ;  /* 0x0006300001167983 */ /* 0x000f220000300a00 */
[----:B-1----:R-:W-:Y:S01]  /*a63a0*/  IMAD.MOV.U32 R10, RZ, RZ, R16 ;  /* 0x000000ffff0a7224 */ /* 0x002fe200078e0010 */
[----:B------:R-:W-:-:S05]  /*a63b0*/  MOV R11, R17 ;  /* 0x00000011000b7202 */ /* 0x000fca0000000f00 */
[----:B------:R1:W-:Y:S01]  /*a63c0*/  LDGSTS.E [R3+0x22a80], desc[UR60][R10.64], P0 ;  /* 0x22a800000a037fae */ /* 0x0003e2000812187c */
[----:B------:R-:W-:-:S05]  /*a63d0*/  IADD3 R14, P1, R14, R5, RZ ;  /* 0x000000050e0e7210 */ /* 0x000fca0007f3e0ff */
[----:B------:R-:W-:Y:S01]  /*a63e0*/  IMAD.X R15, R15, 0x1, R0, P1 ;  /* 0x000000010f0f7824 */ /* 0x000fe200008e0600 */
[----:B------:R-:W-:Y:S01]  /*a63f0*/  STL [R1+0x18ac], R14 ;  /* 0x0018ac0e01007387 */ /* 0x000fe20000100800 */
[----:B-1----:R-:W-:Y:S01]  /*a6400*/  IMAD.MOV.U32 R10, RZ, RZ, R14 ;  /* 0x000000ffff0a7224 */ /* 0x002fe200078e000e */
[----:B--2---:R-:W-:Y:S02]  /*a6410*/  IADD3 R4, P2, R4, R5, RZ ;  /* 0x0000000504047210 */ /* 0x004fe40007f5e0ff */
[----:B------:R1:W-:Y:S01]  /*a6420*/  STL [R1+0x18a8], R15 ;  /* 0x0018a80f01007387 */ /* 0x0003e20000100800 */
[----:B------:R-:W-:Y:S02]  /*a6430*/  MOV R11, R15 ;  /* 0x0000000f000b7202 */ /* 0x000fe40000000f00 */
[----:B------:R-:W-:Y:S01]  /*a6440*/  IADD3.X R13, R13, R0, RZ, P2, !PT ;  /* 0x000000000d0d7210 */ /* 0x000fe200017fe4ff */
[----:B------:R2:W-:Y:S04]  /*a6450*/  STL [R1+0x18c4], R4 ;  /* 0x0018c40401007387 */ /* 0x0005e80000100800 */
[----:B------:R2:W-:Y:S04]  /*a6460*/  LDGSTS.E [R3+0x22e80], desc[UR60][R10.64], P0 ;  /* 0x22e800000a037fae */ /* 0x0005e8000812187c */
[----:B-1----:R-:W4:Y:S04]  /*a6470*/  LDL.LU.64 R14, [R1+0x618] ;  /* 0x00061800010e7983 */ /* 0x002f280000300a00 */
[----:B------:R1:W-:Y:S04]  /*a6480*/  STL [R1+0x18c0], R13 ;  /* 0x0018c00d01007387 */ /* 0x0003e80000100800 */
[----:B------:R-:W4:Y:S04]  /*a6490*/  LDL.LU.64 R152, [R1+0x610] ;  /* 0x0006100001987983 */ /* 0x000f280000300a00 */
[----:B------:R-:W4:Y:S04]  /*a64a0*/  LDL.LU.64 R16, [R1+0x608] ;  /* 0x0006080001107983 */ /* 0x000f280000300a00 */
[----:B------:R-:W4:Y:S01]  /*a64b0*/  LDL.LU.64 R154, [R1+0x600] ;  /* 0x00060000019a7983 */ /* 0x000f220000300a00 */
[----:B--2---:R-:W-:Y:S01]  /*a64c0*/  IMAD.MOV.U32 R10, RZ, RZ, R4 ;  /* 0x000000ffff0a7224 */ /* 0x004fe200078e0004 */
[----:B------:R-:W-:-:S02]  /*a64d0*/  MOV R11, R13 ;  /* 0x0000000d000b7202 */ /* 0x000fc40000000f00 */
[----:B------:R-:W2:Y:S04]  /*a64e0*/  LDL.LU R166, [R1+0xdcc] ;  /* 0x000dcc0001a67983 */ /* 0x000ea80000300800 */
[----:B------:R1:W-:Y:S04]  /*a64f0*/  LDGSTS.E [R3+0x23280], desc[UR60][R10.64], P0 ;  /* 0x232800000a037fae */ /* 0x0003e8000812187c */
[----:B------:R-:W2:Y:S01]  /*a6500*/  LDL.LU R165, [R1+0xe0c] ;  /* 0x000e0c0001a57983 */ /* 0x000ea20000300800 */
[----:B---3--:R-:W-:-:S05]  /*a6510*/  IADD3 R18, P1, R158, R5, RZ ;  /* 0x000000059e127210 */ /* 0x008fca0007f3e0ff */
[----:B------:R-:W-:Y:S01]  /*a6520*/  IMAD.X R4, R159, 0x1, R0, P1 ;  /* 0x000000019f047824 */ /* 0x000fe200008e0600 */
[----:B------:R-:W-:-:S03]  /*a6530*/  MOV R174, R18 ;  /* 0x0000001200ae7202 */ /* 0x000fc60000000f00 */
[----:B------:R-:W-:Y:S01]  /*a6540*/  IMAD.MOV.U32 R175, RZ, RZ, R4 ;  /* 0x000000ffffaf7224 */ /* 0x000fe200078e0004 */
[----:B----4-:R-:W-:-:S04]  /*a6550*/  IADD3 R19, P1, R20, R5, RZ ;  /* 0x0000000514137210 */ /* 0x010fc80007f3e0ff */
[----:B-1----:R-:W-:Y:S02]  /*a6560*/  IADD3.X R10, R21, R0, RZ, P1, !PT ;  /* 0x00000000150a7210 */ /* 0x002fe40000ffe4ff */
        /* <DEDUP_REMOVED lines=10> */
[----:B------:R1:W-:Y:S04]  /*a6610*/  STL.64 [R1+0x660], R168 ;  /* 0x000660a801007387 */ /* 0x0003e80000100a00 */
[----:B------:R-:W-:Y:S04]  /*a6620*/  STL.64 [R1+0x678], R174 ;  /* 0x000678ae01007387 */ /* 0x000fe80000100a00 */
[----:B------:R-:W-:Y:S01]  /*a6630*/  STL.64 [R1+0x648], R172 ;  /* 0x000648ac01007387 */ /* 0x000fe20000100a00 */
[----:B-1----:R-:W-:Y:S01]  /*a6640*/  MOV R168, R21 ;  /* 0x0000001500a87202 */ /* 0x002fe20000000f00 */
[----:B------:R-:W-:-:S05]  /*a6650*/  IMAD.MOV.U32 R169, RZ, RZ, R13 ;  /* 0x000000ffffa97224 */ /* 0x000fca00078e000d */
[----:B------:R1:W-:Y:S01]  /*a6660*/  STL.64 [R1+0x630], R168 ;  /* 0x000630a801007387 */ /* 0x0003e20000100a00 */
[----:B------:R-:W-:-:S05]  /*a6670*/  IADD3 R22, P1, R14, R5, RZ ;  /* 0x000000050e167210 */ /* 0x000fca0007f3e0ff */
[----:B------:R-:W-:Y:S01]  /*a6680*/  IMAD.X R14, R15, 0x1, R0, P1 ;  /* 0x000000010f0e7824 */ /* 0x000fe200008e0600 */
[----:B------:R-:W-:-:S04]  /*a6690*/  IADD3 R23, P1, R152, R5, RZ ;  /* 0x0000000598177210 */ /* 0x000fc80007f3e0ff */
[----:B------:R-:W-:Y:S02]  /*a66a0*/  IADD3.X R15, R153, R0, RZ, P1, !PT ;  /* 0x00000000990f7210 */ /* 0x000fe40000ffe4ff */
[----:B------:R-:W-:Y:S01]  /*a66b0*/  IADD3 R152, P1, R16, R5, RZ ;  /* 0x0000000510987210 */ /* 0x000fe20007f3e0ff */
[----:B------:R-:W-:Y:S01]  /*a66c0*/  IMAD.MOV.U32 R19, RZ, RZ, R14 ;  /* 0x000000ffff137224 */ /* 0x000fe200078e000e */
[----:B------:R-:W-:-:S03]  /*a66d0*/  MOV R18, R22 ;  /* 0x0000001600127202 */ /* 0x000fc60000000f00 */
[----:B------:R-:W-:Y:S01]  /*a66e0*/  IMAD.X R16, R17, 0x1, R0, P1 ;  /* 0x0000000111107824 */ /* 0x000fe200008e0600 */
[----:B------:R-:W-:Y:S01]  /*a66f0*/  IADD3 R153, P1, R154, R5, RZ ;  /* 0x000000059a997210 */ /* 0x000fe20007f3e0ff */
[----:B------:R-:W-:Y:S01]  /*a6700*/  IMAD.MOV.U32 R21, RZ, RZ, R15 ;  /* 0x000000ffff157224 */ /* 0x000fe200078e000f */
[----:B------:R-:W-:Y:S02]  /*a6710*/  MOV R22, R168 ;  /* 0x000000a800167202 */ /* 0x000fe40000000f00 */
[----:B------:R-:W-:Y:S01]  /*a6720*/  IADD3.X R17, R155, R0, RZ, P1, !PT ;  /* 0x000000009b117210 */ /* 0x000fe20000ffe4ff */
[----:B------:R3:W-:Y:S01]  /*a6730*/  STL.64 [R1+0x618], R18 ;  /* 0x0006181201007387 */ /* 0x0007e20000100a00 */
[----:B------:R-:W-:Y:S01]  /*a6740*/  MOV R14, R18 ;  /* 0x00000012000e7202 */ /* 0x000fe20000000f00 */
[----:B------:R-:W-:Y:S01]  /*a6750*/  IMAD.MOV.U32 R15, RZ, RZ, R19 ;  /* 0x000000ffff0f7224 */ /* 0x000fe200078e0013 */
[----:B------:R-:W-:Y:S01]  /*a6760*/  MOV R20, R23 ;  /* 0x0000001700147202 */ /* 0x000fe20000000f00 */
[----:B------:R-:W-:Y:S01]  /*a6770*/  IMAD.MOV.U32 R23, RZ, RZ, R169 ;  /* 0x000000ffff177224 */ /* 0x000fe200078e00a9 */
[----:B-1----:R-:W-:Y:S01]  /*a6780*/  MOV R168, R153 ;  /* 0x0000009900a87202 */ /* 0x002fe20000000f00 */
[----:B------:R-:W-:-:S02]  /*a6790*/  IMAD.MOV.U32 R153, RZ, RZ, R175 ;  /* 0x000000ffff997224 */ /* 0x000fc400078e00af */
[----:B------:R-:W-:Y:S01]  /*a67a0*/  IMAD.MOV.U32 R169, RZ, RZ, R17 ;  /* 0x000000ffffa97224 */ /* 0x000fe200078e0011 */
[----:B---3--:R-:W-:Y:S01]  /*a67b0*/  MOV R18, R152 ;  /* 0x0000009800127202 */ /* 0x008fe20000000f00 */
[----:B------:R-:W-:Y:S01]  /*a67c0*/  IMAD.MOV.U32 R19, RZ, RZ, R16 ;  /* 0x000000ffff137224 */ /* 0x000fe200078e0010 */
[----:B------:R-:W-:Y:S01]  /*a67d0*/  MOV R152, R174 ;  /* 0x000000ae00987202 */ /* 0x000fe20000000f00 */
[----:B------:R-:W-:Y:S01]  /*a67e0*/  IMAD.MOV.U32 R17, RZ, RZ, R173 ;  /* 0x000000ffff117224 */ /* 0x000fe200078e00ad */
[----:B------:R-:W3:Y:S01]  /*a67f0*/  LDL.LU.64 R174, [R1+0x25d8] ;  /* 0x0025d80001ae7983 */ /* 0x000ee20000300a00 */
[----:B------:R-:W-:-:S03]  /*a6800*/  MOV R16, R172 ;  /* 0x000000ac00107202 */ /* 0x000fc60000000f00 */
[----:B------:R-:W4:Y:S04]  /*a6810*/  LDL.LU.64 R172, [R1+0x25d0] ;  /* 0x0025d00001ac7983 */ /* 0x000f280000300a00 */
[----:B------:R1:W-:Y:S04]  /*a6820*/  STL.64 [R1+0x610], R20 ;  /* 0x0006101401007387 */ /* 0x0003e80000100a00 */
[----:B------:R2:W-:Y:S04]  /*a6830*/  STL.64 [R1+0x608], R18 ;  /* 0x0006081201007387 */ /* 0x0005e80000100a00 */
[----:B------:R-:W-:Y:S04]  /*a6840*/  LDGSTS.E [R3+0x23680], desc[UR60][R152.64], P0 ;  /* 0x2368000098037fae */ /* 0x000fe8000812187c */
[----:B------:R-:W-:Y:S04]  /*a6850*/  STL.64 [R1+0x600], R168 ;  /* 0x000600a801007387 */ /* 0x000fe80000100a00 */
[----:B------:R2:W-:Y:S04]  /*a6860*/  LDGSTS.E [R3+0x23a80], desc[UR60][R10.64], P0 ;  /* 0x23a800000a037fae */ /* 0x0005e8000812187c */
[----:B------:R2:W-:Y:S01]  /*a6870*/  LDGSTS.E [R3+0x23e80], desc[UR60][R16.64], P0 ;  /* 0x23e8000010037fae */ /* 0x0005e2000812187c */
[----:B------:R-:W-:-:S03]  /*a6880*/  IADD3 R154, P1, R250, R5, RZ ;  /* 0x00000005fa9a7210 */ /* 0x000fc60007f3e0ff */
[----:B------:R-:W-:Y:S04]  /*a6890*/  LDGSTS.E [R3+0x24280], desc[UR60][R22.64], P0 ;  /* 0x2428000016037fae */ /* 0x000fe8000812187c */
[----:B------:R-:W3:Y:S04]  /*a68a0*/  LDL.LU R10, [R1+0xdc8] ;  /* 0x000dc800010a7983 */ /* 0x000ee80000300800 */
[----:B------:R-:W4:Y:S01]  /*a68b0*/  LDL.LU R17, [R1+0xe08] ;  /* 0x000e080001117983 */ /* 0x000f220000300800 */
[----:B------:R-:W-:Y:S01]  /*a68c0*/  IMAD.X R250, R251, 0x1, R0, P1 ;  /* 0x00000001fbfa7824 */ /* 0x000fe200008e0600 */
[----:B------:R-:W-:-:S02]  /*a68d0*/  IADD3 R155, P1, R248, R5, RZ ;  /* 0x00000005f89b7210 */ /* 0x000fc40007f3e0ff */
[----:B------:R-:W-:Y:S02]  /*a68e0*/  LDGSTS.E [R3+0x24680], desc[UR60][R14.64], P0 ;  /* 0x246800000e037fae */ /* 0x000fe4000812187c */
[-C--:B------:R-:W-:Y:S02]  /*a68f0*/  IADD3.X R248, R249, R0.reuse, RZ, P1, !PT ;  /* 0x00000000f9f87210 */ /* 0x080fe40000ffe4ff */
[-C--:B------:R-:W-:Y:S01]  /*a6900*/  IADD3 R156, P1, R246, R5.reuse, RZ ;  /* 0x00000005f69c7210 */ /* 0x080fe20007f3e0ff */
[----:B------:R-:W-:Y:S04]  /*a6910*/  LDGSTS.E [R3+0x24a80], desc[UR60][R20.64], P0 ;  /* 0x24a8000014037fae */ /* 0x000fe8000812187c */
[----:B------:R-:W-:Y:S01]  /*a6920*/  IMAD.X R246, R247, 0x1, R0, P1 ;  /* 0x00000001f7f67824 */ /* 0x000fe200008e0600 */
[-C--:B------:R-:W-:Y:S01]  /*a6930*/  IADD3 R157, P1, R244, R5.reuse, RZ ;  /* 0x00000005f49d7210 */ /* 0x080fe20007f3e0ff */
[----:B------:R-:W-:Y:S03]  /*a6940*/  LDGSTS.E [R3+0x24e80], desc[UR60][R18.64], P0 ;  /* 0x24e8000012037fae */ /* 0x000fe6000812187c */
[----:B------:R-:W-:Y:S01]  /*a6950*/  IADD3.X R244, R245, R0, RZ, P1, !PT ;  /* 0x00000000f5f47210 */ /* 0x000fe20000ffe4ff */
[----:B------:R-:W4:Y:S01]  /*a6960*/  LDL.LU R15, [R1+0xe48] ;  /* 0x000e4800010f7983 */ /* 0x000f220000300800 */
[----:B------:R-:W-:-:S03]  /*a6970*/  IADD3 R158, P1, R242, R5, RZ ;  /* 0x00000005f29e7210 */ /* 0x000fc60007f3e0ff */
[----:B------:R-:W4:Y:S02]  /*a6980*/  LDL.LU R14, [R1+0xe4c] ;  /* 0x000e4c00010e7983 */ /* 0x000f240000300800 */
[----:B------:R-:W-:Y:S01]  /*a6990*/  IMAD.X R242, R243, 0x1, R0, P1 ;  /* 0x00000001f3f27824 */ /* 0x000fe200008e0600 */
[-C--:B------:R-:W-:Y:S01]  /*a69a0*/  IADD3 R159, P1, R240, R5.reuse, RZ ;  /* 0x00000005f09f7210 */ /* 0x080fe20007f3e0ff */
[----:B------:R-:W4:Y:S03]  /*a69b0*/  LDL.LU R152, [R1+0xe88] ;  /* 0x000e880001987983 */ /* 0x000f260000300800 */
[----:B------:R-:W-:Y:S01]  /*a69c0*/  IADD3.X R240, R241, R0, RZ, P1, !PT ;  /* 0x00000000f1f07210 */ /* 0x000fe20000ffe4ff */
[----:B------:R-:W4:Y:S01]  /*a69d0*/  LDL.LU R16, [R1+0xe8c] ;  /* 0x000e8c0001107983 */ /* 0x000f220000300800 */
[----:B------:R-:W-:-:S03]  /*a69e0*/  IADD3 R160, P1, R238, R5, RZ ;  /* 0x00000005eea07210 */ /* 0x000fc60007f3e0ff */
[----:B------:R-:W4:Y:S02]  /*a69f0*/  LDL.LU R23, [R1+0xec8] ;  /* 0x000ec80001177983 */ /* 0x000f240000300800 */
[--C-:B------:R-:W-:Y:S01]  /*a6a00*/  IMAD.X R238, R239, 0x1, R0.reuse, P1 ;  /* 0x00000001efee7824 */ /* 0x100fe200008e0600 */
[-C--:B------:R-:W-:Y:S01]  /*a6a10*/  IADD3 R161, P1, R236, R5.reuse, RZ ;  /* 0x00000005eca17210 */ /* 0x080fe20007f3e0ff */
[----:B------:R-:W4:Y:S03]  /*a6a20*/  LDL.LU R13, [R1+0xecc] ;  /* 0x000ecc00010d7983 */ /* 0x000f260000300800 */
[----:B------:R-:W-:Y:S01]  /*a6a30*/  IADD3.X R236, R237, R0, RZ, P1, !PT ;  /* 0x00000000edec7210 */ /* 0x000fe20000ffe4ff */
[----:B-1----:R-:W4:Y:S01]  /*a6a40*/  LDL.LU R21, [R1+0xf08] ;  /* 0x000f080001157983 */ /* 0x002f220000300800 */
[-C--:B------:R-:W-:Y:S02]  /*a6a50*/  IADD3 R162, P1, R234, R5.reuse, RZ ;  /* 0x00000005eaa27210 */ /* 0x080fe40007f3e0ff */
[----:B------:R-:W-:Y:S01]  /*a6a60*/  MOV R251, R250 ;  /* 0x000000fa00fb7202 */ /* 0x000fe20000000f00 */
[----:B------:R-:W4:Y:S02]  /*a6a70*/  LDL.LU R20, [R1+0xf0c] ;  /* 0x000f0c0001147983 */ /* 0x000f240000300800 */
[----:B------:R-:W-:Y:S01]  /*a6a80*/  IMAD.X R234, R235, 0x1, R0, P1 ;  /* 0x00000001ebea7824 */ /* 0x000fe200008e0600 */
[----:B------:R-:W-:Y:S01]  /*a6a90*/  IADD3 R163, P1, R232, R5, RZ ;  /* 0x00000005e8a37210 */ /* 0x000fe20007f3e0ff */
[----:B------:R-:W-:Y:S03]  /*a6aa0*/  LDGSTS.E [R3+0x25280], desc[UR60][R168.64], P0 ;  /* 0x25280000a8037fae */ /* 0x000fe6000812187c */
[----:B------:R-:W-:-:S02]  /*a6ab0*/  IADD3.X R232, R233, R0, RZ, P1, !PT ;  /* 0x00000000e9e87210 */ /* 0x000fc40000ffe4ff */
[-C--:B------:R-:W-:Y:S01]  /*a6ac0*/  IADD3 R164, P1, R230, R5.reuse, RZ ;  /* 0x00000005e6a47210 */ /* 0x080fe20007f3e0ff */
[----:B------:R-:W-:Y:S01]  /*a6ad0*/  IMAD.MOV.U32 R250, RZ, RZ, R154 ;  /* 0x000000fffffa7224 */ /* 0x000fe200078e009a */
[----:B------:R-:W-:Y:S01]  /*a6ae0*/  MOV R249, R248 ;  /* 0x000000f800f97202 */ /* 0x000fe20000000f00 */
[----:B------:R-:W-:Y:S01]  /*a6af0*/  IMAD.MOV.U32 R248, RZ, RZ, R155 ;  /* 0x000000fffff87224 */ /* 0x000fe200078e009b */
[----:B------:R-:W-:Y:S01]  /*a6b00*/  MOV R247, R246 ;  /* 0x000000f600f77202 */ /* 0x000fe20000000f00 */
[----:B------:R-:W-:Y:S01]  /*a6b10*/  IMAD.X R230, R231, 0x1, R0, P1 ;  /* 0x00000001e7e67824 */ /* 0x000fe200008e0600 */
[-C--:B--2---:R-:W-:Y:S01]  /*a6b20*/  IADD3 R166, P1, R166, R5.reuse, RZ ;  /* 0x00000005a6a67210 */ /* 0x084fe20007f3e0ff */
[----:B------:R-:W-:Y:S01]  /*a6b30*/  IMAD.MOV.U32 R246, RZ, RZ, R156 ;  /* 0x000000fffff67224 */ /* 0x000fe200078e009c */
[----:B------:R-:W-:Y:S01]  /*a6b40*/  MOV R245, R244 ;  /* 0x000000f400f57202 */ /* 0x000fe20000000f00 */
[----:B------:R-:W-:Y:S01]  /*a6b50*/  IMAD.MOV.U32 R244, RZ, RZ, R157 ;  /* 0x000000fffff47224 */ /* 0x000fe200078e009d */
[----:B------:R-:W-:Y:S01]  /*a6b60*/  MOV R243, R242 ;  /* 0x000000f200f37202 */ /* 0x000fe20000000f00 */
[----:B------:R-:W-:Y:S01]  /*a6b70*/  IMAD.MOV.U32 R242, RZ, RZ, R158 ;  /* 0x000000fffff27224 */ /* 0x000fe200078e009e */
[----:B------:R-:W-:Y:S01]  /*a6b80*/  MOV R241, R240 ;  /* 0x000000f000f17202 */ /* 0x000fe20000000f00 */
[----:B------:R-:W-:Y:S01]  /*a6b90*/  IMAD.MOV.U32 R240, RZ, RZ, R159 ;  /* 0x000000fffff07224 */ /* 0x000fe200078e009f */
[----:B------:R-:W-:Y:S01]  /*a6ba0*/  IADD3 R165, P2, R165, R5, RZ ;  /* 0x00000005a5a57210 */ /* 0x000fe20007f5e0ff */
[----:B------:R-:W-:Y:S01]  /*a6bb0*/  LDGSTS.E [R3+0x25680], desc[UR60][R250.64], P0 ;  /* 0x25680000fa037fae */ /* 0x000fe2000812187c */
[----:B------:R-:W-:Y:S01]  /*a6bc0*/  MOV R239, R238 ;  /* 0x000000ee00ef7202 */ /* 0x000fe20000000f00 */
[----:B------:R-:W-:Y:S01]  /*a6bd0*/  IMAD.MOV.U32 R238, RZ, RZ, R160 ;  /* 0x000000ffffee7224 */ /* 0x000fe200078e00a0 */
[----:B------:R-:W-:Y:S01]  /*a6be0*/  MOV R237, R236 ;  /* 0x000000ec00ed7202 */ /* 0x000fe20000000f00 */
[----:B------:R-:W-:Y:S01]  /*a6bf0*/  LDGSTS.E [R3+0x25a80], desc[UR60][R248.64], P0 ;  /* 0x25a80000f8037fae */ /* 0x000fe2000812187c */
[----:B------:R-:W-:Y:S01]  /*a6c00*/  LOP3.LUT R4, R7, 0x60, RZ, 0x3c, !PT ;  /* 0x0000006007047812 */ /* 0x000fe200078e3cff */
[----:B------:R-:W-:Y:S01]  /*a6c10*/  IMAD.MOV.U32 R236, RZ, RZ, R161 ;  /* 0x000000ffffec7224 */ /* 0x000fe200078e00a1 */
[----:B------:R-:W-:Y:S01]  /*a6c20*/  MOV R235, R234 ;  /* 0x000000ea00eb7202 */ /* 0x000fe20000000f00 */
[----:B------:R-:W-:Y:S01]  /*a6c30*/  LDGSTS.E [R3+0x25e80], desc[UR60][R246.64], P0 ;  /* 0x25e80000f6037fae */ /* 0x000fe2000812187c */
[----:B------:R-:W-:Y:S01]  /*a6c40*/  IMAD.MOV.U32 R234, RZ, RZ, R162 ;  /* 0x000000ffffea7224 */ /* 0x000fe200078e00a2 */
[----:B------:R-:W-:Y:S01]  /*a6c50*/  MOV R233, R232 ;  /* 0x000000e800e97202 */ /* 0x000fe20000000f00 */
[----:B------:R-:W-:Y:S01]  /*a6c60*/  IMAD.MOV.U32 R232, RZ, RZ, R163 ;  /* 0x000000ffffe87224 */ /* 0x000fe200078e00a3 */
[----:B------:R-:W-:Y:S01]  /*a6c70*/  LDGSTS.E [R3+0x26280], desc[UR60][R244.64], P0 ;  /* 0x26280000f4037fae */ /* 0x000fe2000812187c */
[----:B------:R-:W-:Y:S01]  /*a6c80*/  MOV R231, R230 ;  /* 0x000000e600e77202 */ /* 0x000fe20000000f00 */
[----:B------:R-:W-:-:S02]  /*a6c90*/  IMAD.MOV.U32 R230, RZ, RZ, R164 ;  /* 0x000000ffffe67224 */ /* 0x000fc400078e00a4 */
[----:B------:R-:W-:Y:S01]  /*a6ca0*/  STL [R1+0xdcc], R166 ;  /* 0x000dcca601007387 */ /* 0x000fe20000100800 */
[----:B------:R-:W-:-:S03]  /*a6cb0*/  IMAD.IADD R4, R4, 0x1, R12 ;  /* 0x0000000104047824 */ /* 0x000fc600078e020c */
[----:B------:R-:W-:Y:S04]  /*a6cc0*/  LDGSTS.E [R3+0x26680], desc[UR60][R242.64], P0 ;  /* 0x26680000f2037fae */ /* 0x000fe8000812187c */
[----:B------:R-:W-:Y:S04]  /*a6cd0*/  STL [R1+0xe0c], R165 ;  /* 0x000e0ca501007387 */ /* 0x000fe80000100800 */
[----:B------:R-:W-:Y:S04]  /*a6ce0*/  LDGSTS.E [R3+0x26a80], desc[UR60][R240.64], P0 ;  /* 0x26a80000f0037fae */ /* 0x000fe8000812187c */
[----:B------:R-:W-:Y:S04]  /*a6cf0*/  LDGSTS.E [R3+0x26e80], desc[UR60][R238.64], P0 ;  /* 0x26e80000ee037fae */ /* 0x000fe8000812187c */
[----:B------:R-:W-:Y:S04]  /*a6d00*/  LDGSTS.E [R3+0x27280], desc[UR60][R236.64], P0 ;  /* 0x27280000ec037fae */ /* 0x000fe8000812187c */
[----:B------:R-:W-:Y:S04]  /*a6d10*/  LDGSTS.E [R3+0x27680], desc[UR60][R234.64], P0 ;  /* 0x27680000ea037fae */ /* 0x000fe8000812187c */
[----:B------:R-:W-:Y:S04]  /*a6d20*/  LDGSTS.E [R3+0x27a80], desc[UR60][R232.64], P0 ;  /* 0x27a80000e8037fae */ /* 0x000fe8000812187c */
[----:B------:R-:W-:Y:S01]  /*a6d30*/  LDGSTS.E [R3+0x27e80], desc[UR60][R230.64], P0 ;  /* 0x27e80000e6037fae */ /* 0x000fe2000812187c */
[----:B---3--:R-:W-:-:S02]  /*a6d40*/  IADD3.X R10, R10, R0, RZ, P1, !PT ;  /* 0x000000000a0a7210 */ /* 0x008fc40000ffe4ff */
[----:B----4-:R-:W-:-:S03]  /*a6d50*/  IADD3.X R17, R17, R0, RZ, P2, !PT ;  /* 0x0000000011117210 */ /* 0x010fc600017fe4ff */
[----:B------:R1:W-:Y:S01]  /*a6d60*/  STL [R1+0xdc8], R10 ;  /* 0x000dc80a01007387 */ /* 0x0003e20000100800 */
[----:B------:R-:W-:-:S03]  /*a6d70*/  IMAD.MOV.U32 R11, RZ, RZ, R10 ;  /* 0x000000ffff0b7224 */ /* 0x000fc600078e000a */
[----:B------:R-:W2:Y:S04]  /*a6d80*/  LDL.LU R22, [R1+0xf48] ;  /* 0x000f480001167983 */ /* 0x000ea80000300800 */
[----:B------:R-:W3:Y:S01]  /*a6d90*/  LDL.LU R19, [R1+0xf4c] ;  /* 0x000f4c0001137983 */ /* 0x000ee20000300800 */
[----:B-1----:R-:W-:-:S03]  /*a6da0*/  MOV R10, R166 ;  /* 0x000000a6000a7202 */ /* 0x002fc60000000f00 */
[----:B------:R1:W-:Y:S04]  /*a6db0*/  STL [R1+0xe08], R17 ;  /* 0x000e081101007387 */ /* 0x0003e80000100800 */
[----:B------:R4:W-:Y:S04]  /*a6dc0*/  LDGSTS.E [R4+0x300], desc[UR60][R10.64], P0 ;  /* 0x003000000a047fae */ /* 0x0009e8000812187c */
[----:B------:R-:W2:Y:S01]  /*a6dd0*/  LDL.LU R18, [R1+0xf88] ;  /* 0x000f880001127983 */ /* 0x000ea20000300800 */
[----:B----4-:R-:W-:-:S03]  /*a6de0*/  MOV R11, R17 ;  /* 0x00000011000b7202 */ /* 0x010fc60000000f00 */
[----:B-1----:R-:W4:Y:S01]  /*a6df0*/  LDL.LU R17, [R1+0xf8c] ;  /* 0x000f8c0001117983 */ /* 0x002f220000300800 */
[-C--:B------:R-:W-:Y:S01]  /*a6e00*/  IADD3 R14, P1, R14, R5.reuse, RZ ;  /* 0x000000050e0e7210 */ /* 0x080fe20007f3e0ff */
[----:B------:R-:W-:Y:S01]  /*a6e10*/  IMAD.MOV.U32 R10, RZ, RZ, R165 ;  /* 0x000000ffff0a7224 */ /* 0x000fe200078e00a5 */
[----:B------:R-:W-:-:S03]  /*a6e20*/  IADD3 R16, P2, R16, R5, RZ ;  /* 0x0000000510107210 */ /* 0x000fc60007f5e0ff */
[--C-:B------:R-:W-:Y:S01]  /*a6e30*/  IMAD.X R15, R15, 0x1, R0.reuse, P1 ;  /* 0x000000010f0f7824 */ /* 0x100fe200008e0600 */
[----:B------:R1:W-:Y:S01]  /*a6e40*/  LDGSTS.E [R4+0x700], desc[UR60][R10.64], P0 ;  /* 0x007000000a047fae */ /* 0x0003e2000812187c */
[----:B------:R-:W-:Y:S02]  /*a6e50*/  IADD3 R13, P1, R13, R5, RZ ;  /* 0x000000050d0d7210 */ /* 0x000fe40007f3e0ff */
[----:B------:R-:W-:Y:S01]  /*a6e60*/  IADD3.X R152, R152, R0, RZ, P2, !PT ;  /* 0x0000000098987210 */ /* 0x000fe200017fe4ff */
[----:B------:R-:W-:Y:S02]  /*a6e70*/  STL [R1+0xe4c], R14 ;  /* 0x000e4c0e01007387 */ /* 0x000fe40000100800 */
[----:B------:R-:W-:Y:S02]  /*a6e80*/  IMAD.X R23, R23, 0x1, R0, P1 ;  /* 0x0000000117177824 */ /* 0x000fe400008e0600 */
[----:B------:R1:W-:Y:S02]  /*a6e90*/  STL [R1+0xe48], R15 ;  /* 0x000e480f01007387 */ /* 0x0003e40000100800 */
[----:B-1----:R-:W-:Y:S01]  /*a6ea0*/  IMAD.MOV.U32 R10, RZ, RZ, R14 ;  /* 0x000000ffff0a7224 */ /* 0x002fe200078e000e */
[----:B------:R-:W-:Y:S01]  /*a6eb0*/  MOV R11, R15 ;  /* 0x0000000f000b7202 */ /* 0x000fe20000000f00 */
[----:B------:R1:W-:Y:S01]  /*a6ec0*/  STL [R1+0xe8c], R16 ;  /* 0x000e8c1001007387 */ /* 0x0003e20000100800 */
[----:B------:R-:W-:-:S03]  /*a6ed0*/  IADD3 R20, P2, R20, R5, RZ ;  /* 0x0000000514147210 */ /* 0x000fc60007f5e0ff */
[----:B------:R1:W-:Y:S04]  /*a6ee0*/  LDGSTS.E [R4+0xb00], desc[UR60][R10.64], P0 ;  /* 0x00b000000a047fae */ /* 0x0003e8000812187c */
[----:B------:R-:W4:Y:S04]  /*a6ef0*/  LDL.LU R15, [R1+0xfc8] ;  /* 0x000fc800010f7983 */ /* 0x000f280000300800 */
[----:B------:R-:W-:Y:S01]  /*a6f00*/  STL [R1+0xe88], R152 ;  /* 0x000e889801007387 */ /* 0x000fe20000100800 */
[----:B-1----:R-:W-:Y:S01]  /*a6f10*/  IMAD.MOV.U32 R10, RZ, RZ, R16 ;  /* 0x000000ffff0a7224 */ /* 0x002fe200078e0010 */
[----:B------:R-:W-:-:S02]  /*a6f20*/  MOV R11, R152 ;  /* 0x00000098000b7202 */ /* 0x000fc40000000f00 */
[----:B------:R-:W4:Y:S04]  /*a6f30*/  LDL.LU R14, [R1+0xfcc] ;  /* 0x000fcc00010e7983 */ /* 0x000f280000300800 */
[----:B------:R-:W4:Y:S04]  /*a6f40*/  LDL.LU R16, [R1+0x1008] ;  /* 0x0010080001107983 */ /* 0x000f280000300800 */
[----:B------:R1:W-:Y:S04]  /*a6f50*/  STL [R1+0xecc], R13 ;  /* 0x000ecc0d01007387 */ /* 0x0003e80000100800 */
[----:B------:R1:W-:Y:S04]  /*a6f60*/  LDGSTS.E [R4+0xf00], desc[UR60][R10.64], P0 ;  /* 0x00f000000a047fae */ /* 0x0003e8000812187c */
[----:B------:R-:W-:Y:S04]  /*a6f70*/  STL [R1+0xec8], R23 ;  /* 0x000ec81701007387 */ /* 0x000fe80000100800 */
[----:B------:R-:W-:Y:S01]  /*a6f80*/  STL [R1+0xf0c], R20 ;  /* 0x000f0c1401007387 */ /* 0x000fe20000100800 */
[----:B-1----:R-:W-:-:S03]  /*a6f90*/  IMAD.MOV.U32 R10, RZ, RZ, R13 ;  /* 0x000000ffff0a7224 */ /* 0x002fc600078e000d */
[----:B------:R-:W4:Y:S01]  /*a6fa0*/  LDL.LU R13, [R1+0x100c] ;  /* 0x00100c00010d7983 */ /* 0x000f220000300800 */
[----:B------:R-:W-:Y:S02]  /*a6fb0*/  MOV R11, R23 ;  /* 0x00000017000b7202 */ /* 0x000fe40000000f00 */
[----:B------:R-:W-:-:S03]  /*a6fc0*/  IADD3.X R21, R21, R0, RZ, P2, !PT ;  /* 0x0000000015157210 */ /* 0x000fc600017fe4ff */
[----:B------:R1:W-:Y:S04]  /*a6fd0*/  LDGSTS.E [R4+0x1300], desc[UR60][R10.64], P0 ;  /* 0x013000000a047fae */ /* 0x0003e8000812187c */
[----:B------:R1:W-:Y:S02]  /*a6fe0*/  STL [R1+0xf08], R21 ;  /* 0x000f081501007387 */ /* 0x0003e40000100800 */
[----:B-1----:R-:W-:Y:S01]  /*a6ff0*/  IMAD.MOV.U32 R10, RZ, RZ, R20 ;  /* 0x000000ffff0a7224 */ /* 0x002fe200078e0014 */
[----:B------:R-:W-:Y:S02]  /*a7000*/  MOV R11, R21 ;  /* 0x00000015000b7202 */ /* 0x000fe40000000f00 */
[----:B------:R-:W4:Y:S04]  /*a7010*/  LDL.LU R21, [R1+0x1048] ;  /* 0x0010480001157983 */ /* 0x000f280000300800 */
[----:B------:R-:W4:Y:S04]  /*a7020*/  LDL.LU R3, [R1+0x104c] ;  /* 0x00104c0001037983 */ /* 0x000f280000300800 */
[----:B------:R-:W4:Y:S04]  /*a7030*/  LDL.LU R20, [R1+0x1088] ;  /* 0x0010880001147983 */ /* 0x000f280000300800 */
[----:B------:R1:W-:Y:S01]  /*a7040*/  LDGSTS.E [R4+0x1700], desc[UR60][R10.64], P0 ;  /* 0x017000000a047fae */ /* 0x0003e2000812187c */
[----:B---3--:R-:W-:-:S05]  /*a7050*/  IADD3 R19, P1, R19, R5, RZ ;  /* 0x0000000513137210 */ /* 0x008fca0007f3e0ff */
[----:B--2---:R-:W-:Y:S01]  /*a7060*/  IMAD.X R22, R22, 0x1, R0, P1 ;  /* 0x0000000116167824 */ /* 0x004fe200008e0600 */
[----:B------:R2:W-:Y:S01]  /*a7070*/  STL [R1+0xf4c], R19 ;  /* 0x000f4c1301007387 */ /* 0x0005e20000100800 */
[----:B-1----:R-:W-:-:S03]  /*a7080*/  IMAD.MOV.U32 R10, RZ, RZ, R19 ;  /* 0x000000ffff0a7224 */ /* 0x002fc600078e0013 */
[----:B------:R-:W-:Y:S01]  /*a7090*/  STL [R1+0xf48], R22 ;  /* 0x000f481601007387 */ /* 0x000fe20000100800 */
[----:B----4-:R-:W-:-:S05]  /*a70a0*/  IADD3 R17, P2, R17, R5, RZ ;  /* 0x0000000511117210 */ /* 0x010fca0007f5e0ff */
[----:B------:R-:W-:Y:S04]  /*a70b0*/  STL [R1+0xf8c], R17 ;  /* 0x000f8c1101007387 */ /* 0x000fe80000100800 */
[----:B--2---:R-:W2:Y:S01]  /*a70c0*/  LDL.LU R19, [R1+0x108c] ;  /* 0x00108c0001137983 */ /* 0x004ea20000300800 */
[----:B------:R-:W-:Y:S02]  /*a70d0*/  MOV R11, R22 ;  /* 0x00000016000b7202 */ /* 0x000fe40000000f00 */
[----:B------:R-:W-:-:S03]  /*a70e0*/  IADD3.X R18, R18, R0, RZ, P2, !PT ;  /* 0x0000000012127210 */ /* 0x000fc600017fe4ff */
[----:B------:R1:W-:Y:S04]  /*a70f0*/  LDGSTS.E [R4+0x1b00], desc[UR60][R10.64], P0 ;  /* 0x01b000000a047fae */ /* 0x0003e8000812187c */
[----:B------:R3:W-:Y:S01]  /*a7100*/  STL [R1+0xf88], R18 ;  /* 0x000f881201007387 */ /* 0x0007e20000100800 */
[----:B-1----:R-:W-:Y:S01]  /*a7110*/  MOV R11, R18 ;  /* 0x00000012000b7202 */ /* 0x002fe20000000f00 */
[----:B------:R-:W-:Y:S02]  /*a7120*/  IMAD.MOV.U32 R10, RZ, RZ, R17 ;  /* 0x000000ffff0a7224 */ /* 0x000fe400078e0011 */
[----:B---3--:R-:W3:Y:S04]  /*a7130*/  LDL.LU R18, [R1+0x10c8] ;  /* 0x0010c80001127983 */ /* 0x008ee80000300800 */
[----:B------:R-:W4:Y:S04]  /*a7140*/  LDL.LU R17, [R1+0x10cc] ;  /* 0x0010cc0001117983 */ /* 0x000f280000300800 */
[----:B------:R-:W3:Y:S01]  /*a7150*/  LDL.LU R23, [R1+0x1108] ;  /* 0x0011080001177983 */ /* 0x000ee20000300800 */
[----:B------:R-:W-:-:S03]  /*a7160*/  IADD3 R14, P1, R14, R5, RZ ;  /* 0x000000050e0e7210 */ /* 0x000fc60007f3e0ff */
[----:B------:R1:W-:Y:S02]  /*a7170*/  LDGSTS.E [R4+0x1f00], desc[UR60][R10.64], P0 ;  /* 0x01f000000a047fae */ /* 0x0003e4000812187c */
[----:B------:R-:W-:Y:S02]  /*a7180*/  IMAD.X R15, R15, 0x1, R0, P1 ;  /* 0x000000010f0f7824 */ /* 0x000fe400008e0600 */
[----:B------:R-:W-:Y:S04]  /*a7190*/  STL [R1+0xfcc], R14 ;  /* 0x000fcc0e01007387 */ /* 0x000fe80000100800 */
[----:B------:R1:W-:Y:S02]  /*a71a0*/  STL [R1+0xfc8], R15 ;  /* 0x000fc80f01007387 */ /* 0x0003e40000100800 */
[----:B-1----:R-:W-:Y:S01]  /*a71b0*/  MOV R11, R15 ;  /* 0x0000000f000b7202 */ /* 0x002fe20000000f00 */
[----:B------:R-:W-:-:S05]  /*a71c0*/  IMAD.MOV.U32 R10, RZ, RZ, R14 ;  /* 0x000000ffff0a7224 */ /* 0x000fca00078e000e */
[----:B------:R1:W-:Y:S01]  /*a71d0*/  LDGSTS.E [R4+0x2300], desc[UR60][R10.64], P0 ;  /* 0x023000000a047fae */ /* 0x0003e2000812187c */
[----:B------:R-:W-:-:S04]  /*a71e0*/  IADD3 R13, P2, R13, R5, RZ ;  /* 0x000000050d0d7210 */ /* 0x000fc80007f5e0ff */
[----:B------:R-:W-:Y:S01]  /*a71f0*/  IADD3.X R16, R16, R0, RZ, P2, !PT ;  /* 0x0000000010107210 */ /* 0x000fe200017fe4ff */
[----:B------:R-:W-:Y:S04]  /*a7200*/  STL [R1+0x100c], R13 ;  /* 0x00100c0d01007387 */ /* 0x000fe80000100800 */
[----:B------:R-:W3:Y:S04]  /*a7210*/  LDL.LU R15, [R1+0x110c] ;  /* 0x00110c00010f7983 */ /* 0x000ee80000300800 */
[----:B------:R1:W-:Y:S04]  /*a7220*/  STL [R1+0x1008], R16 ;  /* 0x0010081001007387 */ /* 0x0003e80000100800 */
[----:B------:R-:W3:Y:S04]  /*a7230*/  LDL.LU R22, [R1+0x1148] ;  /* 0x0011480001167983 */ /* 0x000ee80000300800 */
[----:B------:R-:W3:Y:S01]  /*a7240*/  LDL.LU R14, [R1+0x114c] ;  /* 0x00114c00010e7983 */ /* 0x000ee20000300800 */
[----:B-1----:R-:W-:Y:S01]  /*a7250*/  MOV R11, R16 ;  /* 0x00000010000b7202 */ /* 0x002fe20000000f00 */
[----:B------:R-:W-:Y:S01]  /*a7260*/  IMAD.MOV.U32 R10, RZ, RZ, R13 ;  /* 0x000000ffff0a7224 */ /* 0x000fe200078e000d */
[----:B------:R-:W-:Y:S01]  /*a7270*/  IADD3 R3, P1, R3, R5, RZ ;  /* 0x0000000503037210 */ /* 0x000fe20007f3e0ff */
[----:B------:R-:W3:Y:S04]  /*a7280*/  LDL.LU R16, [R1+0x1188] ;  /* 0x0011880001107983 */ /* 0x000ee80000300800 */
[----:B------:R-:W3:Y:S01]  /*a7290*/  LDL.LU R13, [R1+0x118c] ;  /* 0x00118c00010d7983 */ /* 0x000ee20000300800 */
[----:B------:R-:W-:-:S03]  /*a72a0*/  IMAD.X R21, R21, 0x1, R0, P1 ;  /* 0x0000000115157824 */ /* 0x000fc600008e0600 */
[----:B------:R-:W-:Y:S04]  /*a72b0*/  STL [R1+0x104c], R3 ;  /* 0x00104c0301007387 */ /* 0x000fe80000100800 */
[----:B------:R1:W-:Y:S04]  /*a72c0*/  LDGSTS.E [R4+0x2700], desc[UR60][R10.64], P0 ;  /* 0x027000000a047fae */ /* 0x0003e8000812187c */
[----:B------:R2:W-:Y:S01]  /*a72d0*/  STL [R1+0x1048], R21 ;  /* 0x0010481501007387 */ /* 0x0005e20000100800 */
[----:B-1----:R-:W-:Y:S01]  /*a72e0*/  MOV R11, R21 ;  /* 0x00000015000b7202 */ /* 0x002fe20000000f00 */
[----:B------:R-:W-:-:S05]  /*a72f0*/  IMAD.MOV.U32 R10, RZ, RZ, R3 ;  /* 0x000000ffff0a7224 */ /* 0x000fca00078e0003 */
[----:B------:R1:W-:Y:S01]  /*a7300*/  LDGSTS.E [R4+0x2b00], desc[UR60][R10.64], P0 ;  /* 0x02b000000a047fae */ /* 0x0003e2000812187c */
[----:B--2---:R-:W-:-:S04]  /*a7310*/  IADD3 R19, P2, R19, R5, RZ ;  /* 0x0000000513137210 */ /* 0x004fc80007f5e0ff */
[----:B------:R-:W-:Y:S01]  /*a7320*/  IADD3.X R20, R20, R0, RZ, P2, !PT ;  /* 0x0000000014147210 */ /* 0x000fe200017fe4ff */
[----:B------:R-:W-:Y:S04]  /*a7330*/  STL [R1+0x108c], R19 ;  /* 0x00108c1301007387 */ /* 0x000fe80000100800 */
[----:B------:R-:W2:Y:S04]  /*a7340*/  LDL.LU R21, [R1+0x11c8] ;  /* 0x0011c80001157983 */ /* 0x000ea80000300800 */
[----:B------:R1:W-:Y:S04]  /*a7350*/  STL [R1+0x1088], R20 ;  /* 0x0010881401007387 */ /* 0x0003e80000100800 */
[----:B------:R-:W2:Y:S01]  /*a7360*/  LDL.LU R3, [R1+0x11cc] ;  /* 0x0011cc0001037983 */ /* 0x000ea20000300800 */
[----:B-1----:R-:W-:Y:S01]  /*a7370*/  MOV R11, R20 ;  /* 0x00000014000b7202 */ /* 0x002fe20000000f00 */
[----:B------:R-:W-:-:S02]  /*a7380*/  IMAD.MOV.U32 R10, RZ, RZ, R19 ;  /* 0x000000ffff0a7224 */ /* 0x000fc400078e0013 */
[----:B------:R-:W2:Y:S04]  /*a7390*/  LDL.LU R20, [R1+0x1208] ;  /* 0x0012080001147983 */ /* 0x000ea80000300800 */
[----:B------:R-:W2:Y:S01]  /*a73a0*/  LDL.LU R19, [R1+0x120c] ;  /* 0x00120c0001137983 */ /* 0x000ea20000300800 */
[----:B----4-:R-:W-:-:S03]  /*a73b0*/  IADD3 R17, P1, R17, R5, RZ ;  /* 0x0000000511117210 */ /* 0x010fc60007f3e0ff */
[----:B------:R1:W-:Y:S02]  /*a73c0*/  LDGSTS.E [R4+0x2f00], desc[UR60][R10.64], P0 ;  /* 0x02f000000a047fae */ /* 0x0003e4000812187c */
[----:B---3--:R-:W-:Y:S02]  /*a73d0*/  IMAD.X R18, R18, 0x1, R0, P1 ;  /* 0x0000000112127824 */ /* 0x008fe400008e0600 */
[----:B------:R-:W-:Y:S04]  /*a73e0*/  STL [R1+0x10cc], R17 ;  /* 0x0010cc1101007387 */ /* 0x000fe80000100800 */
[----:B------:R3:W-:Y:S01]  /*a73f0*/  STL [R1+0x10c8], R18 ;  /* 0x0010c81201007387 */ /* 0x0007e20000100800 */
[----:B-1----:R-:W-:Y:S01]  /*a7400*/  IMAD.MOV.U32 R10, RZ, RZ, R17 ;  /* 0x000000ffff0a7224 */ /* 0x002fe200078e0011 */
[----:B------:R-:W-:-:S05]  /*a7410*/  MOV R11, R18 ;  /* 0x00000012000b7202 */ /* 0x000fca0000000f00 */
[----:B------:R1:W-:Y:S01]  /*a7420*/  LDGSTS.E [R4+0x3300], desc[UR60][R10.64], P0 ;  /* 0x033000000a047fae */ /* 0x0003e2000812187c */
[----:B------:R-:W-:-:S04]  /*a7430*/  IADD3 R15, P2, R15, R5, RZ ;  /* 0x000000050f0f7210 */ /* 0x000fc80007f5e0ff */
[----:B------:R-:W-:Y:S01]  /*a7440*/  IADD3.X R23, R23, R0, RZ, P2, !PT ;  /* 0x0000000017177210 */ /* 0x000fe200017fe4ff */
[----:B------:R4:W-:Y:S01]  /*a7450*/  STL [R1+0x110c], R15 ;  /* 0x00110c0f01007387 */ /* 0x0009e20000100800 */
[----:B-1----:R-:W-:Y:S01]  /*a7460*/  IMAD.MOV.U32 R10, RZ, RZ, R15 ;  /* 0x000000ffff0a7224 */ /* 0x002fe200078e000f */
[----:B------:R-:W-:Y:S02]  /*a7470*/  IADD3 R14, P1, R14, R5, RZ ;  /* 0x000000050e0e7210 */ /* 0x000fe40007f3e0ff */
[----:B---3--:R-:W3:Y:S01]  /*a7480*/  LDL.LU R18, [R1+0x1248] ;  /* 0x0012480001127983 */ /* 0x008ee20000300800 */
[----:B------:R-:W-:Y:S02]  /*a7490*/  MOV R11, R23 ;  /* 0x00000017000b7202 */ /* 0x000fe40000000f00 */
[----:B------:R-:W-:Y:S01]  /*a74a0*/  IMAD.X R22, R22, 0x1, R0, P1 ;  /* 0x0000000116167824 */ /* 0x000fe200008e0600 */
[----:B------:R-:W-:Y:S01]  /*a74b0*/  STL [R1+0x1108], R23 ;  /* 0x0011081701007387 */ /* 0x000fe20000100800 */
[----:B------:R-:W-:-:S03]  /*a74c0*/  IADD3 R13, P2, R13, R5, RZ ;  /* 0x000000050d0d7210 */ /* 0x000fc60007f5e0ff */
[----:B------:R-:W3:Y:S04]  /*a74d0*/  LDL.LU R17, [R1+0x124c] ;  /* 0x00124c0001117983 */ /* 0x000ee80000300800 */
[----:B----4-:R-:W4:Y:S04]  /*a74e0*/  LDL.LU R15, [R1+0x1288] ;  /* 0x00128800010f7983 */ /* 0x010f280000300800 */
[----:B------:R1:W-:Y:S04]  /*a74f0*/  STL [R1+0x114c], R14 ;  /* 0x00114c0e01007387 */ /* 0x0003e80000100800 */
[----:B------:R1:W-:Y:S04]  /*a7500*/  LDGSTS.E [R4+0x3700], desc[UR60][R10.64], P0 ;  /* 0x037000000a047fae */ /* 0x0003e8000812187c */
[----:B------:R1:W-:Y:S04]  /*a7510*/  STL [R1+0x1148], R22 ;  /* 0x0011481601007387 */ /* 0x0003e80000100800 */
[----:B------:R1:W-:Y:S02]  /*a7520*/  STL [R1+0x118c], R13 ;  /* 0x00118c0d01007387 */ /* 0x0003e40000100800 */
[----:B-1----:R-:W-:-:S02]  /*a7530*/  IMAD.MOV.U32 R10, RZ, RZ, R14 ;  /* 0x000000ffff0a7224 */ /* 0x002fc400078e000e */
[----:B------:R-:W4:Y:S01]  /*a7540*/  LDL.LU R14, [R1+0x128c] ;  /* 0x00128c00010e7983 */ /* 0x000f220000300800 */
[----:B------:R-:W-:Y:S02]  /*a7550*/  MOV R11, R22 ;  /* 0x00000016000b7202 */ /* 0x000fe40000000f00 */
[----:B------:R-:W-:-:S03]  /*a7560*/  IADD3.X R16, R16, R0, RZ, P2, !PT ;  /* 0x0000000010107210 */ /* 0x000fc600017fe4ff */
[----:B------:R1:W-:Y:S04]  /*a7570*/  LDGSTS.E [R4+0x3b00], desc[UR60][R10.64], P0 ;  /* 0x03b000000a047fae */ /* 0x0003e8000812187c */
[----:B------:R1:W-:Y:S04]  /*a7580*/  STL [R1+0x1188], R16 ;  /* 0x0011881001007387 */ /* 0x0003e80000100800 */
[----:B------:R-:W4:Y:S01]  /*a7590*/  LDL.LU R22, [R1+0x12c8] ;  /* 0x0012c80001167983 */ /* 0x000f220000300800 */
[----:B-1----:R-:W-:Y:S01]  /*a75a0*/  IMAD.MOV.U32 R10, RZ, RZ, R13 ;  /* 0x000000ffff0a7224 */ /* 0x002fe200078e000d */
[----:B------:R-:W-:-:S02]  /*a75b0*/  MOV R11, R16 ;  /* 0x00000010000b7202 */ /* 0x000fc40000000f00 */
[----:B------:R-:W4:Y:S04]  /*a75c0*/  LDL.LU R13, [R1+0x12cc] ;  /* 0x0012cc00010d7983 */ /* 0x000f280000300800 */
[----:B------:R-:W4:Y:S04]  /*a75d0*/  LDL.LU R16, [R1+0x1308] ;  /* 0x0013080001107983 */ /* 0x000f280000300800 */
[----:B------:R1:W-:Y:S01]  /*a75e0*/  LDGSTS.E [R4+0x3f00], desc[UR60][R10.64], P0 ;  /* 0x03f000000a047fae */ /* 0x0003e2000812187c */
[----:B--2---:R-:W-:-:S05]  /*a75f0*/  IADD3 R3, P1, R3, R5, RZ ;  /* 0x0000000503037210 */ /* 0x004fca0007f3e0ff */
[----:B------:R-:W-:Y:S01]  /*a7600*/  IMAD.X R21, R21, 0x1, R0, P1 ;  /* 0x0000000115157824 */ /* 0x000fe200008e0600 */
[----:B------:R2:W-:Y:S01]  /*a7610*/  STL [R1+0x11cc], R3 ;  /* 0x0011cc0301007387 */ /* 0x0005e20000100800 */
[----:B------:R-:W-:-:S03]  /*a7620*/  IADD3 R19, P2, R19, R5, RZ ;  /* 0x0000000513137210 */ /* 0x000fc60007f5e0ff */
[----:B------:R2:W-:Y:S01]  /*a7630*/  STL [R1+0x11c8], R21 ;  /* 0x0011c81501007387 */ /* 0x0005e20000100800 */
[----:B-1----:R-:W-:-:S03]  /*a7640*/  IMAD.MOV.U32 R10, RZ, RZ, R3 ;  /* 0x000000ffff0a7224 */ /* 0x002fc600078e0003 */
[----:B------:R1:W-:Y:S04]  /*a7650*/  STL [R1+0x120c], R19 ;  /* 0x00120c1301007387 */ /* 0x0003e80000100800 */
[----:B--2---:R-:W2:Y:S01]  /*a7660*/  LDL.LU R3, [R1+0x130c] ;  /* 0x00130c0001037983 */ /* 0x004ea20000300800 */
[----:B------:R-:W-:Y:S02]  /*a7670*/  IADD3.X R20, R20, R0, RZ, P2, !PT ;  /* 0x0000000014147210 */ /* 0x000fe400017fe4ff */
[----:B------:R-:W-:-:S03]  /*a7680*/  MOV R11, R21 ;  /* 0x00000015000b7202 */ /* 0x000fc60000000f00 */
[----:B------:R4:W-:Y:S04]  /*a7690*/  STL [R1+0x1208], R20 ;  /* 0x0012081401007387 */ /* 0x0009e80000100800 */
[----:B------:R1:W-:Y:S04]  /*a76a0*/  LDGSTS.E [R4+0x4300], desc[UR60][R10.64], P0 ;  /* 0x043000000a047fae */ /* 0x0003e8000812187c */
[----:B------:R-:W2:Y:S01]  /*a76b0*/  LDL.LU R21, [R1+0x1348] ;  /* 0x0013480001157983 */ /* 0x000ea20000300800 */
[----:B-1----:R-:W-:-:S03]  /*a76c0*/  IMAD.MOV.U32 R10, RZ, RZ, R19 ;  /* 0x000000ffff0a7224 */ /* 0x002fc600078e0013 */
[----:B------:R-:W2:Y:S01]  /*a76d0*/  LDL.LU R19, [R1+0x134c] ;  /* 0x00134c0001137983 */ /* 0x000ea20000300800 */
[----:B------:R-:W-:-:S03]  /*a76e0*/  MOV R11, R20 ;  /* 0x00000014000b7202 */ /* 0x000fc60000000f00 */
[----:B------:R-:W2:Y:S04]  /*a76f0*/  LDL.LU R23, [R1+0x1388] ;  /* 0x0013880001177983 */ /* 0x000ea80000300800 */
[----:B------:R1:W-:Y:S01]  /*a7700*/  LDGSTS.E [R4+0x4700], desc[UR60][R10.64], P0 ;  /* 0x047000000a047fae */ /* 0x0003e2000812187c */
[----:B---3--:R-:W-:-:S05]  /*a7710*/  IADD3 R17, P1, R17, R5, RZ ;  /* 0x0000000511117210 */ /* 0x008fca0007f3e0ff */
[----:B------:R-:W-:Y:S01]  /*a7720*/  IMAD.X R18, R18, 0x1, R0, P1 ;  /* 0x0000000112127824 */ /* 0x000fe200008e0600 */
[----:B------:R-:W-:Y:S01]  /*a7730*/  STL [R1+0x124c], R17 ;  /* 0x00124c1101007387 */ /* 0x000fe20000100800 */
[----:B-1----:R-:W-:-:S03]  /*a7740*/  IMAD.MOV.U32 R10, RZ, RZ, R17 ;  /* 0x000000ffff0a7224 */ /* 0x002fc600078e0011 */
[----:B------:R1:W-:Y:S01]  /*a7750*/  STL [R1+0x1248], R18 ;  /* 0x0012481201007387 */ /* 0x0003e20000100800 */
[----:B------:R-:W-:-:S05]  /*a7760*/  MOV R11, R18 ;  /* 0x00000012000b7202 */ /* 0x000fca0000000f00 */
[----:B------:R3:W-:Y:S01]  /*a7770*/  LDGSTS.E [R4+0x4b00], desc[UR60][R10.64], P0 ;  /* 0x04b000000a047fae */ /* 0x0007e2000812187c */
[----:B----4-:R-:W-:-:S04]  /*a7780*/  IADD3 R14, P2, R14, R5, RZ ;  /* 0x000000050e0e7210 */ /* 0x010fc80007f5e0ff */
[----:B------:R-:W-:Y:S01]  /*a7790*/  IADD3.X R15, R15, R0, RZ, P2, !PT ;  /* 0x000000000f0f7210 */ /* 0x000fe200017fe4ff */
[----:B------:R-:W-:Y:S04]  /*a77a0*/  STL [R1+0x128c], R14 ;  /* 0x00128c0e01007387 */ /* 0x000fe80000100800 */
[----:B------:R-:W4:Y:S04]  /*a77b0*/  LDL.LU R20, [R1+0x138c] ;  /* 0x00138c0001147983 */ /* 0x000f280000300800 */
[----:B------:R3:W-:Y:S04]  /*a77c0*/  STL [R1+0x1288], R15 ;  /* 0x0012880f01007387 */ /* 0x0007e80000100800 */
[----:B-1----:R-:W4:Y:S04]  /*a77d0*/  LDL.LU R18, [R1+0x13c8] ;  /* 0x0013c80001127983 */ /* 0x002f280000300800 */
[----:B------:R-:W4:Y:S01]  /*a77e0*/  LDL.LU R17, [R1+0x13cc] ;  /* 0x0013cc0001117983 */ /* 0x000f220000300800 */
[----:B------:R-:W-:Y:S01]  /*a77f0*/  IADD3 R13, P1, R13, R5, RZ ;  /* 0x000000050d0d7210 */ /* 0x000fe20007f3e0ff */
[----:B---3--:R-:W-:Y:S01]  /*a7800*/  IMAD.MOV.U32 R10, RZ, RZ, R14 ;  /* 0x000000ffff0a7224 */ /* 0x008fe200078e000e */
[----:B------:R-:W-:-:S02]  /*a7810*/  MOV R11, R15 ;  /* 0x0000000f000b7202 */ /* 0x000fc40000000f00 */
[----:B------:R-:W3:Y:S01]  /*a7820*/  LDL.LU R15, [R1+0x1408] ;  /* 0x00140800010f7983 */ /* 0x000ee20000300800 */
[----:B------:R-:W-:-:S03]  /*a7830*/  IMAD.X R22, R22, 0x1, R0, P1 ;  /* 0x0000000116167824 */ /* 0x000fc600008e0600 */
[----:B------:R-:W3:Y:S04]  /*a7840*/  LDL.LU R14, [R1+0x140c] ;  /* 0x00140c00010e7983 */ /* 0x000ee80000300800 */
        /* <DEDUP_REMOVED lines=16> */
[----:B------:R-:W-:-:S03]  /*a7950*/  IADD3 R19, P1, R19, R5, RZ ;  /* 0x0000000513137210 */ /* 0x000fc60007f3e0ff */
[----:B------:R1:W-:Y:S02]  /*a7960*/  LDGSTS.E [R4+0x5700], desc[UR60][R10.64], P0 ;  /* 0x057000000a047fae */ /* 0x0003e4000812187c */
[----:B------:R-:W-:Y:S02]  /*a7970*/  IMAD.X R21, R21, 0x1, R0, P1 ;  /* 0x0000000115157824 */ /* 0x000fe400008e0600 */
[----:B------:R-:W-:Y:S04]  /*a7980*/  STL [R1+0x134c], R19 ;  /* 0x00134c1301007387 */ /* 0x000fe80000100800 */
[----:B------:R4:W-:Y:S01]  /*a7990*/  STL [R1+0x1348], R21 ;  /* 0x0013481501007387 */ /* 0x0009e20000100800 */
[----:B-1----:R-:W-:Y:S01]  /*a79a0*/  IMAD.MOV.U32 R10, RZ, RZ, R19 ;  /* 0x000000ffff0a7224 */ /* 0x002fe200078e0013 */
[----:B------:R-:W-:-:S05]  /*a79b0*/  MOV R11, R21 ;  /* 0x00000015000b7202 */ /* 0x000fca0000000f00 */
[----:B------:R1:W-:Y:S01]  /*a79c0*/  LDGSTS.E [R4+0x5b00], desc[UR60][R10.64], P0 ;  /* 0x05b000000a047fae */ /* 0x0003e2000812187c */
[----:B----4-:R-:W-:-:S04]  /*a79d0*/  IADD3 R20, P2, R20, R5, RZ ;  /* 0x0000000514147210 */ /* 0x010fc80007f5e0ff */
[----:B------:R-:W-:Y:S01]  /*a79e0*/  IADD3.X R23, R23, R0, RZ, P2, !PT ;  /* 0x0000000017177210 */ /* 0x000fe200017fe4ff */
[----:B------:R4:W-:Y:S01]  /*a79f0*/  STL [R1+0x138c], R20 ;  /* 0x00138c1401007387 */ /* 0x0009e20000100800 */
[----:B-1----:R-:W-:Y:S01]  /*a7a00*/  IMAD.MOV.U32 R10, RZ, RZ, R20 ;  /* 0x000000ffff0a7224 */ /* 0x002fe200078e0014 */
[----:B------:R-:W-:Y:S02]  /*a7a10*/  IADD3 R17, P1, R17, R5, RZ ;  /* 0x0000000511117210 */ /* 0x000fe40007f3e0ff */
[----:B------:R-:W2:Y:S01]  /*a7a20*/  LDL.LU R21, [R1+0x14c8] ;  /* 0x0014c80001157983 */ /* 0x000ea20000300800 */
[----:B------:R-:W-:Y:S02]  /*a7a30*/  MOV R11, R23 ;  /* 0x00000017000b7202 */ /* 0x000fe40000000f00 */
[----:B------:R-:W-:Y:S01]  /*a7a40*/  IMAD.X R18, R18, 0x1, R0, P1 ;  /* 0x0000000112127824 */ /* 0x000fe200008e0600 */
[----:B------:R-:W-:Y:S01]  /*a7a50*/  STL [R1+0x1388], R23 ;  /* 0x0013881701007387 */ /* 0x000fe20000100800 */
[----:B---3--:R-:W-:-:S03]  /*a7a60*/  IADD3 R14, P2, R14, R5, RZ ;  /* 0x000000050e0e7210 */ /* 0x008fc60007f5e0ff */
[----:B------:R-:W3:Y:S04]  /*a7a70*/  LDL.LU R19, [R1+0x14cc] ;  /* 0x0014cc0001137983 */ /* 0x000ee80000300800 */
[----:B----4-:R-:W4:Y:S04]  /*a7a80*/  LDL.LU R20, [R1+0x1508] ;  /* 0x0015080001147983 */ /* 0x010f280000300800 */
[----:B------:R-:W-:Y:S04]  /*a7a90*/  STL [R1+0x13cc], R17 ;  /* 0x0013cc1101007387 */ /* 0x000fe80000100800 */
[----:B------:R1:W-:Y:S04]  /*a7aa0*/  LDGSTS.E [R4+0x5f00], desc[UR60][R10.64], P0 ;  /* 0x05f000000a047fae */ /* 0x0003e8000812187c */
[----:B------:R1:W-:Y:S04]  /*a7ab0*/  STL [R1+0x13c8], R18 ;  /* 0x0013c81201007387 */ /* 0x0003e80000100800 */
[----:B------:R-:W-:Y:S01]  /*a7ac0*/  STL [R1+0x140c], R14 ;  /* 0x00140c0e01007387 */ /* 0x000fe20000100800 */
[----:B-1----:R-:W-:-:S03]  /*a7ad0*/  MOV R11, R18 ;  /* 0x00000012000b7202 */ /* 0x002fc60000000f00 */
[----:B------:R-:W4:Y:S01]  /*a7ae0*/  LDL.LU R18, [R1+0x150c] ;  /* 0x00150c0001127983 */ /* 0x000f220000300800 */
[----:B------:R-:W-:Y:S01]  /*a7af0*/  IMAD.MOV.U32 R10, RZ, RZ, R17 ;  /* 0x000000ffff0a7224 */ /* 0x000fe200078e0011 */
[----:B------:R-:W-:-:S04]  /*a7b00*/  IADD3.X R15, R15, R0, RZ, P2, !PT ;  /* 0x000000000f0f7210 */ /* 0x000fc800017fe4ff */
        /* <DEDUP_REMOVED lines=12> */
[----:B------:R-:W-:Y:S01]  /*a7bd0*/  STL [R1+0x1448], R22 ;  /* 0x0014481601007387 */ /* 0x000fe20000100800 */
[----:B-1----:R-:W-:-:S03]  /*a7be0*/  IMAD.MOV.U32 R10, RZ, RZ, R13 ;  /* 0x000000ffff0a7224 */ /* 0x002fc600078e000d */
[----:B------:R-:W-:Y:S04]  /*a7bf0*/  STL [R1+0x148c], R3 ;  /* 0x00148c0301007387 */ /* 0x000fe80000100800 */
[----:B--2---:R-:W2:Y:S01]  /*a7c00*/  LDL.LU R13, [R1+0x158c] ;  /* 0x00158c00010d7983 */ /* 0x004ea20000300800 */
[----:B------:R-:W-:Y:S02]  /*a7c10*/  MOV R11, R22 ;  /* 0x00000016000b7202 */ /* 0x000fe40000000f00 */
[----:B------:R-:W-:-:S03]  /*a7c20*/  IADD3.X R16, R16, R0, RZ, P2, !PT ;  /* 0x0000000010107210 */ /* 0x000fc600017fe4ff */
        /* <DEDUP_REMOVED lines=8> */
[----:B---3--:R-:W-:-:S05]  /*a7cb0*/  IADD3 R19, P1, R19, R5, RZ ;  /* 0x0000000513137210 */ /* 0x008fca0007f3e0ff */
[----:B------:R-:W-:Y:S01]  /*a7cc0*/  IMAD.X R21, R21, 0x1, R0, P1 ;  /* 0x0000000115157824 */ /* 0x000fe200008e0600 */
[----:B------:R-:W-:Y:S04]  /*a7cd0*/  STL [R1+0x14cc], R19 ;  /* 0x0014cc1301007387 */ /* 0x000fe80000100800 */
[----:B------:R3:W-:Y:S01]  /*a7ce0*/  STL [R1+0x14c8], R21 ;  /* 0x0014c81501007387 */ /* 0x0007e20000100800 */
[----:B-1----:R-:W-:Y:S01]  /*a7cf0*/  IMAD.MOV.U32 R10, RZ, RZ, R19 ;  /* 0x000000ffff0a7224 */ /* 0x002fe200078e0013 */
[----:B------:R-:W-:-:S05]  /*a7d00*/  MOV R11, R21 ;  /* 0x00000015000b7202 */ /* 0x000fca0000000f00 */
[----:B------:R1:W-:Y:S01]  /*a7d10*/  LDGSTS.E [R4+0x7300], desc[UR60][R10.64], P0 ;  /* 0x073000000a047fae */ /* 0x0003e2000812187c */
[----:B----4-:R-:W-:-:S04]  /*a7d20*/  IADD3 R18, P2, R18, R5, RZ ;  /* 0x0000000512127210 */ /* 0x010fc80007f5e0ff */
[----:B------:R-:W-:Y:S01]  /*a7d30*/  IADD3.X R20, R20, R0, RZ, P2, !PT ;  /* 0x0000000014147210 */ /* 0x000fe200017fe4ff */
[----:B------:R-:W-:Y:S04]  /*a7d40*/  STL [R1+0x150c], R18 ;  /* 0x00150c1201007387 */ /* 0x000fe80000100800 */
[----:B------:R-:W4:Y:S04]  /*a7d50*/  LDL.LU R22, [R1+0x160c] ;  /* 0x00160c0001167983 */ /* 0x000f280000300800 */
[----:B------:R1:W-:Y:S04]  /*a7d60*/  STL [R1+0x1508], R20 ;  /* 0x0015081401007387 */ /* 0x0003e80000100800 */
[----:B---3--:R-:W3:Y:S04]  /*a7d70*/  LDL.LU R21, [R1+0x1648] ;  /* 0x0016480001157983 */ /* 0x008ee80000300800 */
[----:B------:R-:W3:Y:S01]  /*a7d80*/  LDL.LU R19, [R1+0x164c] ;  /* 0x00164c0001137983 */ /* 0x000ee20000300800 */
[----:B------:R-:W-:Y:S01]  /*a7d90*/  IADD3 R15, P1, R15, R5, RZ ;  /* 0x000000050f0f7210 */ /* 0x000fe20007f3e0ff */
[----:B-1----:R-:W-:Y:S01]  /*a7da0*/  IMAD.MOV.U32 R10, RZ, RZ, R18 ;  /* 0x000000ffff0a7224 */ /* 0x002fe200078e0012 */
        /* <DEDUP_REMOVED lines=31> */
[----:B------:R-:W4:Y:S01]  /*a7fa0*/  LDL.LU R16, [R1+0x1748] ;  /* 0x0017480001107983 */ /* 0x000f220000300800 */
[----:B---3--:R-:W-:-:S03]  /*a7fb0*/  IADD3 R19, P1, R19, R5, RZ ;  /* 0x0000000513137210 */ /* 0x008fc60007f3e0ff */
[----:B------:R3:W-:Y:S01]  /*a7fc0*/  STL [R1+0x1608], R23 ;  /* 0x0016081701007387 */ /* 0x0007e20000100800 */
[----:B-1----:R-:W-:Y:S01]  /*a7fd0*/  MOV R11, R23 ;  /* 0x00000017000b7202 */ /* 0x002fe20000000f00 */
[----:B------:R-:W-:Y:S02]  /*a7fe0*/  IMAD.X R21, R21, 0x1, R0, P1 ;  /* 0x0000000115157824 */ /* 0x000fe400008e0600 */
[----:B------:R-:W4:Y:S01]  /*a7ff0*/  LDL.LU R3, [R1+0x174c] ;  /* 0x00174c0001037983 */ /* 0x000f220000300800 */
[----:B------:R-:W-:Y:S01]  /*a8000*/  IMAD.MOV.U32 R10, RZ, RZ, R22 ;  /* 0x000000ffff0a7224 */ /* 0x000fe200078e0016 */
[----:B------:R-:W-:Y:S02]  /*a8010*/  IADD3 R18, P2, R18, R5, RZ ;  /* 0x0000000512127210 */ /* 0x000fe40007f5e0ff */
[----:B---3--:R-:W3:Y:S04]  /*a8020*/  LDL.LU R23, [R1+0x1788] ;  /* 0x0017880001177983 */ /* 0x008ee80000300800 */
[----:B------:R1:W-:Y:S04]  /*a8030*/  STL [R1+0x164c], R19 ;  /* 0x00164c1301007387 */ /* 0x0003e80000100800 */
[----:B------:R-:W-:Y:S01]  /*a8040*/  STL [R1+0x1648], R21 ;  /* 0x0016481501007387 */ /* 0x000fe20000100800 */
[----:B------:R-:W-:-:S03]  /*a8050*/  IADD3.X R20, R20, R0, RZ, P2, !PT ;  /* 0x0000000014147210 */ /* 0x000fc600017fe4ff */
[----:B------:R1:W-:Y:S04]  /*a8060*/  STL [R1+0x168c], R18 ;  /* 0x00168c1201007387 */ /* 0x0003e80000100800 */
[----:B------:R-:W3:Y:S04]  /*a8070*/  LDL.LU R22, [R1+0x178c] ;  /* 0x00178c0001167983 */ /* 0x000ee80000300800 */
[----:B------:R1:W-:Y:S04]  /*a8080*/  LDGSTS.E [R4+0x20700], desc[UR60][R10.64], P0 ;  /* 0x207000000a047fae */ /* 0x0003e8000812187c */
[----:B------:R2:W-:Y:S01]  /*a8090*/  STL [R1+0x1688], R20 ;  /* 0x0016881401007387 */ /* 0x0005e20000100800 */
[----:B-1----:R-:W-:Y:S01]  /*a80a0*/  IMAD.MOV.U32 R10, RZ, RZ, R19 ;  /* 0x000000ffff0a7224 */ /* 0x002fe200078e0013 */
[----:B------:R-:W-:-:S02]  /*a80b0*/  MOV R11, R21 ;  /* 0x00000015000b7202 */ /* 0x000fc40000000f00 */
[----:B------:R-:W3:Y:S04]  /*a80c0*/  LDL.LU R19, [R1+0x17c8] ;  /* 0x0017c80001137983 */ /* 0x000ee80000300800 */
[----:B------:R1:W-:Y:S02]  /*a80d0*/  LDGSTS.E [R4+0x20b00], desc[UR60][R10.64], P0 ;  /* 0x20b000000a047fae */ /* 0x0003e4000812187c */
[----:B-1----:R-:W-:Y:S02]  /*a80e0*/  IMAD.MOV.U32 R10, RZ, RZ, R18 ;  /* 0x000000ffff0a7224 */ /* 0x002fe400078e0012 */
[----:B------:R-:W3:Y:S01]  /*a80f0*/  LDL.LU R18, [R1+0x17cc] ;  /* 0x0017cc0001127983 */ /* 0x000ee20000300800 */
[----:B------:R-:W-:-:S03]  /*a8100*/  MOV R11, R20 ;  /* 0x00000014000b7202 */ /* 0x000fc60000000f00 */
[----:B------:R-:W3:Y:S04]  /*a8110*/  LDL.LU R21, [R1+0x1868] ;  /* 0x0018680001157983 */ /* 0x000ee80000300800 */
[----:B------:R1:W-:Y:S01]  /*a8120*/  LDGSTS.E [R4+0x20f00], desc[UR60][R10.64], P0 ;  /* 0x20f000000a047fae */ /* 0x0003e2000812187c */
[----:B--2---:R-:W-:-:S05]  /*a8130*/  IADD3 R15, P1, R15, R5, RZ ;  /* 0x000000050f0f7210 */ /* 0x004fca0007f3e0ff */
[----:B------:R-:W-:Y:S01]  /*a8140*/  IMAD.X R17, R17, 0x1, R0, P1 ;  /* 0x0000000111117824 */ /* 0x000fe200008e0600 */
[----:B------:R2:W-:Y:S01]  /*a8150*/  STL [R1+0x16cc], R15 ;  /* 0x0016cc0f01007387 */ /* 0x0005e20000100800 */
[----:B------:R-:W-:-:S03]  /*a8160*/  IADD3 R13, P2, R13, R5, RZ ;  /* 0x000000050d0d7210 */ /* 0x000fc60007f5e0ff */
[----:B------:R-:W-:Y:S04]  /*a8170*/  STL [R1+0x16c8], R17 ;  /* 0x0016c81101007387 */ /* 0x000fe80000100800 */
[----:B------:R-:W-:Y:S04]  /*a8180*/  STL [R1+0x170c], R13 ;  /* 0x00170c0d01007387 */ /* 0x000fe80000100800 */
[----:B------:R-:W3:Y:S01]  /*a8190*/  LDL.LU R20, [R1+0x186c] ;  /* 0x00186c0001147983 */ /* 0x000ee20000300800 */
[----:B------:R-:W-:Y:S01]  /*a81a0*/  IADD3.X R14, R14, R0, RZ, P2, !PT ;  /* 0x000000000e0e7210 */ /* 0x000fe200017fe4ff */
[----:B-1----:R-:W-:Y:S01]  /*a81b0*/  IMAD.MOV.U32 R10, RZ, RZ, R15 ;  /* 0x000000ffff0a7224 */ /* 0x002fe200078e000f */
[----:B------:R-:W-:-:S03]  /*a81c0*/  MOV R11, R17 ;  /* 0x00000011000b7202 */ /* 0x000fc60000000f00 */
[----:B------:R1:W-:Y:S04]  /*a81d0*/  STL [R1+0x1708], R14 ;  /* 0x0017080e01007387 */ /* 0x0003e80000100800 */
[----:B------:R1:W-:Y:S04]  /*a81e0*/  LDGSTS.E [R4+0x21300], desc[UR60][R10.64], P0 ;  /* 0x213000000a047fae */ /* 0x0003e8000812187c */
[----:B--2---:R-:W2:Y:S01]  /*a81f0*/  LDL.LU R15, [R1+0x1888] ;  /* 0x00188800010f7983 */ /* 0x004ea20000300800 */
[----:B-1----:R-:W-:-:S03]  /*a8200*/  MOV R11, R14 ;  /* 0x0000000e000b7202 */ /* 0x002fc60000000f00 */
[----:B------:R-:W2:Y:S01]  /*a8210*/  LDL.LU R14, [R1+0x188c] ;  /* 0x00188c00010e7983 */ /* 0x000ea20000300800 */
[----:B------:R-:W-:-:S03]  /*a8220*/  IMAD.MOV.U32 R10, RZ, RZ, R13 ;  /* 0x000000ffff0a7224 */ /* 0x000fc600078e000d */
[----:B------:R-:W2:Y:S04]  /*a8230*/  LDL.LU R13, [R1+0x18b0] ;  /* 0x0018b000010d7983 */ /* 0x000ea80000300800 */
[----:B------:R1:W-:Y:S01]  /*a8240*/  LDGSTS.E [R4+0x21700], desc[UR60][R10.64], P0 ;  /* 0x217000000a047fae */ /* 0x0003e2000812187c */
[----:B----4-:R-:W-:-:S05]  /*a8250*/  IADD3 R3, P1, R3, R5, RZ ;  /* 0x0000000503037210 */ /* 0x010fca0007f3e0ff */
[----:B------:R-:W-:Y:S01]  /*a8260*/  IMAD.X R16, R16, 0x1, R0, P1 ;  /* 0x0000000110107824 */ /* 0x000fe200008e0600 */
[----:B------:R4:W-:Y:S01]  /*a8270*/  STL [R1+0x174c], R3 ;  /* 0x00174c0301007387 */ /* 0x0009e20000100800 */
[----:B-1----:R-:W-:-:S03]  /*a8280*/  IMAD.MOV.U32 R10, RZ, RZ, R3 ;  /* 0x000000ffff0a7224 */ /* 0x002fc600078e0003 */
[----:B------:R1:W-:Y:S01]  /*a8290*/  STL [R1+0x1748], R16 ;  /* 0x0017481001007387 */ /* 0x0003e20000100800 */
[----:B------:R-:W-:-:S05]  /*a82a0*/  MOV R11, R16 ;  /* 0x00000010000b7202 */ /* 0x000fca0000000f00 */
[----:B------:R1:W-:Y:S01]  /*a82b0*/  LDGSTS.E [R4+0x21b00], desc[UR60][R10.64], P0 ;  /* 0x21b000000a047fae */ /* 0x0003e2000812187c */
[----:B---3--:R-:W-:-:S04]  /*a82c0*/  IADD3 R22, P2, R22, R5, RZ ;  /* 0x0000000516167210 */ /* 0x008fc80007f5e0ff */
[----:B------:R-:W-:Y:S01]  /*a82d0*/  IADD3.X R23, R23, R0, RZ, P2, !PT ;  /* 0x0000000017177210 */ /* 0x000fe200017fe4ff */
[----:B------:R-:W-:Y:S04]  /*a82e0*/  STL [R1+0x178c], R22 ;  /* 0x00178c1601007387 */ /* 0x000fe80000100800 */
[----:B----4-:R-:W3:Y:S04]  /*a82f0*/  LDL.LU R3, [R1+0x18b4] ;  /* 0x0018b40001037983 */ /* 0x010ee80000300800 */
[----:B------:R-:W-:Y:S04]  /*a8300*/  STL [R1+0x1788], R23 ;  /* 0x0017881701007387 */ /* 0x000fe80000100800 */
[----:B-1----:R-:W4:Y:S01]  /*a8310*/  LDL.LU.64 R16, [R1+0x688] ;  /* 0x0006880001107983 */ /* 0x002f220000300a00 */
[----:B------:R-:W-:Y:S01]  /*a8320*/  IMAD.MOV.U32 R10, RZ, RZ, R22 ;  /* 0x000000ffff0a7224 */ /* 0x000fe200078e0016 */
[----:B------:R-:W-:-:S02]  /*a8330*/  MOV R11, R23 ;  /* 0x00000017000b7202 */ /* 0x000fc40000000f00 */
[----:B------:R-:W4:Y:S04]  /*a8340*/  LDL.LU.64 R152, [R1+0x670] ;  /* 0x0006700001987983 */ /* 0x000f280000300a00 */
[----:B------:R1:W-:Y:S01]  /*a8350*/  LDGSTS.E [R4+0x21f00], desc[UR60][R10.64], P0 ;  /* 0x21f000000a047fae */ /* 0x0003e2000812187c */
[----:B------:R-:W-:-:S05]  /*a8360*/  IADD3 R18, P1, R18, R5, RZ ;  /* 0x0000000512127210 */ /* 0x000fca0007f3e0ff */
[----:B------:R-:W-:Y:S01]  /*a8370*/  IMAD.X R19, R19, 0x1, R0, P1 ;  /* 0x0000000113137824 */ /* 0x000fe200008e0600 */
[----:B------:R-:W-:Y:S01]  /*a8380*/  STL [R1+0x17cc], R18 ;  /* 0x0017cc1201007387 */ /* 0x000fe20000100800 */
[----:B-1----:R-:W-:-:S03]  /*a8390*/  IMAD.MOV.U32 R10, RZ, RZ, R18 ;  /* 0x000000ffff0a7224 */ /* 0x002fc600078e0012 */
[----:B------:R1:W-:Y:S01]  /*a83a0*/  STL [R1+0x17c8], R19 ;  /* 0x0017c81301007387 */ /* 0x0003e20000100800 */
[----:B------:R-:W-:-:S05]  /*a83b0*/  MOV R11, R19 ;  /* 0x00000013000b7202 */ /* 0x000fca0000000f00 */
[----:B------:R1:W-:Y:S01]  /*a83c0*/  LDGSTS.E [R4+0x22300], desc[UR60][R10.64], P0 ;  /* 0x223000000a047fae */ /* 0x0003e2000812187c */
[----:B------:R-:W-:-:S04]  /*a83d0*/  IADD3 R20, P2, R20, R5, RZ ;  /* 0x0000000514147210 */ /* 0x000fc80007f5e0ff */
[----:B------:R-:W-:Y:S01]  /*a83e0*/  IADD3.X R21, R21, R0, RZ, P2, !PT ;  /* 0x0000000015157210 */ /* 0x000fe200017fe4ff */
[----:B------:R-:W-:Y:S04]  /*a83f0*/  STL [R1+0x186c], R20 ;  /* 0x00186c1401007387 */ /* 0x000fe80000100800 */
[----:B-1----:R-:W4:Y:S04]  /*a8400*/  LDL.LU.64 R18, [R1+0x658] ;  /* 0x0006580001127983 */ /* 0x002f280000300a00 */
[----:B------:R1:W-:Y:S04]  /*a8410*/  STL [R1+0x1868], R21 ;  /* 0x0018681501007387 */ /* 0x0003e80000100800 */
[----:B------:R-:W4:Y:S01]  /*a8420*/  LDL.LU.64 R22, [R1+0x640] ;  /* 0x0006400001167983 */ /* 0x000f220000300a00 */
[----:B------:R-:W-:Y:S01]  /*a8430*/  IMAD.MOV.U32 R10, RZ, RZ, R20 ;  /* 0x000000ffff0a7224 */ /* 0x000fe200078e0014 */
[----:B------:R-:W-:-:S02]  /*a8440*/  MOV R11, R21 ;  /* 0x00000015000b7202 */ /* 0x000fc40000000f00 */
[----:B-1----:R-:W4:Y:S01]  /*a8450*/  LDL.LU.64 R20, [R1+0x628] ;  /* 0x0006280001147983 */ /* 0x002f220000300a00 */
[----:B--2---:R-:W-:-:S03]  /*a8460*/  IADD3 R14, P1, R14, R5, RZ ;  /* 0x000000050e0e7210 */ /* 0x004fc60007f3e0ff */
[----:B------:R1:W-:Y:S02]  /*a8470*/  LDGSTS.E [R4+0x22700], desc[UR60][R10.64], P0 ;  /* 0x227000000a047fae */ /* 0x0003e4000812187c */
[----:B------:R-:W-:Y:S02]  /*a8480*/  IMAD.X R15, R15, 0x1, R0, P1 ;  /* 0x000000010f0f7824 */ /* 0x000fe400008e0600 */
[----:B------:R-:W-:Y:S04]  /*a8490*/  STL [R1+0x188c], R14 ;  /* 0x00188c0e01007387 */ /* 0x000fe80000100800 */
[----:B------:R4:W-:Y:S01]  /*a84a0*/  STL [R1+0x1888], R15 ;  /* 0x0018880f01007387 */ /* 0x0009e20000100800 */
[----:B-1----:R-:W-:Y:S01]  /*a84b0*/  IMAD.MOV.U32 R10, RZ, RZ, R14 ;  /* 0x000000ffff0a7224 */ /* 0x002fe200078e000e */
[----:B------:R-:W-:-:S05]  /*a84c0*/  MOV R11, R15 ;  /* 0x0000000f000b7202 */ /* 0x000fca0000000f00 */
[----:B------:R1:W-:Y:S01]  /*a84d0*/  LDGSTS.E [R4+0x22b00], desc[UR60][R10.64], P0 ;  /* 0x22b000000a047fae */ /* 0x0003e2000812187c */
[----:B------:R-:W-:Y:S01]  /*a84e0*/  IMAD.MOV.U32 R165, RZ, RZ, R170 ;  /* 0x000000ffffa57224 */ /* 0x000fe200078e00aa */
[----:B---3--:R-:W-:-:S04]  /*a84f0*/  IADD3 R3, P2, R3, R5, RZ ;  /* 0x0000000503037210 */ /* 0x008fc80007f5e0ff */
[-C--:B------:R-:W-:Y:S01]  /*a8500*/  IADD3.X R13, R13, R0.reuse, RZ, P2, !PT ;  /* 0x000000000d0d7210 */ /* 0x080fe200017fe4ff */
[----:B------:R2:W-:Y:S01]  /*a8510*/  STL [R1+0x18b4], R3 ;  /* 0x0018b40301007387 */ /* 0x0005e20000100800 */
[----:B----4-:R-:W-:Y:S01]  /*a8520*/  IADD3 R15, P1, R16, R5, RZ ;  /* 0x00000005100f7210 */ /* 0x010fe20007f3e0ff */
[----:B-1----:R-:W-:Y:S01]  /*a8530*/  IMAD.MOV.U32 R10, RZ, RZ, R3 ;  /* 0x000000ffff0a7224 */ /* 0x002fe200078e0003 */
[----:B------:R-:W-:Y:S02]  /*a8540*/  MOV R11, R13 ;  /* 0x0000000d000b7202 */ /* 0x000fe40000000f00 */
[----:B--2---:R-:W-:-:S03]  /*a8550*/  IADD3.X R3, R17, R0, RZ, P1, !PT ;  /* 0x0000000011037210 */ /* 0x004fc60000ffe4ff */
[----:B------:R1:W-:Y:S01]  /*a8560*/  LDGSTS.E [R4+0x22f00], desc[UR60][R10.64], P0 ;  /* 0x22f000000a047fae */ /* 0x0003e2000812187c */
[----:B------:R-:W-:-:S05]  /*a8570*/  IADD3 R16, P1, R152, R5, RZ ;  /* 0x0000000598107210 */ /* 0x000fca0007f3e0ff */
[----:B-1----:R-:W-:Y:S01]  /*a8580*/  IMAD.X R10, R153, 0x1, R0, P1 ;  /* 0x00000001990a7824 */ /* 0x002fe200008e0600 */
[----:B------:R1:W-:Y:S01]  /*a8590*/  STL [R1+0x18b0], R13 ;  /* 0x0018b00d01007387 */ /* 0x0003e20000100800 */
[----:B------:R-:W-:Y:S01]  /*a85a0*/  MOV R166, R15 ;  /* 0x0000000f00a67202 */ /* 0x000fe20000000f00 */
[----:B------:R-:W-:Y:S01]  /*a85b0*/  IMAD.MOV.U32 R167, RZ, RZ, R3 ;  /* 0x000000ffffa77224 */ /* 0x000fe200078e0003 */
[----:B------:R-:W-:Y:S01]  /*a85c0*/  MOV R170, R16 ;  /* 0x0000001000aa7202 */ /* 0x000fe20000000f00 */
[----:B------:R-:W-:Y:S01]  /*a85d0*/  IMAD.MOV.U32 R171, RZ, RZ, R10 ;  /* 0x000000ffffab7224 */ /* 0x000fe200078e000a */
[----:B------:R-:W-:Y:S02]  /*a85e0*/  MOV R10, R166 ;  /* 0x000000a6000a7202 */ /* 0x000fe40000000f00 */
[----:B------:R2:W-:Y:S04]  /*a85f0*/  STL.64 [R1+0x688], R166 ;  /* 0x000688a601007387 */ /* 0x0005e80000100a00 */
[----:B------:R3:W-:Y:S01]  /*a8600*/  STL.64 [R1+0x670], R170 ;  /* 0x000670aa01007387 */ /* 0x0007e20000100a00 */
[----:B------:R-:W-:-:S04]  /*a8610*/  IADD3 R17, P1, R18, R5, RZ ;  /* 0x0000000512117210 */ /* 0x000fc80007f3e0ff */
[----:B------:R-:W-:Y:S02]  /*a8620*/  IADD3.X R11, R19, R0, RZ, P1, !PT ;  /* 0x00000000130b7210 */ /* 0x000fe40000ffe4ff */
[----:B------:R-:W-:-:S05]  /*a8630*/  IADD3 R18, P1, R22, R5, RZ ;  /* 0x0000000516127210 */ /* 0x000fca0007f3e0ff */
[----:B-1----:R-:W-:Y:S01]  /*a8640*/  IMAD.X R13, R23, 0x1, R0, P1 ;  /* 0x00000001170d7824 */ /* 0x002fe200008e0600 */
[----:B------:R-:W-:Y:S02]  /*a8650*/  IADD3 R19, P1, R20, R5, RZ ;  /* 0x0000000514137210 */ /* 0x000fe40007f3e0ff */
[----:B------:R-:W-:Y:S02]  /*a8660*/  MOV R16, R17 ;  /* 0x0000001100107202 */ /* 0x000fe40000000f00 */
[----:B------:R-:W-:Y:S01]  /*a8670*/  IADD3.X R14, R21, R0, RZ, P1, !PT ;  /* 0x00000000150e7210 */ /* 0x000fe20000ffe4ff */
[----:B------:R-:W-:Y:S01]  /*a8680*/  IMAD.MOV.U32 R17, RZ, RZ, R11 ;  /* 0x000000ffff117224 */ /* 0x000fe200078e000b */
[----:B------:R-:W-:Y:S01]  /*a8690*/  MOV R168, R18 ;  /* 0x0000001200a87202 */ /* 0x000fe20000000f00 */
[----:B------:R-:W-:Y:S01]  /*a86a0*/  IMAD.MOV.U32 R11, RZ, RZ, R167 ;  /* 0x000000ffff0b7224 */ /* 0x000fe200078e00a7 */
[----:B--2---:R-:W-:Y:S01]  /*a86b0*/  MOV R166, R19 ;  /* 0x0000001300a67202 */ /* 0x004fe20000000f00 */
[----:B------:R-:W-:-:S02]  /*a86c0*/  IMAD.MOV.U32 R169, RZ, RZ, R13 ;  /* 0x000000ffffa97224 */ /* 0x000fc400078e000d */
[----:B------:R-:W-:Y:S01]  /*a86d0*/  IMAD.MOV.U32 R167, RZ, RZ, R14 ;  /* 0x000000ffffa77224 */ /* 0x000fe200078e000e */
[----:B------:R1:W-:Y:S01]  /*a86e0*/  STL.64 [R1+0x658], R16 ;  /* 0x0006581001007387 */ /* 0x0003e20000100a00 */
[----:B------:R-:W-:Y:S01]  /*a86f0*/  MOV R18, R170 ;  /* 0x000000aa00127202 */ /* 0x000fe20000000f00 */
[----:B------:R-:W-:Y:S02]  /*a8700*/  IMAD.MOV.U32 R19, RZ, RZ, R171 ;  /* 0x000000ffff137224 */ /* 0x000fe400078e00ab */
[----:B---3--:R-:W2:Y:S04]  /*a8710*/  LDL.LU.64 R170, [R1+0x25c8] ;  /* 0x0025c80001aa7983 */ /* 0x008ea80000300a00 */
[----:B------:R-:W-:Y:S04]  /*a8720*/  STL.64 [R1+0x640], R168 ;  /* 0x000640a801007387 */ /* 0x000fe80000100a00 */
[----:B------:R-:W-:Y:S04]  /*a8730*/  STL.64 [R1+0x628], R166 ;  /* 0x000628a601007387 */ /* 0x000fe80000100a00 */
[----:B------:R3:W-:Y:S01]  /*a8740*/  LDGSTS.E [R4+0x23300], desc[UR60][R10.64], P0 ;  /* 0x233000000a047fae */ /* 0x0007e2000812187c */
[----:B------:R-:W-:-:S03]  /*a8750*/  IMAD.MOV.U32 R15, RZ, RZ, R17 ;  /* 0x000000ffff0f7224 */ /* 0x000fc600078e0011 */
[----:B------:R4:W-:Y:S04]  /*a8760*/  LDGSTS.E [R4+0x23700], desc[UR60][R18.64], P0 ;  /* 0x2370000012047fae */ /* 0x0009e8000812187c */
[----:B------:R-:W3:Y:S04]  /*a8770*/  LDL.LU R10, [R1+0xdd4] ;  /* 0x000dd400010a7983 */ /* 0x000ee80000300800 */
[----:B-1----:R-:W4:Y:S04]  /*a8780*/  LDL.LU R17, [R1+0xe14] ;  /* 0x000e140001117983 */ /* 0x002f280000300800 */
[----:B------:R-:W2:Y:S04]  /*a8790*/  LDL.LU R11, [R1+0xdd0] ;  /* 0x000dd000010b7983 */ /* 0x000ea80000300800 */
[----:B------:R-:W2:Y:S01]  /*a87a0*/  LDL.LU R18, [R1+0xe10] ;  /* 0x000e100001127983 */ /* 0x000ea20000300800 */
[----:B------:R-:W-:-:S05]  /*a87b0*/  IADD3 R20, P1, R228, R5, RZ ;  /* 0x00000005e4147210 */ /* 0x000fca0007f3e0ff */
[----:B------:R-:W-:Y:S01]  /*a87c0*/  IMAD.X R228, R229, 0x1, R0, P1 ;  /* 0x00000001e5e47824 */ /* 0x000fe200008e0600 */
[----:B------:R-:W-:-:S04]  /*a87d0*/  IADD3 R21, P1, R224, R5, RZ ;  /* 0x00000005e0157210 */ /* 0x000fc80007f3e0ff */
[----:B------:R-:W-:Y:S02]  /*a87e0*/  IADD3.X R224, R225, R0, RZ, P1, !PT ;  /* 0x00000000e1e07210 */ /* 0x000fe40000ffe4ff */
        /* <DEDUP_REMOVED lines=22> */
[-C--:B------:R-:W-:Y:S02]  /*a8950*/  IADD3 R161, P1, R188, R5.reuse, RZ ;  /* 0x00000005bca17210 */ /* 0x080fe40007f3e0ff */
[----:B------:R-:W-:Y:S02]  /*a8960*/  MOV R14, R16 ;  /* 0x00000010000e7202 */ /* 0x000fe40000000f00 */
[----:B------:R-:W-:Y:S01]  /*a8970*/  IADD3.X R188, R189, R0, RZ, P1, !PT ;  /* 0x00000000bdbc7210 */ /* 0x000fe20000ffe4ff */
[----:B------:R-:W2:Y:S01]  /*a8980*/  LDL.LU R16, [R1+0xe50] ;  /* 0x000e500001107983 */ /* 0x000ea20000300800 */
[----:B------:R-:W-:-:S03]  /*a8990*/  IADD3 R162, P1, R186, R5, RZ ;  /* 0x00000005baa27210 */ /* 0x000fc60007f3e0ff */
[----:B------:R1:W-:Y:S02]  /*a89a0*/  LDGSTS.E [R4+0x23b00], desc[UR60][R14.64], P0 ;  /* 0x23b000000e047fae */ /* 0x0003e4000812187c */
[----:B------:R-:W-:Y:S01]  /*a89b0*/  IMAD.X R186, R187, 0x1, R0, P1 ;  /* 0x00000001bbba7824 */ /* 0x000fe200008e0600 */
[----:B------:R-:W-:Y:S01]  /*a89c0*/  MOV R221, R220 ;  /* 0x000000dc00dd7202 */ /* 0x000fe20000000f00 */
[----:B------:R-:W-:Y:S01]  /*a89d0*/  IMAD.MOV.U32 R220, RZ, RZ, R22 ;  /* 0x000000ffffdc7224 */ /* 0x000fe200078e0016 */
[----:B------:R-:W-:Y:S01]  /*a89e0*/  MOV R225, R224 ;  /* 0x000000e000e17202 */ /* 0x000fe20000000f00 */
[----:B------:R-:W1:Y:S01]  /*a89f0*/  LDL.LU R15, [R1+0xe54] ;  /* 0x000e5400010f7983 */ /* 0x000e620000300800 */
[----:B------:R-:W-:-:S03]  /*a8a00*/  IMAD.MOV.U32 R224, RZ, RZ, R21 ;  /* 0x000000ffffe07224 */ /* 0x000fc600078e0015 */
[----:B------:R-:W2:Y:S04]  /*a8a10*/  LDL.LU R22, [R1+0xe90] ;  /* 0x000e900001167983 */ /* 0x000ea80000300800 */
[----:B------:R-:W2:Y:S01]  /*a8a20*/  LDL.LU R14, [R1+0xe94] ;  /* 0x000e9400010e7983 */ /* 0x000ea20000300800 */
[----:B------:R-:W-:-:S03]  /*a8a30*/  MOV R229, R228 ;  /* 0x000000e400e57202 */ /* 0x000fc60000000f00 */
[----:B------:R-:W2:Y:S01]  /*a8a40*/  LDL.LU R21, [R1+0xed0] ;  /* 0x000ed00001157983 */ /* 0x000ea20000300800 */
[----:B------:R-:W-:-:S03]  /*a8a50*/  IMAD.MOV.U32 R228, RZ, RZ, R20 ;  /* 0x000000ffffe47224 */ /* 0x000fc600078e0014 */
[----:B------:R-:W2:Y:S01]  /*a8a60*/  LDL.LU R13, [R1+0xed4] ;  /* 0x000ed400010d7983 */ /* 0x000ea20000300800 */
[----:B----4-:R-:W-:-:S03]  /*a8a70*/  IADD3 R17, P2, R17, R5, RZ ;  /* 0x0000000511117210 */ /* 0x010fc60007f5e0ff */
[----:B------:R-:W-:Y:S01]  /*a8a80*/  LDGSTS.E [R4+0x23f00], desc[UR60][R168.64], P0 ;  /* 0x23f00000a8047fae */ /* 0x000fe2000812187c */
[----:B---3--:R-:W-:Y:S02]  /*a8a90*/  IADD3 R10, P1, R10, R5, RZ ;  /* 0x000000050a0a7210 */ /* 0x008fe40007f3e0ff */
[----:B------:R-:W-:Y:S01]  /*a8aa0*/  MOV R217, R216 ;  /* 0x000000d800d97202 */ /* 0x000fe20000000f00 */
[----:B------:R-:W-:Y:S02]  /*a8ab0*/  LDGSTS.E [R4+0x24300], desc[UR60][R166.64], P0 ;  /* 0x24300000a6047fae */ /* 0x000fe4000812187c */
[----:B--2---:R-:W-:Y:S01]  /*a8ac0*/  IMAD.X R11, R11, 0x1, R0, P1 ;  /* 0x000000010b0b7824 */ /* 0x004fe200008e0600 */
[----:B------:R-:W-:Y:S01]  /*a8ad0*/  IADD3.X R18, R18, R0, RZ, P2, !PT ;  /* 0x0000000012127210 */ /* 0x000fe200017fe4ff */
[----:B------:R2:W-:Y:S04]  /*a8ae0*/  STL [R1+0xdd4], R10 ;  /* 0x000dd40a01007387 */ /* 0x0005e80000100800 */
[----:B------:R3:W-:Y:S04]  /*a8af0*/  STL [R1+0xdd0], R11 ;  /* 0x000dd00b01007387 */ /* 0x0007e80000100800 */
[----:B------:R-:W-:Y:S04]  /*a8b00*/  STL [R1+0xe14], R17 ;  /* 0x000e141101007387 */ /* 0x000fe80000100800 */
[----:B------:R-:W4:Y:S04]  /*a8b10*/  LDL.LU R20, [R1+0xf10] ;  /* 0x000f100001147983 */ /* 0x000f280000300800 */
[----:B------:R3:W-:Y:S04]  /*a8b20*/  STL [R1+0xe10], R18 ;  /* 0x000e101201007387 */ /* 0x0007e80000100800 */
[----:B------:R-:W4:Y:S01]  /*a8b30*/  LDL.LU R19, [R1+0xf14] ;  /* 0x000f140001137983 */ /* 0x000f220000300800 */
[----:B------:R-:W-:Y:S01]  /*a8b40*/  IMAD.MOV.U32 R216, RZ, RZ, R23 ;  /* 0x000000ffffd87224 */ /* 0x000fe200078e0017 */
[----:B------:R-:W-:Y:S01]  /*a8b50*/  MOV R213, R212 ;  /* 0x000000d400d57202 */ /* 0x000fe20000000f00 */
[----:B------:R-:W-:Y:S01]  /*a8b60*/  IMAD.MOV.U32 R212, RZ, RZ, R152 ;  /* 0x000000ffffd47224 */ /* 0x000fe200078e0098 */
[----:B------:R-:W-:Y:S01]  /*a8b70*/  MOV R209, R208 ;  /* 0x000000d000d17202 */ /* 0x000fe20000000f00 */
        /* <DEDUP_REMOVED lines=8> */
[----:B------:R-:W-:Y:S01]  /*a8c00*/  IMAD.MOV.U32 R198, RZ, RZ, R156 ;  /* 0x000000ffffc67224 */ /* 0x000fe200078e009c */
[----:B------:R-:W-:Y:S01]  /*a8c10*/  MOV R197, R196 ;  /* 0x000000c400c57202 */ /* 0x000fe20000000f00 */
[----:B------:R-:W-:Y:S01]  /*a8c20*/  LDGSTS.E [R4+0x24f00], desc[UR60][R220.64], P0 ;  /* 0x24f00000dc047fae */ /* 0x000fe2000812187c */
[----:B------:R-:W-:Y:S01]  /*a8c30*/  IMAD.MOV.U32 R196, RZ, RZ, R157 ;  /* 0x000000ffffc47224 */ /* 0x000fe200078e009d */
[----:B------:R-:W-:-:S02]  /*a8c40*/  MOV R195, R194 ;  /* 0x000000c200c37202 */ /* 0x000fc40000000f00 */
[----:B------:R-:W-:Y:S01]  /*a8c50*/  LDGSTS.E [R4+0x25300], desc[UR60][R216.64], P0 ;  /* 0x25300000d8047fae */ /* 0x000fe2000812187c */
[----:B------:R-:W-:Y:S01]  /*a8c60*/  IMAD.MOV.U32 R194, RZ, RZ, R158 ;  /* 0x000000ffffc27224 */ /* 0x000fe200078e009e */
[----:B------:R-:W-:Y:S02]  /*a8c70*/  MOV R193, R192 ;  /* 0x000000c000c17202 */ /* 0x000fe40000000f00 */
[----:B------:R-:W-:Y:S01]  /*a8c80*/  LDGSTS.E [R4+0x25700], desc[UR60][R212.64], P0 ;  /* 0x25700000d4047fae */ /* 0x000fe2000812187c */
[----:B------:R-:W-:Y:S01]  /*a8c90*/  IMAD.MOV.U32 R192, RZ, RZ, R159 ;  /* 0x000000ffffc07224 */ /* 0x000fe200078e009f */
[----:B------:R-:W-:Y:S02]  /*a8ca0*/  MOV R191, R190 ;  /* 0x000000be00bf7202 */ /* 0x000fe40000000f00 */
[----:B------:R-:W-:Y:S01]  /*a8cb0*/  LDGSTS.E [R4+0x25b00], desc[UR60][R208.64], P0 ;  /* 0x25b00000d0047fae */ /* 0x000fe2000812187c */
[----:B------:R-:W-:Y:S01]  /*a8cc0*/  LOP3.LUT R3, R7, 0x70, RZ, 0x3c, !PT ;  /* 0x0000007007037812 */ /* 0x000fe200078e3cff */
[----:B------:R-:W-:Y:S01]  /*a8cd0*/  IMAD.MOV.U32 R190, RZ, RZ, R160 ;  /* 0x000000ffffbe7224 */ /* 0x000fe200078e00a0 */
[----:B------:R-:W-:Y:S01]  /*a8ce0*/  MOV R189, R188 ;  /* 0x000000bc00bd7202 */ /* 0x000fe20000000f00 */
[----:B------:R-:W-:Y:S01]  /*a8cf0*/  LDGSTS.E [R4+0x25f00], desc[UR60][R204.64], P0 ;  /* 0x25f00000cc047fae */ /* 0x000fe2000812187c */
[----:B------:R-:W-:Y:S01]  /*a8d00*/  IMAD.MOV.U32 R188, RZ, RZ, R161 ;  /* 0x000000ffffbc7224 */ /* 0x000fe200078e00a1 */
[----:B------:R-:W-:-:S02]  /*a8d10*/  MOV R187, R186 ;  /* 0x000000ba00bb7202 */ /* 0x000fc40000000f00 */
[----:B------:R-:W-:Y:S01]  /*a8d20*/  LDGSTS.E [R4+0x26300], desc[UR60][R200.64], P0 ;  /* 0x26300000c8047fae */ /* 0x000fe2000812187c */
[----:B------:R-:W-:Y:S01]  /*a8d30*/  IMAD.MOV.U32 R186, RZ, RZ, R162 ;  /* 0x000000ffffba7224 */ /* 0x000fe200078e00a2 */
[----:B------:R-:W-:Y:S02]  /*a8d40*/  IADD3 R3, R3, R12, RZ ;  /* 0x0000000c03037210 */ /* 0x000fe40007ffe0ff */
[----:B------:R-:W-:Y:S04]  /*a8d50*/  LDGSTS.E [R4+0x26700], desc[UR60][R198.64], P0 ;  /* 0x26700000c6047fae */ /* 0x000fe8000812187c */
[----:B------:R-:W-:Y:S04]  /*a8d60*/  LDGSTS.E [R4+0x26b00], desc[UR60][R196.64], P0 ;  /* 0x26b00000c4047fae */ /* 0x000fe8000812187c */
[----:B------:R-:W-:Y:S04]  /*a8d70*/  LDGSTS.E [R4+0x26f00], desc[UR60][R194.64], P0 ;  /* 0x26f00000c2047fae */ /* 0x000fe8000812187c */
[----:B------:R-:W-:Y:S04]  /*a8d80*/  LDGSTS.E [R4+0x27300], desc[UR60][R192.64], P0 ;  /* 0x27300000c0047fae */ /* 0x000fe8000812187c */
[----:B------:R-:W-:Y:S04]  /*a8d90*/  LDGSTS.E [R4+0x27700], desc[UR60][R190.64], P0 ;  /* 0x27700000be047fae */ /* 0x000fe8000812187c */
[----:B------:R-:W-:Y:S04]  /*a8da0*/  LDGSTS.E [R4+0x27b00], desc[UR60][R188.64], P0 ;  /* 0x27b00000bc047fae */ /* 0x000fe8000812187c */
[----:B------:R-:W-:Y:S04]  /*a8db0*/  LDGSTS.E [R4+0x27f00], desc[UR60][R186.64], P0 ;  /* 0x27f00000ba047fae */ /* 0x000fe8000812187c */
[----:B------:R2:W-:Y:S01]  /*a8dc0*/  LDGSTS.E [R3+0x380], desc[UR60][R10.64], P0 ;  /* 0x003800000a037fae */ /* 0x0005e2000812187c */
[----:B-1----:R-:W-:Y:S01]  /*a8dd0*/  IADD3 R15, P1, R15, R5, RZ ;  /* 0x000000050f0f7210 */ /* 0x002fe20007f3e0ff */
[----:B--2---:R-:W-:Y:S01]  /*a8de0*/  IMAD.MOV.U32 R10, RZ, RZ, R17 ;  /* 0x000000ffff0a7224 */ /* 0x004fe200078e0011 */
[----:B---3--:R-:W-:-:S02]  /*a8df0*/  MOV R11, R18 ;  /* 0x00000012000b7202 */ /* 0x008fc40000000f00 */
[----:B------:R-:W2:Y:S01]  /*a8e00*/  LDL.LU R18, [R1+0xf50] ;  /* 0x000f500001127983 */ /* 0x000ea20000300800 */
[----:B------:R-:W-:Y:S01]  /*a8e10*/  IMAD.X R16, R16, 0x1, R0, P1 ;  /* 0x0000000110107824 */ /* 0x000fe200008e0600 */
[-C--:B------:R-:W-:Y:S02]  /*a8e20*/  IADD3 R14, P2, R14, R5.reuse, RZ ;  /* 0x000000050e0e7210 */ /* 0x080fe40007f5e0ff */
[----:B------:R1:W-:Y:S02]  /*a8e30*/  LDGSTS.E [R3+0x780], desc[UR60][R10.64], P0 ;  /* 0x007800000a037fae */ /* 0x0003e4000812187c */
[----:B------:R-:W-:Y:S02]  /*a8e40*/  IADD3.X R22, R22, R0, RZ, P2, !PT ;  /* 0x0000000016167210 */ /* 0x000fe400017fe4ff */
[----:B------:R-:W3:Y:S01]  /*a8e50*/  LDL.LU R17, [R1+0xf54] ;  /* 0x000f540001117983 */ /* 0x000ee20000300800 */
[----:B------:R-:W-:-:S03]  /*a8e60*/  IADD3 R13, P1, R13, R5, RZ ;  /* 0x000000050d0d7210 */ /* 0x000fc60007f3e0ff */
[----:B------:R-:W-:Y:S01]  /*a8e70*/  STL [R1+0xe54], R15 ;  /* 0x000e540f01007387 */ /* 0x000fe20000100800 */
[----:B-1----:R-:W-:Y:S01]  /*a8e80*/  IMAD.MOV.U32 R10, RZ, RZ, R15 ;  /* 0x000000ffff0a7224 */ /* 0x002fe200078e000f */
[----:B------:R-:W-:Y:S02]  /*a8e90*/  MOV R11, R16 ;  /* 0x00000010000b7202 */ /* 0x000fe40000000f00 */
[----:B------:R1:W-:Y:S01]  /*a8ea0*/  STL [R1+0xe50], R16 ;  /* 0x000e501001007387 */ /* 0x0003e20000100800 */
[----:B------:R-:W-:-:S03]  /*a8eb0*/  IMAD.X R21, R21, 0x1, R0, P1 ;  /* 0x0000000115157824 */ /* 0x000fc600008e0600 */
[----:B------:R1:W-:Y:S04]  /*a8ec0*/  STL [R1+0xe94], R14 ;  /* 0x000e940e01007387 */ /* 0x0003e80000100800 */
[----:B------:R1:W-:Y:S04]  /*a8ed0*/  LDGSTS.E [R3+0xb80], desc[UR60][R10.64], P0 ;  /* 0x00b800000a037fae */ /* 0x0003e8000812187c */
[----:B-1----:R-:W2:Y:S04]  /*a8ee0*/  LDL.LU R16, [R1+0xf90] ;  /* 0x000f900001107983 */ /* 0x002ea80000300800 */
[----:B------:R-:W-:Y:S01]  /*a8ef0*/  STL [R1+0xe90], R22 ;  /* 0x000e901601007387 */ /* 0x000fe20000100800 */
[----:B------:R-:W-:Y:S01]  /*a8f00*/  IMAD.MOV.U32 R10, RZ, RZ, R14 ;  /* 0x000000ffff0a7224 */ /* 0x000fe200078e000e */
[----:B------:R-:W-:-:S02]  /*a8f10*/  MOV R11, R22 ;  /* 0x00000016000b7202 */ /* 0x000fc40000000f00 */
[----:B------:R-:W2:Y:S04]  /*a8f20*/  LDL.LU R15, [R1+0xf94] ;  /* 0x000f9400010f7983 */ /* 0x000ea80000300800 */
[----:B------:R-:W2:Y:S04]  /*a8f30*/  LDL.LU R14, [R1+0xfd0] ;  /* 0x000fd000010e7983 */ /* 0x000ea80000300800 */
[----:B------:R-:W2:Y:S04]  /*a8f40*/  LDL.LU R4, [R1+0xfd4] ;  /* 0x000fd40001047983 */ /* 0x000ea80000300800 */
[----:B------:R1:W-:Y:S04]  /*a8f50*/  STL [R1+0xed4], R13 ;  /* 0x000ed40d01007387 */ /* 0x0003e80000100800 */
[----:B------:R1:W-:Y:S04]  /*a8f60*/  LDGSTS.E [R3+0xf80], desc[UR60][R10.64], P0 ;  /* 0x00f800000a037fae */ /* 0x0003e8000812187c */
[----:B------:R4:W-:Y:S01]  /*a8f70*/  STL [R1+0xed0], R21 ;  /* 0x000ed01501007387 */ /* 0x0009e20000100800 */
[----:B-1----:R-:W-:Y:S01]  /*a8f80*/  IMAD.MOV.U32 R10, RZ, RZ, R13 ;  /* 0x000000ffff0a7224 */ /* 0x002fe200078e000d */
[----:B----4-:R-:W-:-:S04]  /*a8f90*/  IADD3 R19, P2, R19, R5, RZ ;  /* 0x0000000513137210 */ /* 0x010fc80007f5e0ff */
[----:B------:R-:W-:Y:S01]  /*a8fa0*/  IADD3.X R20, R20, R0, RZ, P2, !PT ;  /* 0x0000000014147210 */ /* 0x000fe200017fe4ff */
[----:B------:R-:W-:Y:S04]  /*a8fb0*/  STL [R1+0xf14], R19 ;  /* 0x000f141301007387 */ /* 0x000fe80000100800 */
[----:B------:R-:W4:Y:S04]  /*a8fc0*/  LDL.LU R13, [R1+0x1010] ;  /* 0x00101000010d7983 */ /* 0x000f280000300800 */
[----:B------:R1:W-:Y:S04]  /*a8fd0*/  STL [R1+0xf10], R20 ;  /* 0x000f101401007387 */ /* 0x0003e80000100800 */
[----:B------:R-:W4:Y:S01]  /*a8fe0*/  LDL.LU R12, [R1+0x1014] ;  /* 0x00101400010c7983 */ /* 0x000f220000300800 */
[----:B------:R-:W-:-:S03]  /*a8ff0*/  MOV R11, R21 ;  /* 0x00000015000b7202 */ /* 0x000fc60000000f00 */
[----:B------:R-:W4:Y:S04]  /*a9000*/  LDL.LU R22, [R1+0x1050] ;  /* 0x0010500001167983 */ /* 0x000f280000300800 */
[----:B------:R1:W-:Y:S04]  /*a9010*/  LDGSTS.E [R3+0x1380], desc[UR60][R10.64], P0 ;  /* 0x013800000a037fae */ /* 0x0003e8000812187c */
[----:B------:R-:W4:Y:S01]  /*a9020*/  LDL.LU R21, [R1+0x1054] ;  /* 0x0010540001157983 */ /* 0x000f220000300800 */
[----:B-1----:R-:W-:Y:S01]  /*a9030*/  IMAD.MOV.U32 R10, RZ, RZ, R19 ;  /* 0x000000ffff0a7224 */ /* 0x002fe200078e0013 */
[----:B------:R-:W-:-:S05]  /*a9040*/  MOV R11, R20 ;  /* 0x00000014000b7202 */ /* 0x000fca0000000f00 */
[----:B------:R1:W-:Y:S01]  /*a9050*/  LDGSTS.E [R3+0x1780], desc[UR60][R10.64], P0 ;  /* 0x017800000a037fae */ /* 0x0003e2000812187c */
[----:B---3--:R-:W-:-:S05]  /*a9060*/  IADD3 R17, P1, R17, R5, RZ ;  /* 0x0000000511117210 */ /* 0x008fca0007f3e0ff */
[----:B--2---:R-:W-:Y:S02]  /*a9070*/  IMAD.X R18, R18, 0x1, R0, P1 ;  /* 0x0000000112127824 */ /* 0x004fe400008e0600 */
[----:B-1----:R-:W-:Y:S01]  /*a9080*/  IMAD.MOV.U32 R10, RZ, RZ, R17 ;  /* 0x000000ffff0a7224 */ /* 0x002fe200078e0011 */
[----:B------:R-:W-:Y:S02]  /*a9090*/  STL [R1+0xf54], R17 ;  /* 0x000f541101007387 */ /* 0x000fe40000100800 */
[----:B------:R-:W-:Y:S02]  /*a90a0*/  MOV R11, R18 ;  /* 0x00000012000b7202 */ /* 0x000fe40000000f00 */
[----:B------:R1:W-:Y:S04]  /*a90b0*/  STL [R1+0xf50], R18 ;  /* 0x000f501201007387 */ /* 0x0003e80000100800 */
[----:B------:R2:W-:Y:S01]  /*a90c0*/  LDGSTS.E [R3+0x1b80], desc[UR60][R10.64], P0 ;  /* 0x01b800000a037fae */ /* 0x0005e2000812187c */
[----:B------:R-:W-:-:S04]  /*a90d0*/  IADD3 R15, P2, R15, R5, RZ ;  /* 0x000000050f0f7210 */ /* 0x000fc80007f5e0ff */
[----:B------:R-:W-:Y:S01]  /*a90e0*/  IADD3.X R16, R16, R0, RZ, P2, !PT ;  /* 0x0000000010107210 */ /* 0x000fe200017fe4ff */
[----:B------:R3:W-:Y:S01]  /*a90f0*/  STL [R1+0xf94], R15 ;  /* 0x000f940f01007387 */ /* 0x0007e20000100800 */
[----:B------:R-:W-:-:S03]  /*a9100*/  IADD3 R4, P1, R4, R5, RZ ;  /* 0x0000000504047210 */ /* 0x000fc60007f3e0ff */
[----:B------:R-:W4:Y:S01]  /*a9110*/  LDL.LU R20, [R1+0x1090] ;  /* 0x0010900001147983 */ /* 0x000f220000300800 */
[----:B--2---:R-:W-:Y:S01]  /*a9120*/  IMAD.MOV.U32 R10, RZ, RZ, R15 ;  /* 0x000000ffff0a7224 */ /* 0x004fe200078e000f */
[----:B------:R-:W-:Y:S02]  /*a9130*/  MOV R11, R16 ;  /* 0x00000010000b7202 */ /* 0x000fe40000000f00 */
[----:B------:R-:W-:Y:S01]  /*a9140*/  STL [R1+0xf90], R16 ;  /* 0x000f901001007387 */ /* 0x000fe20000100800 */
[----:B------:R-:W-:-:S03]  /*a9150*/  IMAD.X R14, R14, 0x1, R0, P1 ;  /* 0x000000010e0e7824 */ /* 0x000fc600008e0600 */
[----:B------:R-:W2:Y:S04]  /*a9160*/  LDL.LU R19, [R1+0x1094] ;  /* 0x0010940001137983 */ /* 0x000ea80000300800 */
[----:B-1----:R-:W2:Y:S04]  /*a9170*/  LDL.LU R18, [R1+0x10d0] ;  /* 0x0010d00001127983 */ /* 0x002ea80000300800 */
[----:B---3--:R-:W3:Y:S04]  /*a9180*/  LDL.LU R15, [R1+0x10d4] ;  /* 0x0010d400010f7983 */ /* 0x008ee80000300800 */
[----:B------:R-:W-:Y:S04]  /*a9190*/  STL [R1+0xfd4], R4 ;  /* 0x000fd40401007387 */ /* 0x000fe80000100800 */
[----:B------:R1:W-:Y:S04]  /*a91a0*/  LDGSTS.E [R3+0x1f80], desc[UR60][R10.64], P0 ;  /* 0x01f800000a037fae */ /* 0x0003e8000812187c */
[----:B------:R4:W-:Y:S01]  /*a91b0*/  STL [R1+0xfd0], R14 ;  /* 0x000fd00e01007387 */ /* 0x0009e20000100800 */
[----:B-1----:R-:W-:Y:S01]  /*a91c0*/  MOV R11, R14 ;  /* 0x0000000e000b7202 */ /* 0x002fe20000000f00 */
[----:B------:R-:W-:-:S05]  /*a91d0*/  IMAD.MOV.U32 R10, RZ, RZ, R4 ;  /* 0x000000ffff0a7224 */ /* 0x000fca00078e0004 */
[----:B------:R1:W-:Y:S01]  /*a91e0*/  LDGSTS.E [R3+0x2380], desc[UR60][R10.64], P0 ;  /* 0x023800000a037fae */ /* 0x0003e2000812187c */
[----:B----4-:R-:W-:-:S04]  /*a91f0*/  IADD3 R12, P2, R12, R5, RZ ;  /* 0x000000050c0c7210 */ /* 0x010fc80007f5e0ff */
[----:B------:R-:W-:Y:S01]  /*a9200*/  IADD3.X R13, R13, R0, RZ, P2, !PT ;  /* 0x000000000d0d7210 */ /* 0x000fe200017fe4ff */
[----:B------:R-:W-:Y:S04]  /*a9210*/  STL [R1+0x1014], R12 ;  /* 0x0010140c01007387 */ /* 0x000fe80000100800 */
[----:B------:R-:W4:Y:S04]  /*a9220*/  LDL.LU R14, [R1+0x1110] ;  /* 0x00111000010e7983 */ /* 0x000f280000300800 */
[----:B------:R1:W-:Y:S04]  /*a9230*/  STL [R1+0x1010], R13 ;  /* 0x0010100d01007387 */ /* 0x0003e80000100800 */
[----:B------:R-:W4:Y:S01]  /*a9240*/  LDL.LU R4, [R1+0x1114] ;  /* 0x0011140001047983 */ /* 0x000f220000300800 */
[----:B------:R-:W-:Y:S01]  /*a9250*/  IADD3 R21, P1, R21, R5, RZ ;  /* 0x0000000515157210 */ /* 0x000fe20007f3e0ff */
[----:B-1----:R-:W-:Y:S01]  /*a9260*/  IMAD.MOV.U32 R10, RZ, RZ, R12 ;  /* 0x000000ffff0a7224 */ /* 0x002fe200078e000c */
[----:B------:R-:W-:Y:S01]  /*a9270*/  MOV R11, R13 ;  /* 0x0000000d000b7202 */ /* 0x000fe20000000f00 */
[----:B------:R-:W4:Y:S02]  /*a9280*/  LDL.LU R17, [R1+0x1150] ;  /* 0x0011500001117983 */ /* 0x000f240000300800 */
[----:B------:R-:W-:-:S02]  /*a9290*/  IMAD.X R22, R22, 0x1, R0, P1 ;  /* 0x0000000116167824 */ /* 0x000fc400008e0600 */
[----:B------:R1:W-:Y:S04]  /*a92a0*/  LDGSTS.E [R3+0x2780], desc[UR60][R10.64], P0 ;  /* 0x027800000a037fae */ /* 0x0003e8000812187c */
[----:B------:R-:W4:Y:S04]  /*a92b0*/  LDL.LU R16, [R1+0x1154] ;  /* 0x0011540001107983 */ /* 0x000f280000300800 */
[----:B------:R-:W4:Y:S01]  /*a92c0*/  LDL.LU R13, [R1+0x1190] ;  /* 0x00119000010d7983 */ /* 0x000f220000300800 */
[----:B-1----:R-:W-:Y:S01]  /*a92d0*/  IMAD.MOV.U32 R10, RZ, RZ, R21 ;  /* 0x000000ffff0a7224 */ /* 0x002fe200078e0015 */
[----:B------:R-:W-:-:S02]  /*a92e0*/  MOV R11, R22 ;  /* 0x00000016000b7202 */ /* 0x000fc40000000f00 */
[----:B------:R-:W4:Y:S04]  /*a92f0*/  LDL.LU R12, [R1+0x1194] ;  /* 0x00119400010c7983 */ /* 0x000f280000300800 */
[----:B------:R-:W-:Y:S04]  /*a9300*/  STL [R1+0x1054], R21 ;  /* 0x0010541501007387 */ /* 0x000fe80000100800 */
[----:B------:R-:W-:Y:S04]  /*a9310*/  STL [R1+0x1050], R22 ;  /* 0x0010501601007387 */ /* 0x000fe80000100800 */
[----:B------:R1:W-:Y:S01]  /*a9320*/  LDGSTS.E [R3+0x2b80], desc[UR60][R10.64], P0 ;  /* 0x02b800000a037fae */ /* 0x0003e2000812187c */
[----:B--2---:R-:W-:-:S04]  /*a9330*/  IADD3 R19, P2, R19, R5, RZ ;  /* 0x0000000513137210 */ /* 0x004fc80007f5e0ff */
[----:B------:R-:W-:Y:S02]  /*a9340*/  IADD3.X R20, R20, R0, RZ, P2, !PT ;  /* 0x0000000014147210 */ /* 0x000fe400017fe4ff */
[----:B---3--:R-:W-:Y:S01]  /*a9350*/  IADD3 R15, P1, R15, R5, RZ ;  /* 0x000000050f0f7210 */ /* 0x008fe20007f3e0ff */
[----:B------:R-:W-:Y:S01]  /*a9360*/  STL [R1+0x1094], R19 ;  /* 0x0010941301007387 */ /* 0x000fe20000100800 */
[----:B-1----:R-:W-:Y:S01]  /*a9370*/  IMAD.MOV.U32 R10, RZ, RZ, R19 ;  /* 0x000000ffff0a7224 */ /* 0x002fe200078e0013 */
[----:B------:R-:W-:Y:S02]  /*a9380*/  MOV R11, R20 ;  /* 0x00000014000b7202 */ /* 0x000fe40000000f00 */
[----:B------:R-:W-:Y:S01]  /*a9390*/  IMAD.X R18, R18, 0x1, R0, P1 ;  /* 0x0000000112127824 */ /* 0x000fe200008e0600 */
[----:B------:R1:W-:Y:S04]  /*a93a0*/  STL [R1+0x1090], R20 ;  /* 0x0010901401007387 */ /* 0x0003e80000100800 */
[----:B------:R2:W-:Y:S04]  /*a93b0*/  LDGSTS.E [R3+0x2f80], desc[UR60][R10.64], P0 ;  /* 0x02f800000a037fae */ /* 0x0005e8000812187c */
[----:B-1----:R-:W3:Y:S04]  /*a93c0*/  LDL.LU R20, [R1+0x11d0] ;  /* 0x0011d00001147983 */ /* 0x002ee80000300800 */
[----:B------:R-:W3:Y:S01]  /*a93d0*/  LDL.LU R19, [R1+0x11d4] ;  /* 0x0011d40001137983 */ /* 0x000ee20000300800 */
[----:B--2---:R-:W-:-:S03]  /*a93e0*/  MOV R11, R18 ;  /* 0x00000012000b7202 */ /* 0x004fc60000000f00 */
[----:B------:R-:W-:Y:S01]  /*a93f0*/  STL [R1+0x10d4], R15 ;  /* 0x0010d40f01007387 */ /* 0x000fe20000100800 */
[----:B------:R-:W-:-:S03]  /*a9400*/  IMAD.MOV.U32 R10, RZ, RZ, R15 ;  /* 0x000000ffff0a7224 */ /* 0x000fc600078e000f */
[----:B------:R1:W-:Y:S04]  /*a9410*/  STL [R1+0x10d0], R18 ;  /* 0x0010d01201007387 */ /* 0x0003e80000100800 */
[----:B------:R2:W-:Y:S01]  /*a9420*/  LDGSTS.E [R3+0x3380], desc[UR60][R10.64], P0 ;  /* 0x033800000a037fae */ /* 0x0005e2000812187c */
[----:B----4-:R-:W-:-:S04]  /*a9430*/  IADD3 R4, P2, R4, R5, RZ ;  /* 0x0000000504047210 */ /* 0x010fc80007f5e0ff */
[----:B------:R-:W-:Y:S01]  /*a9440*/  IADD3.X R14, R14, R0, RZ, P2, !PT ;  /* 0x000000000e0e7210 */ /* 0x000fe200017fe4ff */
[----:B------:R-:W-:Y:S04]  /*a9450*/  STL [R1+0x1114], R4 ;  /* 0x0011140401007387 */ /* 0x000fe80000100800 */
[----:B-1----:R-:W4:Y:S04]  /*a9460*/  LDL.LU R18, [R1+0x1210] ;  /* 0x0012100001127983 */ /* 0x002f280000300800 */
[----:B------:R1:W-:Y:S04]  /*a9470*/  STL [R1+0x1110], R14 ;  /* 0x0011100e01007387 */ /* 0x0003e80000100800 */
[----:B------:R-:W4:Y:S01]  /*a9480*/  LDL.LU R15, [R1+0x1214] ;  /* 0x00121400010f7983 */ /* 0x000f220000300800 */
[----:B------:R-:W-:Y:S01]  /*a9490*/  IADD3 R16, P1, R16, R5, RZ ;  /* 0x0000000510107210 */ /* 0x000fe20007f3e0ff */
[----:B--2---:R-:W-:Y:S01]  /*a94a0*/  IMAD.MOV.U32 R10, RZ, RZ, R4 ;  /* 0x000000ffff0a7224 */ /* 0x004fe200078e0004 */
[----:B------:R-:W-:-:S03]  /*a94b0*/  MOV R11, R14 ;  /* 0x0000000e000b7202 */ /* 0x000fc60000000f00 */
[----:B------:R-:W-:Y:S01]  /*a94c0*/  IMAD.X R17, R17, 0x1, R0, P1 ;  /* 0x0000000111117824 */ /* 0x000fe200008e0600 */
[----:B------:R-:W-:Y:S01]  /*a94d0*/  IADD3 R12, P2, R12, R5, RZ ;  /* 0x000000050c0c7210 */ /* 0x000fe20007f5e0ff */
[----:B-1----:R-:W2:Y:S04]  /*a94e0*/  LDL.LU R14, [R1+0x1250] ;  /* 0x00125000010e7983 */ /* 0x002ea80000300800 */
[----:B------:R1:W-:Y:S01]  /*a94f0*/  LDGSTS.E [R3+0x3780], desc[UR60][R10.64], P0 ;  /* 0x037800000a037fae */ /* 0x0003e2000812187c */
[----:B------:R-:W-:-:S03]  /*a9500*/  IADD3.X R13, R13, R0, RZ, P2, !PT ;  /* 0x000000000d0d7210 */ /* 0x000fc600017fe4ff */
[----:B------:R-:W2:Y:S04]  /*a9510*/  LDL.LU R4, [R1+0x1254] ;  /* 0x0012540001047983 */ /* 0x000ea80000300800 */
[----:B------:R-:W-:Y:S01]  /*a9520*/  STL [R1+0x1154], R16 ;  /* 0x0011541001007387 */ /* 0x000fe20000100800 */
[----:B-1----:R-:W-:Y:S01]  /*a9530*/  IMAD.MOV.U32 R10, RZ, RZ, R16 ;  /* 0x000000ffff0a7224 */ /* 0x002fe200078e0010 */
[----:B------:R-:W-:Y:S02]  /*a9540*/  MOV R11, R17 ;  /* 0x00000011000b7202 */ /* 0x000fe40000000f00 */
[----:B------:R1:W-:Y:S04]  /*a9550*/  STL [R1+0x1150], R17 ;  /* 0x0011501101007387 */ /* 0x0003e80000100800 */
[----:B------:R-:W-:Y:S04]  /*a9560*/  STL [R1+0x1194], R12 ;  /* 0x0011940c01007387 */ /* 0x000fe80000100800 */
[----:B------:R1:W-:Y:S04]  /*a9570*/  LDGSTS.E [R3+0x3b80], desc[UR60][R10.64], P0 ;  /* 0x03b800000a037fae */ /* 0x0003e8000812187c */
[----:B-1----:R-:W2:Y:S04]  /*a9580*/  LDL.LU R17, [R1+0x1290] ;  /* 0x0012900001117983 */ /* 0x002ea80000300800 */
[----:B------:R1:W-:Y:S01]  /*a9590*/  STL [R1+0x1190], R13 ;  /* 0x0011900d01007387 */ /* 0x0003e20000100800 */
[----:B------:R-:W-:Y:S01]  /*a95a0*/  IMAD.MOV.U32 R10, RZ, RZ, R12 ;  /* 0x000000ffff0a7224 */ /* 0x000fe200078e000c */
[----:B------:R-:W-:-:S02]  /*a95b0*/  MOV R11, R13 ;  /* 0x0000000d000b7202 */ /* 0x000fc40000000f00 */
[----:B------:R-:W2:Y:S04]  /*a95c0*/  LDL.LU R16, [R1+0x1294] ;  /* 0x0012940001107983 */ /* 0x000ea80000300800 */
[----:B-1----:R-:W2:Y:S04]  /*a95d0*/  LDL.LU R13, [R1+0x12d0] ;  /* 0x0012d000010d7983 */ /* 0x002ea80000300800 */
        /* <DEDUP_REMOVED lines=12> */
[----:B-1----:R-:W4:Y:S04]  /*a96a0*/  LDL.LU R20, [R1+0x1310] ;  /* 0x0013100001147983 */ /* 0x002f280000300800 */
[----:B------:R1:W-:Y:S04]  /*a96b0*/  STL [R1+0x1210], R18 ;  /* 0x0012101201007387 */ /* 0x0003e80000100800 */
[----:B------:R-:W4:Y:S01]  /*a96c0*/  LDL.LU R19, [R1+0x1314] ;  /* 0x0013140001137983 */ /* 0x000f220000300800 */
[----:B--2---:R-:W-:Y:S01]  /*a96d0*/  IADD3 R4, P1, R4, R5, RZ ;  /* 0x0000000504047210 */ /* 0x004fe20007f3e0ff */
[----:B---3--:R-:W-:Y:S01]  /*a96e0*/  IMAD.MOV.U32 R10, RZ, RZ, R15 ;  /* 0x000000ffff0a7224 */ /* 0x008fe200078e000f */
[----:B------:R-:W-:-:S03]  /*a96f0*/  MOV R11, R18 ;  /* 0x00000012000b7202 */ /* 0x000fc60000000f00 */
[----:B------:R-:W-:Y:S01]  /*a9700*/  IMAD.X R14, R14, 0x1, R0, P1 ;  /* 0x000000010e0e7824 */ /* 0x000fe200008e0600 */
[----:B-1----:R-:W2:Y:S04]  /*a9710*/  LDL.LU R18, [R1+0x1350] ;  /* 0x0013500001127983 */ /* 0x002ea80000300800 */
[----:B------:R1:W-:Y:S04]  /*a9720*/  LDGSTS.E [R3+0x4780], desc[UR60][R10.64], P0 ;  /* 0x047800000a037fae */ /* 0x0003e8000812187c */
[----:B------:R-:W3:Y:S04]  /*a9730*/  LDL.LU R15, [R1+0x1354] ;  /* 0x00135400010f7983 */ /* 0x000ee80000300800 */
[----:B------:R-:W-:Y:S01]  /*a9740*/  STL [R1+0x1254], R4 ;  /* 0x0012540401007387 */ /* 0x000fe20000100800 */
[----:B-1----:R-:W-:Y:S01]  /*a9750*/  IMAD.MOV.U32 R10, RZ, RZ, R4 ;  /* 0x000000ffff0a7224 */ /* 0x002fe200078e0004 */
[----:B------:R-:W-:-:S02]  /*a9760*/  MOV R11, R14 ;  /* 0x0000000e000b7202 */ /* 0x000fc40000000f00 */
[----:B------:R1:W-:Y:S04]  /*a9770*/  STL [R1+0x1250], R14 ;  /* 0x0012500e01007387 */ /* 0x0003e80000100800 */
[----:B------:R1:W-:Y:S01]  /*a9780*/  LDGSTS.E [R3+0x4b80], desc[UR60][R10.64], P0 ;  /* 0x04b800000a037fae */ /* 0x0003e2000812187c */
[----:B------:R-:W-:-:S04]  /*a9790*/  IADD3 R16, P2, R16, R5, RZ ;  /* 0x0000000510107210 */ /* 0x000fc80007f5e0ff */
[----:B------:R-:W-:Y:S01]  /*a97a0*/  IADD3.X R17, R17, R0, RZ, P2, !PT ;  /* 0x0000000011117210 */ /* 0x000fe200017fe4ff */
[----:B------:R-:W-:Y:S01]  /*a97b0*/  STL [R1+0x1294], R16 ;  /* 0x0012941001007387 */ /* 0x000fe20000100800 */
[----:B------:R-:W-:-:S03]  /*a97c0*/  IADD3 R12, P1, R12, R5, RZ ;  /* 0x000000050c0c7210 */ /* 0x000fc60007f3e0ff */
[----:B-1----:R-:W2:Y:S01]  /*a97d0*/  LDL.LU R14, [R1+0x1390] ;  /* 0x00139000010e7983 */ /* 0x002ea20000300800 */
[----:B------:R-:W-:Y:S01]  /*a97e0*/  IMAD.MOV.U32 R10, RZ, RZ, R16 ;  /* 0x000000ffff0a7224 */ /* 0x000fe200078e0010 */
[----:B------:R-:W-:Y:S02]  /*a97f0*/  MOV R11, R17 ;  /* 0x00000011000b7202 */ /* 0x000fe40000000f00 */
[----:B------:R1:W-:Y:S01]  /*a9800*/  STL [R1+0x1290], R17 ;  /* 0x0012901101007387 */ /* 0x0003e20000100800 */
[----:B------:R-:W-:-:S03]  /*a9810*/  IMAD.X R13, R13, 0x1, R0, P1 ;  /* 0x000000010d0d7824 */ /* 0x000fc600008e0600 */
[----:B------:R-:W2:Y:S04]  /*a9820*/  LDL.LU R4, [R1+0x1394] ;  /* 0x0013940001047983 */ /* 0x000ea80000300800 */
[----:B------:R1:W-:Y:S04]  /*a9830*/  LDGSTS.E [R3+0x4f80], desc[UR60][R10.64], P0 ;  /* 0x04f800000a037fae */ /* 0x0003e8000812187c */
[----:B-1----:R-:W2:Y:S04]  /*a9840*/  LDL.LU R17, [R1+0x13d0] ;  /* 0x0013d00001117983 */ /* 0x002ea80000300800 */
[----:B------:R-:W2:Y:S04]  /*a9850*/  LDL.LU R16, [R1+0x13d4] ;  /* 0x0013d40001107983 */ /* 0x000ea80000300800 */
[----:B------:R-:W-:Y:S01]  /*a9860*/  STL [R1+0x12d4], R12 ;  /* 0x0012d40c01007387 */ /* 0x000fe20000100800 */
[----:B------:R-:W-:-:S03]  /*a9870*/  MOV R11, R13 ;  /* 0x0000000d000b7202 */ /* 0x000fc60000000f00 */
[----:B------:R1:W-:Y:S01]  /*a9880*/  STL [R1+0x12d0], R13 ;  /* 0x0012d00d01007387 */ /* 0x0003e20000100800 */
[----:B------:R-:W-:-:S05]  /*a9890*/  IMAD.MOV.U32 R10, RZ, RZ, R12 ;  /* 0x000000ffff0a7224 */ /* 0x000fca00078e000c */
[----:B------:R3:W-:Y:S01]  /*a98a0*/  LDGSTS.E [R3+0x5380], desc[UR60][R10.64], P0 ;  /* 0x053800000a037fae */ /* 0x0007e2000812187c */
[----:B----4-:R-:W-:-:S04]  /*a98b0*/  IADD3 R19, P2, R19, R5, RZ ;  /* 0x0000000513137210 */ /* 0x010fc80007f5e0ff */
[----:B------:R-:W-:Y:S01]  /*a98c0*/  IADD3.X R20, R20, R0, RZ, P2, !PT ;  /* 0x0000000014147210 */ /* 0x000fe200017fe4ff */
[----:B------:R-:W-:Y:S04]  /*a98d0*/  STL [R1+0x1314], R19 ;  /* 0x0013141301007387 */ /* 0x000fe80000100800 */
[----:B-1----:R-:W4:Y:S04]  /*a98e0*/  LDL.LU R13, [R1+0x1410] ;  /* 0x00141000010d7983 */ /* 0x002f280000300800 */
[----:B------:R1:W-:Y:S04]  /*a98f0*/  STL [R1+0x1310], R20 ;  /* 0x0013101401007387 */ /* 0x0003e80000100800 */
[----:B------:R-:W4:Y:S01]  /*a9900*/  LDL.LU R12, [R1+0x1414] ;  /* 0x00141400010c7983 */ /* 0x000f220000300800 */
[----:B---3--:R-:W-:Y:S01]  /*a9910*/  IADD3 R15, P1, R15, R5, RZ ;  /* 0x000000050f0f7210 */ /* 0x008fe20007f3e0ff */
[----:B------:R-:W-:Y:S01]  /*a9920*/  IMAD.MOV.U32 R10, RZ, RZ, R19 ;  /* 0x000000ffff0a7224 */ /* 0x000fe200078e0013 */
[----:B------:R-:W-:Y:S01]  /*a9930*/  MOV R11, R20 ;  /* 0x00000014000b7202 */ /* 0x000fe20000000f00 */
[----:B------:R-:W3:Y:S02]  /*a9940*/  LDL.LU R22, [R1+0x1450] ;  /* 0x0014500001167983 */ /* 0x000ee40000300800 */
[----:B--2---:R-:W-:-:S02]  /*a9950*/  IMAD.X R18, R18, 0x1, R0, P1 ;  /* 0x0000000112127824 */ /* 0x004fc400008e0600 */
[----:B------:R2:W-:Y:S04]  /*a9960*/  LDGSTS.E [R3+0x5780], desc[UR60][R10.64], P0 ;  /* 0x057800000a037fae */ /* 0x0005e8000812187c */
[----:B------:R-:W3:Y:S04]  /*a9970*/  LDL.LU R21, [R1+0x1454] ;  /* 0x0014540001157983 */ /* 0x000ee80000300800 */
[----:B------:R1:W-:Y:S01]  /*a9980*/  STL [R1+0x1354], R15 ;  /* 0x0013540f01007387 */ /* 0x0003e20000100800 */
[----:B--2---:R-:W-:Y:S01]  /*a9990*/  IMAD.MOV.U32 R10, RZ, RZ, R15 ;  /* 0x000000ffff0a7224 */ /* 0x004fe200078e000f */
[----:B------:R-:W-:-:S02]  /*a99a0*/  MOV R11, R18 ;  /* 0x00000012000b7202 */ /* 0x000fc40000000f00 */
[----:B------:R-:W-:Y:S04]  /*a99b0*/  STL [R1+0x1350], R18 ;  /* 0x0013501201007387 */ /* 0x000fe80000100800 */
[----:B------:R2:W-:Y:S01]  /*a99c0*/  LDGSTS.E [R3+0x5b80], desc[UR60][R10.64], P0 ;  /* 0x05b800000a037fae */ /* 0x0005e2000812187c */
[----:B------:R-:W-:-:S04]  /*a99d0*/  IADD3 R4, P2, R4, R5, RZ ;  /* 0x0000000504047210 */ /* 0x000fc80007f5e0ff */
[----:B------:R-:W-:Y:S01]  /*a99e0*/  IADD3.X R14, R14, R0, RZ, P2, !PT ;  /* 0x000000000e0e7210 */ /* 0x000fe200017fe4ff */
[----:B------:R-:W-:Y:S01]  /*a99f0*/  STL [R1+0x1394], R4 ;  /* 0x0013940401007387 */ /* 0x000fe20000100800 */
[----:B--2---:R-:W-:Y:S01]  /*a9a00*/  IMAD.MOV.U32 R10, RZ, RZ, R4 ;  /* 0x000000ffff0a7224 */ /* 0x004fe200078e0004 */
[----:B------:R-:W-:Y:S02]  /*a9a10*/  IADD3 R16, P1, R16, R5, RZ ;  /* 0x0000000510107210 */ /* 0x000fe40007f3e0ff */
[----:B-1----:R-:W2:Y:S01]  /*a9a20*/  LDL.LU R20, [R1+0x1490] ;  /* 0x0014900001147983 */ /* 0x002ea20000300800 */
[----:B------:R-:W-:-:S03]  /*a9a30*/  MOV R11, R14 ;  /* 0x0000000e000b7202 */ /* 0x000fc60000000f00 */
        /* <DEDUP_REMOVED lines=17> */
[----:B------:R-:W-:-:S03]  /*a9b50*/  MOV R11, R13 ;  /* 0x0000000d000b7202 */ /* 0x000fc60000000f00 */
[----:B------:R-:W4:Y:S01]  /*a9b60*/  LDL.LU R19, [R1+0x1550] ;  /* 0x0015500001137983 */ /* 0x000f220000300800 */
[----:B------:R-:W-:-:S03]  /*a9b70*/  IMAD.MOV.U32 R10, RZ, RZ, R12 ;  /* 0x000000ffff0a7224 */ /* 0x000fc600078e000c */
[----:B------:R-:W4:Y:S01]  /*a9b80*/  LDL.LU R18, [R1+0x1554] ;  /* 0x0015540001127983 */ /* 0x000f220000300800 */
[----:B---3--:R-:W-:-:S03]  /*a9b90*/  IADD3 R21, P1, R21, R5, RZ ;  /* 0x0000000515157210 */ /* 0x008fc60007f3e0ff */
[----:B-1----:R-:W3:Y:S04]  /*a9ba0*/  LDL.LU R13, [R1+0x1590] ;  /* 0x00159000010d7983 */ /* 0x002ee80000300800 */
[----:B------:R-:W3:Y:S01]  /*a9bb0*/  LDL.LU R12, [R1+0x1594] ;  /* 0x00159400010c7983 */ /* 0x000ee20000300800 */
[----:B------:R-:W-:-:S03]  /*a9bc0*/  IMAD.X R22, R22, 0x1, R0, P1 ;  /* 0x0000000116167824 */ /* 0x000fc600008e0600 */
[----:B------:R1:W-:Y:S04]  /*a9bd0*/  LDGSTS.E [R3+0x6780], desc[UR60][R10.64], P0 ;  /* 0x067800000a037fae */ /* 0x0003e8000812187c */
[----:B------:R-:W-:Y:S01]  /*a9be0*/  STL [R1+0x1454], R21 ;  /* 0x0014541501007387 */ /* 0x000fe20000100800 */
[----:B-1----:R-:W-:Y:S01]  /*a9bf0*/  IMAD.MOV.U32 R10, RZ, RZ, R21 ;  /* 0x000000ffff0a7224 */ /* 0x002fe200078e0015 */
[----:B------:R-:W-:Y:S02]  /*a9c00*/  MOV R11, R22 ;  /* 0x00000016000b7202 */ /* 0x000fe40000000f00 */
[-C--:B--2---:R-:W-:Y:S01]  /*a9c10*/  IADD3 R15, P2, R15, R5.reuse, RZ ;  /* 0x000000050f0f7210 */ /* 0x084fe20007f5e0ff */
[----:B------:R-:W-:Y:S03]  /*a9c20*/  STL [R1+0x1450], R22 ;  /* 0x0014501601007387 */ /* 0x000fe60000100800 */
[----:B------:R-:W-:Y:S01]  /*a9c30*/  IADD3.X R20, R20, R0, RZ, P2, !PT ;  /* 0x0000000014147210 */ /* 0x000fe200017fe4ff */
[----:B------:R1:W-:Y:S01]  /*a9c40*/  LDGSTS.E [R3+0x6b80], desc[UR60][R10.64], P0 ;  /* 0x06b800000a037fae */ /* 0x0003e2000812187c */
[----:B------:R-:W-:-:S03]  /*a9c50*/  IADD3 R4, P1, R4, R5, RZ ;  /* 0x0000000504047210 */ /* 0x000fc60007f3e0ff */
[----:B------:R-:W-:Y:S01]  /*a9c60*/  STL [R1+0x1494], R15 ;  /* 0x0014940f01007387 */ /* 0x000fe20000100800 */
[----:B-1----:R-:W-:Y:S01]  /*a9c70*/  IMAD.MOV.U32 R10, RZ, RZ, R15 ;  /* 0x000000ffff0a7224 */ /* 0x002fe200078e000f */
[----:B------:R-:W-:Y:S01]  /*a9c80*/  MOV R11, R20 ;  /* 0x00000014000b7202 */ /* 0x000fe20000000f00 */
        /* <DEDUP_REMOVED lines=16> */
[-C--:B------:R-:W-:Y:S01]  /*a9d90*/  IADD3 R18, P1, R18, R5.reuse, RZ ;  /* 0x0000000512127210 */ /* 0x080fe20007f3e0ff */
[----:B--2---:R-:W-:Y:S01]  /*a9da0*/  IMAD.MOV.U32 R10, RZ, RZ, R16 ;  /* 0x000000ffff0a7224 */ /* 0x004fe200078e0010 */
[----:B---3--:R-:W-:-:S02]  /*a9db0*/  IADD3 R12, P2, R12, R5, RZ ;  /* 0x000000050c0c7210 */ /* 0x008fc40007f5e0ff */
[----:B------:R-:W-:Y:S01]  /*a9dc0*/  MOV R11, R17 ;  /* 0x00000011000b7202 */ /* 0x000fe20000000f00 */
[----:B------:R-:W-:Y:S01]  /*a9dd0*/  IMAD.X R19, R19, 0x1, R0, P1 ;  /* 0x0000000113137824 */ /* 0x000fe200008e0600 */
[----:B-1----:R-:W2:Y:S01]  /*a9de0*/  LDL.LU R17, [R1+0x1650] ;  /* 0x0016500001117983 */ /* 0x002ea20000300800 */
[----:B------:R-:W-:-:S03]  /*a9df0*/  IADD3.X R13, R13, R0, RZ, P2, !PT ;  /* 0x000000000d0d7210 */ /* 0x000fc600017fe4ff */
[----:B------:R-:W3:Y:S04]  /*a9e00*/  LDL.LU R16, [R1+0x1654] ;  /* 0x0016540001107983 */ /* 0x000ee80000300800 */
[----:B------:R-:W-:Y:S04]  /*a9e10*/  STL [R1+0x1554], R18 ;  /* 0x0015541201007387 */ /* 0x000fe80000100800 */
[----:B------:R1:W-:Y:S04]  /*a9e20*/  LDGSTS.E [R3+0x7780], desc[UR60][R10.64], P0 ;  /* 0x077800000a037fae */ /* 0x0003e8000812187c */
[----:B------:R1:W-:Y:S04]  /*a9e30*/  STL [R1+0x1550], R19 ;  /* 0x0015501301007387 */ /* 0x0003e80000100800 */
[----:B------:R-:W-:Y:S01]  /*a9e40*/  STL [R1+0x1594], R12 ;  /* 0x0015940c01007387 */ /* 0x000fe20000100800 */
[----:B-1----:R-:W-:Y:S01]  /*a9e50*/  MOV R11, R19 ;  /* 0x00000013000b7202 */ /* 0x002fe20000000f00 */
[----:B------:R-:W-:-:S02]  /*a9e60*/  IMAD.MOV.U32 R10, RZ, RZ, R18 ;  /* 0x000000ffff0a7224 */ /* 0x000fc400078e0012 */
[----:B------:R-:W2:Y:S04]  /*a9e70*/  LDL.LU R19, [R1+0x1690] ;  /* 0x0016900001137983 */ /* 0x000ea80000300800 */
[----:B------:R1:W-:Y:S04]  /*a9e80*/  STL [R1+0x1590], R13 ;  /* 0x0015900d01007387 */ /* 0x0003e80000100800 */
[----:B------:R-:W2:Y:S04]  /*a9e90*/  LDL.LU R18, [R1+0x1694] ;  /* 0x0016940001127983 */ /* 0x000ea80000300800 */
[----:B------:R1:W-:Y:S01]  /*a9ea0*/  LDGSTS.E [R3+0x7b80], desc[UR60][R10.64], P0 ;  /* 0x07b800000a037fae */ /* 0x0003e2000812187c */
[----:B------:R-:W-:Y:S01]  /*a9eb0*/  IADD3 R15, P1, R15, R5, RZ ;  /* 0x000000050f0f7210 */ /* 0x000fe20007f3e0ff */
[----:B-1----:R-:W-:Y:S01]  /*a9ec0*/  IMAD.MOV.U32 R10, RZ, RZ, R12 ;  /* 0x000000ffff0a7224 */ /* 0x002fe200078e000c */
[----:B------:R-:W-:-:S03]  /*a9ed0*/  MOV R11, R13 ;  /* 0x0000000d000b7202 */ /* 0x000fc60000000f00 */
[----:B------:R-:W-:Y:S01]  /*a9ee0*/  IMAD.X R20, R20, 0x1, R0, P1 ;  /* 0x0000000114147824 */ /* 0x000fe200008e0600 */
[----:B------:R-:W2:Y:S04]  /*a9ef0*/  LDL.LU R13, [R1+0x16d0] ;  /* 0x0016d000010d7983 */ /* 0x000ea80000300800 */
[----:B------:R-:W2:Y:S04]  /*a9f00*/  LDL.LU R12, [R1+0x16d4] ;  /* 0x0016d400010c7983 */ /* 0x000ea80000300800 */
        /* <DEDUP_REMOVED lines=12> */
[----:B---3--:R-:W-:Y:S01]  /*a9fd0*/  IADD3 R16, P1, R16, R5, RZ ;  /* 0x0000000510107210 */ /* 0x008fe20007f3e0ff */
[----:B-1----:R-:W-:Y:S01]  /*a9fe0*/  IMAD.MOV.U32 R10, RZ, RZ, R4 ;  /* 0x000000ffff0a7224 */ /* 0x002fe200078e0004 */
[----:B------:R-:W-:-:S03]  /*a9ff0*/  MOV R11, R14 ;  /* 0x0000000e000b7202 */ /* 0x000fc60000000f00 */
[----:B--2---:R-:W-:Y:S01]  /*aa000*/  IMAD.X R17, R17, 0x1, R0, P1 ;  /* 0x0000000111117824 */ /* 0x004fe200008e0600 */
[----:B------:R-:W2:Y:S04]  /*aa010*/  LDL.LU R14, [R1+0x1750] ;  /* 0x00175000010e7983 */ /* 0x000ea80000300800 */
[----:B------:R-:W3:Y:S04]  /*aa020*/  LDL.LU R4, [R1+0x1754] ;  /* 0x0017540001047983 */ /* 0x000ee80000300800 */
[----:B------:R-:W-:Y:S04]  /*aa030*/  STL [R1+0x1654], R16 ;  /* 0x0016541001007387 */ /* 0x000fe80000100800 */
[----:B------:R1:W-:Y:S01]  /*aa040*/  LDGSTS.E [R3+0x20780], desc[UR60][R10.64], P0 ;  /* 0x207800000a037fae */ /* 0x0003e2000812187c */
[----:B------:R-:W-:-:S03]  /*aa050*/  IADD3 R18, P2, R18, R5, RZ ;  /* 0x0000000512127210 */ /* 0x000fc60007f5e0ff */
[----:B------:R1:W-:Y:S01]  /*aa060*/  STL [R1+0x1650], R17 ;  /* 0x0016501101007387 */ /* 0x0003e20000100800 */
[----:B------:R-:W-:-:S03]  /*aa070*/  IADD3.X R19, R19, R0, RZ, P2, !PT ;  /* 0x0000000013137210 */ /* 0x000fc600017fe4ff */
[----:B------:R-:W-:Y:S01]  /*aa080*/  STL [R1+0x1694], R18 ;  /* 0x0016941201007387 */ /* 0x000fe20000100800 */
[----:B-1----:R-:W-:Y:S01]  /*aa090*/  MOV R11, R17 ;  /* 0x00000011000b7202 */ /* 0x002fe20000000f00 */
[----:B------:R-:W-:Y:S02]  /*aa0a0*/  IMAD.MOV.U32 R10, RZ, RZ, R16 ;  /* 0x000000ffff0a7224 */ /* 0x000fe400078e0010 */
[----:B------:R-:W2:Y:S04]  /*aa0b0*/  LDL.LU R17, [R1+0x1790] ;  /* 0x0017900001117983 */ /* 0x000ea80000300800 */
[----:B------:R1:W-:Y:S04]  /*aa0c0*/  STL [R1+0x1690], R19 ;  /* 0x0016901301007387 */ /* 0x0003e80000100800 */
[----:B------:R-:W2:Y:S01]  /*aa0d0*/  LDL.LU R16, [R1+0x1794] ;  /* 0x0017940001107983 */ /* 0x000ea20000300800 */
[----:B------:R-:W-:-:S03]  /*aa0e0*/  IADD3 R12, P1, R12, R5, RZ ;  /* 0x000000050c0c7210 */ /* 0x000fc60007f3e0ff */
[----:B------:R1:W-:Y:S02]  /*aa0f0*/  LDGSTS.E [R3+0x20b80], desc[UR60][R10.64], P0 ;  /* 0x20b800000a037fae */ /* 0x0003e4000812187c */
[----:B------:R-:W-:Y:S02]  /*aa100*/  IMAD.X R13, R13, 0x1, R0, P1 ;  /* 0x000000010d0d7824 */ /* 0x000fe400008e0600 */
[----:B-1----:R-:W-:Y:S01]  /*aa110*/  IMAD.MOV.U32 R10, RZ, RZ, R18 ;  /* 0x000000ffff0a7224 */ /* 0x002fe200078e0012 */
[----:B------:R-:W-:Y:S02]  /*aa120*/  MOV R11, R19 ;  /* 0x00000013000b7202 */ /* 0x000fe40000000f00 */
        /* <DEDUP_REMOVED lines=10> */
[----:B------:R4:W-:Y:S04]  /*aa1d0*/  STL [R1+0x1714], R15 ;  /* 0x0017140f01007387 */ /* 0x0009e80000100800 */
[----:B------:R-:W4:Y:S04]  /*aa1e0*/  LDL.LU R13, [R1+0x1870] ;  /* 0x00187000010d7983 */ /* 0x000f280000300800 */
[----:B------:R-:W-:Y:S04]  /*aa1f0*/  STL [R1+0x1710], R20 ;  /* 0x0017101401007387 */ /* 0x000fe80000100800 */
[----:B------:R-:W4:Y:S01]  /*aa200*/  LDL.LU R12, [R1+0x1874] ;  /* 0x00187400010c7983 */ /* 0x000f220000300800 */
[----:B---3--:R-:W-:Y:S01]  /*aa210*/  IADD3 R4, P1, R4, R5, RZ ;  /* 0x0000000504047210 */ /* 0x008fe20007f3e0ff */
[----:B-1----:R-:W-:Y:S01]  /*aa220*/  IMAD.MOV.U32 R10, RZ, RZ, R15 ;  /* 0x000000ffff0a7224 */ /* 0x002fe200078e000f */
[----:B------:R-:W-:Y:S01]  /*aa230*/  MOV R11, R20 ;  /* 0x00000014000b7202 */ /* 0x000fe20000000f00 */
[----:B------:R-:W3:Y:S02]  /*aa240*/  LDL.LU R152, [R1+0x1890] ;  /* 0x0018900001987983 */ /* 0x000ee40000300800 */
[----:B--2---:R-:W-:-:S02]  /*aa250*/  IMAD.X R14, R14, 0x1, R0, P1 ;  /* 0x000000010e0e7824 */ /* 0x004fc400008e0600 */
[----:B----4-:R-:W2:Y:S04]  /*aa260*/  LDL.LU R15, [R1+0x1894] ;  /* 0x00189400010f7983 */ /* 0x010ea80000300800 */
[----:B------:R-:W-:Y:S04]  /*aa270*/  STL [R1+0x1754], R4 ;  /* 0x0017540401007387 */ /* 0x000fe80000100800 */
[----:B------:R1:W-:Y:S04]  /*aa280*/  LDGSTS.E [R3+0x21780], desc[UR60][R10.64], P0 ;  /* 0x217800000a037fae */ /* 0x0003e8000812187c */
[----:B------:R4:W-:Y:S01]  /*aa290*/  STL [R1+0x1750], R14 ;  /* 0x0017500e01007387 */ /* 0x0009e20000100800 */
[----:B------:R-:W-:-:S04]  /*aa2a0*/  IADD3 R16, P2, R16, R5, RZ ;  /* 0x0000000510107210 */ /* 0x000fc80007f5e0ff */
[----:B------:R-:W-:Y:S01]  /*aa2b0*/  IADD3.X R17, R17, R0, RZ, P2, !PT ;  /* 0x0000000011117210 */ /* 0x000fe200017fe4ff */
[----:B------:R-:W-:Y:S01]  /*aa2c0*/  STL [R1+0x1794], R16 ;  /* 0x0017941001007387 */ /* 0x000fe20000100800 */
[----:B-1----:R-:W-:Y:S01]  /*aa2d0*/  MOV R11, R14 ;  /* 0x0000000e000b7202 */ /* 0x002fe20000000f00 */
[----:B------:R-:W-:Y:S02]  /*aa2e0*/  IMAD.MOV.U32 R10, RZ, RZ, R4 ;  /* 0x000000ffff0a7224 */ /* 0x000fe400078e0004 */
[----:B----4-:R-:W4:Y:S04]  /*aa2f0*/  LDL.LU R14, [R1+0x18b8] ;  /* 0x0018b800010e7983 */ /* 0x010f280000300800 */
[----:B------:R1:W-:Y:S04]  /*aa300*/  STL [R1+0x1790], R17 ;  /* 0x0017901101007387 */ /* 0x0003e80000100800 */
[----:B------:R-:W4:Y:S04]  /*aa310*/  LDL.LU R4, [R1+0x18bc] ;  /* 0x0018bc0001047983 */ /* 0x000f280000300800 */
[----:B------:R-:W4:Y:S01]  /*aa320*/  LDL.LU.64 R22, [R1+0x680] ;  /* 0x0006800001167983 */ /* 0x000f220000300a00 */
[----:B------:R-:W-:-:S03]  /*aa330*/  IADD3 R18, P1, R18, R5, RZ ;  /* 0x0000000512127210 */ /* 0x000fc60007f3e0ff */
[----:B------:R1:W-:Y:S02]  /*aa340*/  LDGSTS.E [R3+0x21b80], desc[UR60][R10.64], P0 ;  /* 0x21b800000a037fae */ /* 0x0003e4000812187c */
[----:B------:R-:W-:Y:S02]  /*aa350*/  IMAD.X R19, R19, 0x1, R0, P1 ;  /* 0x0000000113137824 */ /* 0x000fe400008e0600 */
[----:B-1----:R-:W-:Y:S01]  /*aa360*/  IMAD.MOV.U32 R10, RZ, RZ, R16 ;  /* 0x000000ffff0a7224 */ /* 0x002fe200078e0010 */
[----:B------:R-:W-:Y:S02]  /*aa370*/  MOV R11, R17 ;  /* 0x00000011000b7202 */ /* 0x000fe40000000f00 */
[----:B------:R-:W4:Y:S04]  /*aa380*/  LDL.LU.64 R16, [R1+0x668] ;  /* 0x0006680001107983 */ /* 0x000f280000300a00 */
[----:B------:R-:W-:Y:S04]  /*aa390*/  STL [R1+0x17d4], R18 ;  /* 0x0017d41201007387 */ /* 0x000fe80000100800 */
[----:B------:R1:W-:Y:S04]  /*aa3a0*/  LDGSTS.E [R3+0x21f80], desc[UR60][R10.64], P0 ;  /* 0x21f800000a037fae */ /* 0x0003e8000812187c */
[----:B------:R3:W-:Y:S01]  /*aa3b0*/  STL [R1+0x17d0], R19 ;  /* 0x0017d01301007387 */ /* 0x0007e20000100800 */
[----:B-1----:R-:W-:Y:S01]  /*aa3c0*/  IMAD.MOV.U32 R10, RZ, RZ, R18 ;  /* 0x000000ffff0a7224 */ /* 0x002fe200078e0012 */
[----:B------:R-:W-:-:S05]  /*aa3d0*/  MOV R11, R19 ;  /* 0x00000013000b7202 */ /* 0x000fca0000000f00 */
[----:B------:R1:W-:Y:S01]  /*aa3e0*/  LDGSTS.E [R3+0x22380], desc[UR60][R10.64], P0 ;  /* 0x223800000a037fae */ /* 0x0003e2000812187c */
[----:B------:R-:W-:-:S04]  /*aa3f0*/  IADD3 R12, P2, R12, R5, RZ ;  /* 0x000000050c0c7210 */ /* 0x000fc80007f5e0ff */
[----:B------:R-:W-:Y:S01]  /*aa400*/  IADD3.X R13, R13, R0, RZ, P2, !PT ;  /* 0x000000000d0d7210 */ /* 0x000fe200017fe4ff */
[----:B------:R-:W-:Y:S04]  /*aa410*/  STL [R1+0x1874], R12 ;  /* 0x0018740c01007387 */ /* 0x000fe80000100800 */
[----:B---3--:R-:W3:Y:S01]  /*aa420*/  LDL.LU.64 R18, [R1+0x650] ;  /* 0x0006500001127983 */ /* 0x008ee20000300a00 */
[----:B-1----:R-:W-:Y:S01]  /*aa430*/  IMAD.MOV.U32 R10, RZ, RZ, R12 ;  /* 0x000000ffff0a7224 */ /* 0x002fe200078e000c */
[----:B------:R-:W-:Y:S02]  /*aa440*/  MOV R11, R13 ;  /* 0x0000000d000b7202 */ /* 0x000fe40000000f00 */
[----:B------:R1:W-:Y:S01]  /*aa450*/  STL [R1+0x1870], R13 ;  /* 0x0018700d01007387 */ /* 0x0003e20000100800 */
[----:B--2---:R-:W-:-:S03]  /*aa460*/  IADD3 R15, P1, R15, R5, RZ ;  /* 0x000000050f0f7210 */ /* 0x004fc60007f3e0ff */
[----:B------:R2:W-:Y:S04]  /*aa470*/  LDGSTS.E [R3+0x22780], desc[UR60][R10.64], P0 ;  /* 0x227800000a037fae */ /* 0x0005e8000812187c */
[----:B-1----:R-:W3:Y:S04]  /*aa480*/  LDL.LU.64 R12, [R1+0x638] ;  /* 0x00063800010c7983 */ /* 0x002ee80000300a00 */
[----:B------:R-:W3:Y:S01]  /*aa490*/  LDL.LU.64 R20, [R1+0x620] ;  /* 0x0006200001147983 */ /* 0x000ee20000300a00 */
[----:B------:R-:W-:Y:S02]  /*aa4a0*/  IMAD.X R152, R152, 0x1, R0, P1 ;  /* 0x0000000198987824 */ /* 0x000fe400008e0600 */
[----:B--2---:R-:W-:-:S03]  /*aa4b0*/  IMAD.MOV.U32 R10, RZ, RZ, R15 ;  /* 0x000000ffff0a7224 */ /* 0x004fc600078e000f */
[----:B------:R-:W-:Y:S01]  /*aa4c0*/  MOV R11, R152 ;  /* 0x00000098000b7202 */ /* 0x000fe20000000f00 */
[----:B------:R-:W-:Y:S01]  /*aa4d0*/  STL [R1+0x1894], R15 ;  /* 0x0018940f01007387 */ /* 0x000fe20000100800 */
[----:B----4-:R-:W-:-:S03]  /*aa4e0*/  IADD3 R4, P2, R4, R5, RZ ;  /* 0x0000000504047210 */ /* 0x010fc60007f5e0ff */
[----:B------:R-:W-:Y:S01]  /*aa4f0*/  STL [R1+0x1890], R152 ;  /* 0x0018909801007387 */ /* 0x000fe20000100800 */
[----:B------:R-:W-:-:S03]  /*aa500*/  IADD3.X R14, R14, R0, RZ, P2, !PT ;  /* 0x000000000e0e7210 */ /* 0x000fc600017fe4ff */
[----:B------:R-:W-:Y:S04]  /*aa510*/  STL [R1+0x18bc], R4 ;  /* 0x0018bc0401007387 */ /* 0x000fe80000100800 */
[----:B------:R1:W-:Y:S04]  /*aa520*/  LDGSTS.E [R3+0x22b80], desc[UR60][R10.64], P0 ;  /* 0x22b800000a037fae */ /* 0x0003e8000812187c */
[----:B------:R2:W-:Y:S01]  /*aa530*/  STL [R1+0x18b8], R14 ;  /* 0x0018b80e01007387 */ /* 0x0005e20000100800 */
[----:B-1----:R-:W-:Y:S02]  /*aa540*/  MOV R11, R14 ;  /* 0x0000000e000b7202 */ /* 0x002fe40000000f00 */
[----:B--2---:R-:W-:Y:S01]  /*aa550*/  IADD3 R14, P1, R22, R5, RZ ;  /* 0x00000005160e7210 */ /* 0x004fe20007f3e0ff */
[----:B------:R-:W-:-:S04]  /*aa560*/  IMAD.MOV.U32 R10, RZ, RZ, R4 ;  /* 0x000000ffff0a7224 */ /* 0x000fc800078e0004 */
[----:B------:R-:W-:Y:S01]  /*aa570*/  IMAD.X R4, R23, 0x1, R0, P1 ;  /* 0x0000000117047824 */ /* 0x000fe200008e0600 */
[----:B------:R-:W-:Y:S01]  /*aa580*/  IADD3 R15, P1, R16, R5, RZ ;  /* 0x00000005100f7210 */ /* 0x000fe20007f3e0ff */
[----:B------:R1:W-:Y:S03]  /*aa590*/  LDGSTS.E [R3+0x22f80], desc[UR60][R10.64], P0 ;  /* 0x22f800000a037fae */ /* 0x0003e6000812187c */
[----:B-1----:R-:W-:Y:S01]  /*aa5a0*/  IADD3.X R10, R17, R0, RZ, P1, !PT ;  /* 0x00000000110a7210 */ /* 0x002fe20000ffe4ff */
[----:B------:R-:W-:Y:S01]  /*aa5b0*/  IMAD.MOV.U32 R162, RZ, RZ, R14 ;  /* 0x000000ffffa27224 */ /* 0x000fe200078e000e */
[----:B------:R-:W-:Y:S01]  /*aa5c0*/  MOV R163, R4 ;  /* 0x0000000400a37202 */ /* 0x000fe20000000f00 */
[----:B------:R-:W-:Y:S01]  /*aa5d0*/  IMAD.MOV.U32 R14, RZ, RZ, R15 ;  /* 0x000000ffff0e7224 */ /* 0x000fe200078e000f */
[----:B------:R-:W-:Y:S01]  /*aa5e0*/  MOV R15, R10 ;  /* 0x0000000a000f7202 */ /* 0x000fe20000000f00 */
[----:B------:R-:W-:-:S02]  /*aa5f0*/  IMAD.MOV.U32 R10, RZ, RZ, R162 ;  /* 0x000000ffff0a7224 */ /* 0x000fc400078e00a2 */
[----:B------:R-:W-:Y:S04]  /*aa600*/  STL.64 [R1+0x680], R162 ;  /* 0x000680a201007387 */ /* 0x000fe80000100a00 */
[----:B------:R-:W-:Y:S01]  /*aa610*/  STL.64 [R1+0x668], R14 ;  /* 0x0006680e01007387 */ /* 0x000fe20000100a00 */
[----:B------:R-:W-:Y:S01]  /*aa620*/  IADD3 R165, R165, 0x1, RZ ;  /* 0x00000001a5a57810 */ /* 0x000fe20007ffe0ff */
[----:B------:R-:W-:-:S04]  /*aa630*/  IMAD.SHL.U32 R8, R8, 0x80, RZ ;  /* 0x0000008008087824 */ /* 0x000fc800078e00ff */
[----:B------:R-:W-:Y:S01]  /*aa640*/  IMAD.SHL.U32 R8, R8, 0x4, RZ ;  /* 0x0000000408087824 */ /* 0x000fe200078e00ff */
[----:B---3--:R-:W-:-:S05]  /*aa650*/  IADD3 R16, P1, R18, R5, RZ ;  /* 0x0000000512107210 */ /* 0x008fca0007f3e0ff */
        /* <DEDUP_REMOVED lines=19> */
[----:B------:R-:W-:Y:S02]  /*aa790*/  IADD3 R154, P1, R184, R5, RZ ;  /* 0x00000005b89a7210 */ /* 0x000fe40007f3e0ff */
[----:B------:R-:W-:Y:S02]  /*aa7a0*/  MOV R169, R11 ;  /* 0x0000000b00a97202 */ /* 0x000fe40000000f00 */
[----:B------:R-:W-:Y:S01]  /*aa7b0*/  MOV R11, R163 ;  /* 0x000000a3000b7202 */ /* 0x000fe20000000f00 */
[----:B------:R-:W-:Y:S01]  /*aa7c0*/  IMAD.X R184, R185, 0x1, R0, P1 ;  /* 0x00000001b9b87824 */ /* 0x000fe200008e0600 */
[-C--:B------:R-:W-:Y:S01]  /*aa7d0*/  IADD3 R155, P1, R182, R5.reuse, RZ ;  /* 0x00000005b69b7210 */ /* 0x080fe20007f3e0ff */
[----:B------:R-:W-:Y:S01]  /*aa7e0*/  IMAD.MOV.U32 R168, RZ, RZ, R16 ;  /* 0x000000ffffa87224 */ /* 0x000fe200078e0010 */
[----:B------:R-:W-:Y:S01]  /*aa7f0*/  MOV R167, R12 ;  /* 0x0000000c00a77202 */ /* 0x000fe20000000f00 */
[----:B------:R-:W-:Y:S01]  /*aa800*/  IMAD.MOV.U32 R166, RZ, RZ, R17 ;  /* 0x000000ffffa67224 */ /* 0x000fe200078e0011 */
[----:B------:R-:W-:Y:S01]  /*aa810*/  IADD3.X R182, R183, R0, RZ, P1, !PT ;  /* 0x00000000b7b67210 */ /* 0x000fe20000ffe4ff */
[----:B------:R-:W-:Y:S01]  /*aa820*/  LDGSTS.E [R3+0x23380], desc[UR60][R10.64], P0 ;  /* 0x233800000a037fae */ /* 0x000fe2000812187c */
[----:B------:R-:W-:-:S03]  /*aa830*/  IADD3 R156, P1, R180, R5, RZ ;  /* 0x00000005b49c7210 */ /* 0x000fc60007f3e0ff */
[----:B------:R-:W-:Y:S04]  /*aa840*/  LDGSTS.E [R3+0x23780], desc[UR60][R14.64], P0 ;  /* 0x237800000e037fae */ /* 0x000fe8000812187c */
[----:B------:R-:W-:Y:S04]  /*aa850*/  STL.64 [R1+0x650], R168 ;  /* 0x000650a801007387 */ /* 0x000fe80000100a00 */
[----:B------:R-:W-:Y:S01]  /*aa860*/  LDGSTS.E [R3+0x23b80], desc[UR60][R168.64], P0 ;  /* 0x23b80000a8037fae */ /* 0x000fe2000812187c */
[----:B------:R-:W-:-:S03]  /*aa870*/  IMAD.X R180, R181, 0x1, R0, P1 ;  /* 0x00000001b5b47824 */ /* 0x000fc600008e0600 */
[----:B------:R1:W-:Y:S04]  /*aa880*/  STL.64 [R1+0x638], R166 ;  /* 0x000638a601007387 */ /* 0x0003e80000100a00 */
[----:B------:R1:W-:Y:S01]  /*aa890*/  LDGSTS.E [R3+0x23f80], desc[UR60][R166.64], P0 ;  /* 0x23f80000a6037fae */ /* 0x0003e2000812187c */
[----:B------:R-:W-:-:S04]  /*aa8a0*/  IADD3 R157, P1, R178, R5, RZ ;  /* 0x00000005b29d7210 */ /* 0x000fc80007f3e0ff */
[----:B------:R-:W-:Y:S01]  /*aa8b0*/  IADD3.X R178, R179, R0, RZ, P1, !PT ;  /* 0x00000000b3b27210 */ /* 0x000fe20000ffe4ff */
[----:B-1----:R-:W1:Y:S01]  /*aa8c0*/  LDC R166, c[0x0][0x230] ;  /* 0x00008c00ffa67b82 */ /* 0x002e620000000800 */
[----:B------:R-:W-:-:S05]  /*aa8d0*/  IADD3 R158, P1, R176, R5, RZ ;  /* 0x00000005b09e7210 */ /* 0x000fca0007f3e0ff */
[----:B------:R-:W-:Y:S01]  /*aa8e0*/  IMAD.X R176, R177, 0x1, R0, P1 ;  /* 0x00000001b1b07824 */ /* 0x000fe200008e0600 */
[----:B------:R-:W-:Y:S01]  /*aa8f0*/  IADD3 R159, P1, R174, R5, RZ ;  /* 0x00000005ae9f7210 */ /* 0x000fe20007f3e0ff */
[----:B------:R-:W-:Y:S01]  /*aa900*/  IMAD.MOV.U32 R162, RZ, RZ, R18 ;  /* 0x000000ffffa27224 */ /* 0x000fe200078e0012 */
[----:B------:R-:W-:Y:S02]  /*aa910*/  MOV R163, R13 ;  /* 0x0000000d00a37202 */ /* 0x000fe40000000f00 */
[----:B------:R-:W-:Y:S01]  /*aa920*/  IADD3.X R174, R175, R0, RZ, P1, !PT ;  /* 0x00000000afae7210 */ /* 0x000fe20000ffe4ff */
[----:B------:R-:W-:Y:S01]  /*aa930*/  IMAD.MOV.U32 R227, RZ, RZ, R226 ;  /* 0x000000ffffe37224 */ /* 0x000fe200078e00e2 */
[----:B------:R-:W-:Y:S01]  /*aa940*/  IADD3 R160, P1, R172, R5, RZ ;  /* 0x00000005aca07210 */ /* 0x000fe20007f3e0ff */
[----:B------:R-:W-:Y:S01]  /*aa950*/  IMAD.MOV.U32 R223, RZ, RZ, R222 ;  /* 0x000000ffffdf7224 */ /* 0x000fe200078e00de */
[----:B------:R-:W-:Y:S01]  /*aa960*/  MOV R226, R19 ;  /* 0x0000001300e27202 */ /* 0x000fe20000000f00 */
[----:B------:R-:W-:Y:S01]  /*aa970*/  IMAD.MOV.U32 R219, RZ, RZ, R218 ;  /* 0x000000ffffdb7224 */ /* 0x000fe200078e00da */
[----:B------:R-:W-:Y:S01]  /*aa980*/  MOV R222, R20 ;  /* 0x0000001400de7202 */ /* 0x000fe20000000f00 */
[----:B------:R-:W-:Y:S01]  /*aa990*/  IMAD.MOV.U32 R215, RZ, RZ, R214 ;  /* 0x000000ffffd77224 */ /* 0x000fe200078e00d6 */
[----:B------:R-:W-:Y:S01]  /*aa9a0*/  MOV R218, R21 ;  /* 0x0000001500da7202 */ /* 0x000fe20000000f00 */
[----:B------:R-:W-:Y:S01]  /*aa9b0*/  IMAD.X R172, R173, 0x1, R0, P1 ;  /* 0x00000001adac7824 */ /* 0x000fe200008e0600 */
[----:B------:R-:W-:Y:S01]  /*aa9c0*/  MOV R214, R22 ;  /* 0x0000001600d67202 */ /* 0x000fe20000000f00 */
[----:B------:R-:W-:Y:S01]  /*aa9d0*/  IMAD.MOV.U32 R211, RZ, RZ, R210 ;  /* 0x000000ffffd37224 */ /* 0x000fe200078e00d2 */
[----:B------:R-:W-:Y:S01]  /*aa9e0*/  IADD3 R161, P1, R170, R5, RZ ;  /* 0x00000005aaa17210 */ /* 0x000fe20007f3e0ff */
[----:B-1----:R-:W-:Y:S01]  /*aa9f0*/  VIADD R167, R166, 0x7f ;  /* 0x0000007fa6a77836 */ /* 0x002fe20000000000 */
[----:B------:R-:W-:Y:S01]  /*aaa00*/  MOV R210, R23 ;  /* 0x0000001700d27202 */ /* 0x000fe20000000f00 */
[----:B------:R-:W-:Y:S01]  /*aaa10*/  IMAD.MOV.U32 R207, RZ, RZ, R206 ;  /* 0x000000ffffcf7224 */ /* 0x000fe200078e00ce */
[----:B------:R1:W-:Y:S01]  /*aaa20*/  LDGSTS.E [R3+0x24380], desc[UR60][R162.64], P0 ;  /* 0x24380000a2037fae */ /* 0x0003e2000812187c */
[----:B------:R-:W-:Y:S01]  /*aaa30*/  MOV R206, R152 ;  /* 0x0000009800ce7202 */ /* 0x000fe20000000f00 */
[----:B------:R-:W-:Y:S01]  /*aaa40*/  IMAD.MOV.U32 R203, RZ, RZ, R202 ;  /* 0x000000ffffcb7224 */ /* 0x000fe200078e00ca */
[----:B------:R-:W-:Y:S01]  /*aaa50*/  MOV R202, R153 ;  /* 0x0000009900ca7202 */ /* 0x000fe20000000f00 */
[----:B------:R1:W-:Y:S01]  /*aaa60*/  LDGSTS.E [R3+0x24780], desc[UR60][R226.64], P0 ;  /* 0x24780000e2037fae */ /* 0x0003e2000812187c */
[----:B------:R-:W-:Y:S01]  /*aaa70*/  IMAD.MOV.U32 R185, RZ, RZ, R184 ;  /* 0x000000ffffb97224 */ /* 0x000fe200078e00b8 */
[----:B------:R-:W-:Y:S01]  /*aaa80*/  MOV R184, R154 ;  /* 0x0000009a00b87202 */ /* 0x000fe20000000f00 */
[----:B------:R-:W-:Y:S01]  /*aaa90*/  IMAD.MOV.U32 R183, RZ, RZ, R182 ;  /* 0x000000ffffb77224 */ /* 0x000fe200078e00b6 */
[----:B------:R1:W-:Y:S01]  /*aaaa0*/  LDGSTS.E [R3+0x24b80], desc[UR60][R222.64], P0 ;  /* 0x24b80000de037fae */ /* 0x0003e2000812187c */
[----:B------:R-:W-:Y:S01]  /*aaab0*/  IADD3.X R170, R171, R0, RZ, P1, !PT ;  /* 0x00000000abaa7210 */ /* 0x000fe20000ffe4ff */
[----:B------:R-:W-:Y:S01]  /*aaac0*/  IMAD.MOV.U32 R181, RZ, RZ, R180 ;  /* 0x000000ffffb57224 */ /* 0x000fe200078e00b4 */
[----:B------:R-:W-:Y:S01]  /*aaad0*/  MOV R182, R155 ;  /* 0x0000009b00b67202 */ /* 0x000fe20000000f00 */
[----:B------:R1:W-:Y:S01]  /*aaae0*/  LDGSTS.E [R3+0x24f80], desc[UR60][R218.64], P0 ;  /* 0x24f80000da037fae */ /* 0x0003e2000812187c */
[----:B------:R-:W-:Y:S01]  /*aaaf0*/  SHF.R.S32.HI R166, RZ, 0x1f, R167 ;  /* 0x0000001fffa67819 */ /* 0x000fe200000114a7 */
[----:B------:R-:W-:Y:S01]  /*aab00*/  IMAD.MOV.U32 R179, RZ, RZ, R178 ;  /* 0x000000ffffb37224 */ /* 0x000fe200078e00b2 */
[----:B------:R-:W-:Y:S01]  /*aab10*/  MOV R180, R156 ;  /* 0x0000009c00b47202 */ /* 0x000fe20000000f00 */
[----:B------:R1:W-:Y:S01]  /*aab20*/  LDGSTS.E [R3+0x25380], desc[UR60][R214.64], P0 ;  /* 0x25380000d6037fae */ /* 0x0003e2000812187c */
[----:B------:R-:W-:Y:S01]  /*aab30*/  MOV R178, R157 ;  /* 0x0000009d00b27202 */ /* 0x000fe20000000f00 */
[----:B------:R-:W-:-:S02]  /*aab40*/  IMAD.MOV.U32 R177, RZ, RZ, R176 ;  /* 0x000000ffffb17224 */ /* 0x000fc400078e00b0 */
[----:B------:R1:W-:Y:S01]  /*aab50*/  LDGSTS.E [R3+0x25780], desc[UR60][R210.64], P0 ;  /* 0x25780000d2037fae */ /* 0x0003e2000812187c */
[----:B------:R-:W-:Y:S01]  /*aab60*/  MOV R176, R158 ;  /* 0x0000009e00b07202 */ /* 0x000fe20000000f00 */
[----:B------:R-:W-:Y:S02]  /*aab70*/  IMAD.MOV.U32 R175, RZ, RZ, R174 ;  /* 0x000000ffffaf7224 */ /* 0x000fe400078e00ae */
[----:B------:R1:W-:Y:S01]  /*aab80*/  LDGSTS.E [R3+0x25b80], desc[UR60][R206.64], P0 ;  /* 0x25b80000ce037fae */ /* 0x0003e2000812187c */
[----:B------:R-:W-:Y:S01]  /*aab90*/  MOV R174, R159 ;  /* 0x0000009f00ae7202 */ /* 0x000fe20000000f00 */
[----:B------:R-:W-:Y:S01]  /*aaba0*/  IMAD.MOV.U32 R173, RZ, RZ, R172 ;  /* 0x000000ffffad7224 */ /* 0x000fe200078e00ac */
[----:B------:R-:W-:Y:S01]  /*aabb0*/  LEA.HI R166, R166, R167, RZ, 0x7 ;  /* 0x000000a7a6a67211 */ /* 0x000fe200078f38ff */
[----:B------:R1:W-:Y:S01]  /*aabc0*/  LDGSTS.E [R3+0x25f80], desc[UR60][R202.64], P0 ;  /* 0x25f80000ca037fae */ /* 0x0003e2000812187c */
[----:B------:R-:W-:Y:S01]  /*aabd0*/  MOV R172, R160 ;  /* 0x000000a000ac7202 */ /* 0x000fe20000000f00 */
[----:B------:R-:W-:-:S02]  /*aabe0*/  IMAD.MOV.U32 R171, RZ, RZ, R170 ;  /* 0x000000ffffab7224 */ /* 0x000fc400078e00aa */
[----:B------:R1:W-:Y:S01]  /*aabf0*/  LDGSTS.E [R3+0x26380], desc[UR60][R184.64], P0 ;  /* 0x26380000b8037fae */ /* 0x0003e2000812187c */
[----:B------:R-:W-:-:S03]  /*aac00*/  MOV R170, R161 ;  /* 0x000000a100aa7202 */ /* 0x000fc60000000f00 */
[----:B------:R1:W-:Y:S01]  /*aac10*/  LDGSTS.E [R3+0x26780], desc[UR60][R182.64], P0 ;  /* 0x26780000b6037fae */ /* 0x0003e2000812187c */
[----:B------:R-:W-:-:S03]  /*aac20*/  SHF.R.S32.HI R166, RZ, 0x7, R166 ;  /* 0x00000007ffa67819 */ /* 0x000fc600000114a6 */
[----:B------:R1:W-:Y:S04]  /*aac30*/  STL.64 [R1+0x620], R162 ;  /* 0x000620a201007387 */ /* 0x0003e80000100a00 */
[----:B------:R1:W-:Y:S04]  /*aac40*/  LDGSTS.E [R3+0x26b80], desc[UR60][R180.64], P0 ;  /* 0x26b80000b4037fae */ /* 0x0003e8000812187c */
[----:B------:R1:W-:Y:S04]  /*aac50*/  LDGSTS.E [R3+0x26f80], desc[UR60][R178.64], P0 ;  /* 0x26f80000b2037fae */ /* 0x0003e8000812187c */
[----:B------:R1:W-:Y:S04]  /*aac60*/  STL [R1+0x98c], R165 ;  /* 0x00098ca501007387 */ /* 0x0003e80000100800 */
[----:B------:R1:W-:Y:S04]  /*aac70*/  LDGSTS.E [R3+0x27380], desc[UR60][R176.64], P0 ;  /* 0x27380000b0037fae */ /* 0x0003e8000812187c */
[----:B------:R1:W-:Y:S04]  /*aac80*/  LDGSTS.E [R3+0x27780], desc[UR60][R174.64], P0 ;  /* 0x27780000ae037fae */ /* 0x0003e8000812187c */
[----:B------:R1:W-:Y:S04]  /*aac90*/  LDGSTS.E [R3+0x27b80], desc[UR60][R172.64], P0 ;  /* 0x27b80000ac037fae */ /* 0x0003e8000812187c */
[----:B------:R1:W-:Y:S01]  /*aaca0*/  LDGSTS.E [R3+0x27f80], desc[UR60][R170.64], P0 ;  /* 0x27f80000aa037fae */ /* 0x0003e2000812187c */
[----:B------:R-:W-:-:S03]  /*aacb0*/  ISETP.NE.U32.AND P0, PT, R165, R166, PT ;  /* 0x000000a6a500720c */ /* 0x000fc60003f05070 */
[----:B------:R-:W0:Y:S10]  /*aacc0*/  LDGDEPBAR ;  /* 0x00000000000079af */ /* 0x000e340000000000 */
[----:B-1----:R-:W-:Y:S05]  /*aacd0*/  @P0 BRA `(.L_x_1) ;  /* 0xfffffe4000580947 */ /* 0x002fea000383ffff */
.L_x_0:
[----:B------:R-:W2:Y:S01]  /*aace0*/  LDL.LU R168, [R1+0x400] ;  /* 0x0004000001a87983 */ /* 0x000ea20000300800 */
[----:B------:R-:W-:-:S04]  /*aacf0*/  DEPBAR.LE SB0, 0x0 ;  /* 0x000080000000791a */ /* 0x000fc80000000000 */
[----:B------:R-:W3:Y:S01]  /*aad00*/  LDL.LU R167, [R1+0x408] ;  /* 0x0004080001a77983 */ /* 0x000ee20000300800 */
[----:B-----5:R-:W1:Y:S03]  /*aad10*/  LDC R7, c[0x0][0x244] ;  /* 0x00009100ff077b82 */ /* 0x020e660000000800 */
[----:B------:R-:W4:Y:S04]  /*aad20*/  LDL.LU R10, [R1] ;  /* 0x00000000010a7983 */ /* 0x000f280000300800 */
[----:B------:R-:W4:Y:S01]  /*aad30*/  LDL.LU R11, [R1+0x8] ;  /* 0x00000800010b7983 */ /* 0x000f220000300800 */
[----:B------:R-:W1:Y:S03]  /*aad40*/  LDC R5, c[0x0][0x228] ;  /* 0x00008a00ff057b82 */ /* 0x000e660000000800 */
        /* <DEDUP_REMOVED lines=26> */
[----:B------:R-:W1:Y:S01]  /*aaef0*/  S2R R0, SR_TID.X ;  /* 0x0000000000007919 */ /* 0x000e620000002100 */
[----:B------:R-:W1:Y:S02]  /*aaf00*/  S2R R4, SR_TID.X ;  /* 0x0000000000047919 */ /* 0x000e640000002100 */
[C---:B-1----:R-:W-:Y:S01]  /*aaf10*/  IMAD.SHL.U32 R3, R0.reuse, 0x10, RZ ;  /* 0x0000001000037824 */ /* 0x042fe200078e00ff */
[----:B------:R-:W-:-:S02]  /*aaf20*/  SHF.L.U32 R2, R0, 0x6, RZ ;  /* 0x0000000600027819 */ /* 0x000fc400000006ff */
[----:B------:R-:W-:Y:S02]  /*aaf30*/  LOP3.LUT R164, R4, 0x7f, RZ, 0xc0, !PT ;  /* 0x0000007f04a47812 */ /* 0x000fe400078ec0ff */
[----:B------:R-:W-:Y:S02]  /*aaf40*/  LOP3.LUT R3, R3, 0xf0, RZ, 0xc0, !PT ;  /* 0x000000f003037812 */ /* 0x000fe400078ec0ff */
[----:B------:R-:W-:Y:S01]  /*aaf50*/  LOP3.LUT R2, R2, 0x400, RZ, 0xc0, !PT ;  /* 0x0000040002027812 */ /* 0x000fe200078ec0ff */
[----:B------:R-:W-:Y:S01]  /*aaf60*/  IMAD R164, R164, 0x10, R9 ;  /* 0x00000010a4a47824 */ /* 0x000fe200078e0209 */
[----:B------:R-:W-:Y:S01]  /*aaf70*/  BAR.SYNC.DEFER_BLOCKING 0x0 ;  /* 0x0000000000007b1d */ /* 0x000fe20000010000 */
[----:B------:R-:W-:Y:S02]  /*aaf80*/  LOP3.LUT R4, R0, 0x60, RZ, 0xc0, !PT ;  /* 0x0000006000047812 */ /* 0x000fe400078ec0ff */
[----:B------:R-:W-:-:S05]  /*aaf90*/  IADD3 R0, R2, R9, R3 ;  /* 0x0000000902007210 */ /* 0x000fca0007ffe003 */
[----:B------:R-:W1:Y:S01]  /*aafa0*/  LDC.64 R2, c[0x0][0x220] ;  /* 0x00008800ff027b82 */ /* 0x000e620000000a00 */
[----:B--2---:R-:W-:Y:S01]  /*aafb0*/  MOV R169, R168 ;  /* 0x000000a800a97202 */ /* 0x004fe20000000f00 */
[----:B---3--:R-:W-:Y:S01]  /*aafc0*/  IMAD.MOV.U32 R168, RZ, RZ, R167 ;  /* 0x000000ffffa87224 */ /* 0x008fe200078e00a7 */
[----:B----4-:R-:W-:Y:S01]  /*aafd0*/  MOV R167, R166 ;  /* 0x000000a600a77202 */ /* 0x010fe20000000f00 */
[----:B------:R-:W-:Y:S01]  /*aafe0*/  IMAD.MOV.U32 R166, RZ, RZ, R165 ;  /* 0x000000ffffa67224 */ /* 0x000fe200078e00a5 */
[----:B------:R-:W-:Y:S01]  /*aaff0*/  MOV R165, R163 ;  /* 0x000000a300a57202 */ /* 0x000fe20000000f00 */
[----:B------:R-:W-:Y:S01]  /*ab000*/  IMAD.MOV.U32 R163, RZ, RZ, R162 ;  /* 0x000000ffffa37224 */ /* 0x000fe200078e00a2 */
[----:B------:R-:W-:Y:S01]  /*ab010*/  MOV R162, R161 ;  /* 0x000000a100a27202 */ /* 0x000fe20000000f00 */
[----:B------:R-:W-:Y:S01]  /*ab020*/  IMAD.MOV.U32 R161, RZ, RZ, R160 ;  /* 0x000000ffffa17224 */ /* 0x000fe200078e00a0 */
[----:B------:R-:W-:Y:S01]  /*ab030*/  MOV R160, R159 ;  /* 0x0000009f00a07202 */ /* 0x000fe20000000f00 */
[----:B------:R-:W-:-:S02]  /*ab040*/  IMAD.MOV.U32 R159, RZ, RZ, R158 ;  /* 0x000000ffff9f7224 */ /* 0x000fc400078e009e */
[----:B------:R-:W2:Y:S01]  /*ab050*/  LDL.LU R158, [R1+0x420] ;  /* 0x00042000019e7983 */ /* 0x000ea20000300800 */
[----:B------:R-:W-:Y:S01]  /*ab060*/  LEA R0, R4, R0, 0x3 ;  /* 0x0000000004007211 */ /* 0x000fe200078e18ff */
[----:B------:R-:W-:Y:S01]  /*ab070*/  IMAD.MOV.U32 R8, RZ, RZ, R169 ;  /* 0x000000ffff087224 */ /* 0x000fe200078e00a9 */
[----:B------:R-:W-:Y:S01]  /*ab080*/  MOV R9, R168 ;  /* 0x000000a800097202 */ /* 0x000fe20000000f00 */
[----:B------:R-:W-:Y:S01]  /*ab090*/  STL [R1+0xe20], R164 ;  /* 0x000e20a401007387 */ /* 0x000fe20000100800 */
[----:B------:R-:W3:Y:S03]  /*ab0a0*/  LDC R4, c[0x0][0x248] ;  /* 0x00009200ff047b82 */ /* 0x000ee60000000800 */
[----:B------:R4:W-:Y:S05]  /*ab0b0*/  STSM.16.M88.4 [R0], R8 ;  /* 0x0000000800007844 */ /* 0x0009ea0000000200 */
[----:B------:R-:W-:Y:S01]  /*ab0c0*/  BAR.SYNC.DEFER_BLOCKING 0x0 ;  /* 0x0000000000007b1d */ /* 0x000fe20000010000 */
[----:B----4-:R-:W-:Y:S01]  /*ab0d0*/  IMAD.MOV.U32 R8, RZ, RZ, R167 ;  /* 0x000000ffff087224 */ /* 0x010fe200078e00a7 */
[----:B------:R-:W-:Y:S01]  /*ab0e0*/  MOV R9, R166 ;  /* 0x000000a600097202 */ /* 0x000fe20000000f00 */
[----:B------:R-:W-:Y:S01]  /*ab0f0*/  IMAD.MOV.U32 R10, RZ, RZ, R165 ;  /* 0x000000ffff0a7224 */ /* 0x000fe200078e00a5 */
[----:B------:R-:W-:-:S02]  /*ab100*/  MOV R11, R163 ;  /* 0x000000a3000b7202 */ /* 0x000fc40000000f00 */
[----:B------:R-:W4:Y:S02]  /*ab110*/  LDS.128 R168, [R164] ;  /* 0x00000000a4a87984 */ /* 0x000f240000000c00 */
[----:B------:R-:W-:Y:S06]  /*ab120*/  BAR.SYNC.DEFER_BLOCKING 0x0 ;  /* 0x0000000000007b1d */ /* 0x000fec0000010000 */
[----:B------:R1:W-:Y:S04]  /*ab130*/  STSM.16.M88.4 [R0], R8 ;  /* 0x0000000800007844 */ /* 0x0003e80000000200 */
[----:B----4-:R-:W-:Y:S04]  /*ab140*/  STL.64 [R1+0x630], R168 ;  /* 0x000630a801007387 */ /* 0x010fe80000100a00 */
[----:B------:R-:W-:Y:S01]  /*ab150*/  STL.64 [R1+0x638], R170 ;  /* 0x000638aa01007387 */ /* 0x000fe20000100a00 */
[----:B-1----:R-:W-:Y:S01]  /*ab160*/  IMAD.MOV.U32 R8, RZ, RZ, R162 ;  /* 0x000000ffff087224 */ /* 0x002fe200078e00a2 */
[----:B------:R-:W-:Y:S01]  /*ab170*/  MOV R9, R161 ;  /* 0x000000a100097202 */ /* 0x000fe20000000f00 */
[----:B------:R-:W-:Y:S01]  /*ab180*/  IMAD.MOV.U32 R10, RZ, RZ, R160 ;  /* 0x000000ffff0a7224 */ /* 0x000fe200078e00a0 */
[----:B------:R-:W-:Y:S01]  /*ab190*/  BAR.SYNC.DEFER_BLOCKING 0x0 ;  /* 0x0000000000007b1d */ /* 0x000fe20000010000 */
[----:B------:R-:W-:-:S05]  /*ab1a0*/  MOV R11, R159 ;  /* 0x0000009f000b7202 */ /* 0x000fca0000000f00 */
[----:B------:R-:W1:Y:S02]  /*ab1b0*/  LDS.128 R168, [R164] ;  /* 0x00000000a4a87984 */ /* 0x000e640000000c00 */
[----:B------:R-:W-:Y:S06]  /*ab1c0*/  BAR.SYNC.DEFER_BLOCKING 0x0 ;  /* 0x0000000000007b1d */ /* 0x000fec0000010000 */
[----:B------:R4:W-:Y:S02]  /*ab1d0*/  STSM.16.M88.4 [R0], R12 ;  /* 0x0000000c00007844 */ /* 0x0009e40000000200 */
[----:B------:R-:W-:Y:S06]  /*ab1e0*/  BAR.SYNC.DEFER_BLOCKING 0x0 ;  /* 0x0000000000007b1d */ /* 0x000fec0000010000 */
[----:B-1----:R-:W-:Y:S01]  /*ab1f0*/  STL.64 [R1+0x620], R168 ;  /* 0x000620a801007387 */ /* 0x002fe20000100a00 */
[----:B----4-:R-:W-:Y:S01]  /*ab200*/  MOV R13, R157 ;  /* 0x0000009d000d7202 */ /* 0x010fe20000000f00 */
[----:B------:R-:W-:Y:S01]  /*ab210*/  IMAD.MOV.U32 R14, RZ, RZ, R156 ;  /* 0x000000ffff0e7224 */ /* 0x000fe200078e009c */
[----:B------:R-:W-:Y:S01]  /*ab220*/  MOV R15, R155 ;  /* 0x0000009b000f7202 */ /* 0x000fe20000000f00 */
[----:B------:R-:W-:Y:S04]  /*ab230*/  STL.64 [R1+0x628], R170 ;  /* 0x000628aa01007387 */ /* 0x000fe80000100a00 */
[----:B------:R-:W1:Y:S01]  /*ab240*/  LDS.128 R160, [R164] ;  /* 0x00000000a4a07984 */ /* 0x000e620000000c00 */
[----:B------:R-:W-:Y:S06]  /*ab250*/  BAR.SYNC.DEFER_BLOCKING 0x0 ;  /* 0x0000000000007b1d */ /* 0x000fec0000010000 */
[----:B------:R4:W-:Y:S04]  /*ab260*/  STSM.16.M88.4 [R0], R8 ;  /* 0x0000000800007844 */ /* 0x0009e80000000200 */
[----:B-1----:R-:W-:Y:S01]  /*ab270*/  STL.64 [R1+0x610], R160 ;  /* 0x000610a001007387 */ /* 0x002fe20000100a00 */
[----:B----4-:R-:W-:Y:S01]  /*ab280*/  IMAD.MOV.U32 R8, RZ, RZ, R154 ;  /* 0x000000ffff087224 */ /* 0x010fe200078e009a */
[----:B------:R-:W-:Y:S01]  /*ab290*/  MOV R9, R153 ;  /* 0x0000009900097202 */ /* 0x000fe20000000f00 */
[----:B------:R-:W-:Y:S01]  /*ab2a0*/  IMAD.MOV.U32 R10, RZ, RZ, R152 ;  /* 0x000000ffff0a7224 */ /* 0x000fe200078e0098 */
[----:B------:R-:W-:Y:S01]  /*ab2b0*/  BAR.SYNC.DEFER_BLOCKING 0x0 ;  /* 0x0000000000007b1d */ /* 0x000fe20000010000 */
[----:B------:R-:W-:-:S05]  /*ab2c0*/  MOV R11, R23 ;  /* 0x00000017000b7202 */ /* 0x000fca0000000f00 */
[----:B------:R-:W-:Y:S01]  /*ab2d0*/  STL.64 [R1+0x618], R162 ;  /* 0x000618a201007387 */ /* 0x000fe20000100a00 */
[----:B--2---:R-:W-:-:S03]  /*ab2e0*/  IMAD.MOV.U32 R12, RZ, RZ, R158 ;  /* 0x000000ffff0c7224 */ /* 0x004fc600078e009e */
[----:B------:R-:W1:Y:S01]  /*ab2f0*/  LDS.128 R156, [R164] ;  /* 0x00000000a49c7984 */ /* 0x000e620000000c00 */
[----:B------:R-:W-:Y:S06]  /*ab300*/  BAR.SYNC.DEFER_BLOCKING 0x0 ;  /* 0x0000000000007b1d */ /* 0x000fec0000010000 */
[----:B------:R2:W-:Y:S02]  /*ab310*/  STSM.16.M88.4 [R0], R12 ;  /* 0x0000000c00007844 */ /* 0x0005e40000000200 */
[----:B------:R-:W-:Y:S06]  /*ab320*/  BAR.SYNC.DEFER_BLOCKING 0x0 ;  /* 0x0000000000007b1d */ /* 0x000fec0000010000 */
[----:B-1----:R-:W-:Y:S01]  /*ab330*/  STL.64 [R1+0x600], R156 ;  /* 0x0006009c01007387 */ /* 0x002fe20000100a00 */
[----:B--2---:R-:W-:Y:S01]  /*ab340*/  IMAD.MOV.U32 R12, RZ, RZ, R22 ;  /* 0x000000ffff0c7224 */ /* 0x004fe200078e0016 */
[----:B------:R-:W-:Y:S01]  /*ab350*/  MOV R13, R21 ;  /* 0x00000015000d7202 */ /* 0x000fe20000000f00 */
[----:B------:R-:W-:Y:S01]  /*ab360*/  IMAD.MOV.U32 R14, RZ, RZ, R20 ;  /* 0x000000ffff0e7224 */ /* 0x000fe200078e0014 */
[----:B------:R-:W-:Y:S01]  /*ab370*/  MOV R15, R19 ;  /* 0x00000013000f7202 */ /* 0x000fe20000000f00 */
[----:B------:R-:W-:Y:S04]  /*ab380*/  STL.64 [R1+0x608], R158 ;  /* 0x0006089e01007387 */ /* 0x000fe80000100a00 */
[----:B------:R-:W1:Y:S01]  /*ab390*/  LDS.128 R152, [R164] ;  /* 0x00000000a4987984 */ /* 0x000e620000000c00 */
[----:B------:R-:W-:Y:S06]  /*ab3a0*/  BAR.SYNC.DEFER_BLOCKING 0x0 ;  /* 0x0000000000007b1d */ /* 0x000fec0000010000 */
[----:B------:R2:W-:Y:S02]  /*ab3b0*/  STSM.16.M88.4 [R0], R8 ;  /* 0x0000000800007844 */ /* 0x0005e40000000200 */
[----:B------:R-:W-:Y:S06]  /*ab3c0*/  BAR.SYNC.DEFER_BLOCKING 0x0 ;  /* 0x0000000000007b1d */ /* 0x000fec0000010000 */
[----:B-1----:R-:W-:Y:S04]  /*ab3d0*/  STL.64 [R1+0x410], R152 ;  /* 0x0004109801007387 */ /* 0x002fe80000100a00 */
[----:B------:R-:W-:Y:S01]  /*ab3e0*/  STL.64 [R1+0x418], R154 ;  /* 0x0004189a01007387 */ /* 0x000fe20000100a00 */
[----:B--2---:R-:W-:Y:S01]  /*ab3f0*/  IMAD.MOV.U32 R8, RZ, RZ, R18 ;  /* 0x000000ffff087224 */ /* 0x004fe200078e0012 */
[----:B------:R-:W-:Y:S01]  /*ab400*/  MOV R9, R17 ;  /* 0x0000001100097202 */ /* 0x000fe20000000f00 */
[----:B------:R-:W-:Y:S01]  /*ab410*/  IMAD.MOV.U32 R10, RZ, RZ, R16 ;  /* 0x000000ffff0a7224 */ /* 0x000fe200078e0010 */
[----:B------:R-:W1:Y:S01]  /*ab420*/  LDS.128 R20, [R164] ;  /* 0x00000000a4147984 */ /* 0x000e620000000c00 */
[----:B------:R-:W-:Y:S06]  /*ab430*/  BAR.SYNC.DEFER_BLOCKING 0x0 ;  /* 0x0000000000007b1d */ /* 0x000fec0000010000 */
[----:B------:R2:W-:Y:S02]  /*ab440*/  STSM.16.M88.4 [R0], R12 ;  /* 0x0000000c00007844 */ /* 0x0005e40000000200 */
[----:B------:R-:W-:Y:S06]  /*ab450*/  BAR.SYNC.DEFER_BLOCKING 0x0 ;  /* 0x0000000000007b1d */ /* 0x000fec0000010000 */
[----:B-1----:R-:W-:Y:S04]  /*ab460*/  STL.64 [R1+0x400], R20 ;  /* 0x0004001401007387 */ /* 0x002fe80000100a00 */
[----:B------:R-:W-:Y:S04]  /*ab470*/  STL.64 [R1+0x408], R22 ;  /* 0x0004081601007387 */ /* 0x000fe80000100a00 */
[----:B------:R-:W4:Y:S04]  /*ab480*/  LDL.LU R11, [R1+0x3c] ;  /* 0x00003c00010b7983 */ /* 0x000f280000300800 */
[----:B--2---:R-:W2:Y:S04]  /*ab490*/  LDL.LU R12, [R1+0x440] ;  /* 0x00044000010c7983 */ /* 0x004ea80000300800 */
[----:B------:R-:W1:Y:S01]  /*ab4a0*/  LDS.128 R16, [R164] ;  /* 0x00000000a4107984 */ /* 0x000e620000000c00 */
[----:B------:R-:W-:Y:S06]  /*ab4b0*/  BAR.SYNC.DEFER_BLOCKING 0x0 ;  /* 0x0000000000007b1d */ /* 0x000fec0000010000 */
[----:B-1----:R-:W-:Y:S04]  /*ab4c0*/  STL.64 [R1+0x20], R16 ;  /* 0x0000201001007387 */ /* 0x002fe80000100a00 */
[----:B------:R-:W-:Y:S04]  /*ab4d0*/  STL.64 [R1+0x28], R18 ;  /* 0x0000281201007387 */ /* 0x000fe80000100a00 */
[----:B------:R-:W2:Y:S04]  /*ab4e0*/  LDL.LU R13, [R1+0x448] ;  /* 0x00044800010d7983 */ /* 0x000ea80000300800 */
[----:B------:R-:W2:Y:S04]  /*ab4f0*/  LDL.LU R14, [R1+0x40] ;  /* 0x00004000010e7983 */ /* 0x000ea80000300800 */
[----:B------:R-:W2:Y:S04]  /*ab500*/  LDL.LU R15, [R1+0x48] ;  /* 0x00004800010f7983 */ /* 0x000ea80000300800 */
[----:B----4-:R1:W-:Y:S01]  /*ab510*/  STSM.16.M88.4 [R0], R8 ;  /* 0x0000000800007844 */ /* 0x0103e20000000200 */
[----:B------:R-:W-:Y:S06]  /*ab520*/  BAR.SYNC.DEFER_BLOCKING 0x0 ;  /* 0x0000000000007b1d */ /* 0x000fec0000010000 */
[----:B-1----:R-:W4:Y:S04]  /*ab530*/  LDL.LU R8, [R1+0x444] ;  /* 0x0004440001087983 */ /* 0x002f280000300800 */
[----:B------:R-:W1:Y:S01]  /*ab540*/  LDS.128 R16, [R164] ;  /* 0x00000000a4107984 */ /* 0x000e620000000c00 */
[----:B------:R-:W-:Y:S06]  /*ab550*/  BAR.SYNC.DEFER_BLOCKING 0x0 ;  /* 0x0000000000007b1d */ /* 0x000fec0000010000 */
[----:B--2---:R2:W-:Y:S04]  /*ab560*/  STSM.16.M88.4 [R0], R12 ;  /* 0x0000000c00007844 */ /* 0x0045e80000000200 */
[----:B-1----:R-:W-:Y:S04]  /*ab570*/  STL.64 [R1+0x10], R16 ;  /* 0x0000101001007387 */ /* 0x002fe80000100a00 */
[----:B------:R-:W-:Y:S01]  /*ab580*/  STL.64 [R1+0x18], R18 ;  /* 0x0000181201007387 */ /* 0x000fe20000100a00 */
[----:B------:R-:W-:Y:S06]  /*ab590*/  BAR.SYNC.DEFER_BLOCKING 0x0 ;  /* 0x0000000000007b1d */ /* 0x000fec0000010000 */
[----:B------:R-:W4:Y:S04]  /*ab5a0*/  LDL.LU R9, [R1+0x44c] ;  /* 0x00044c0001097983 */ /* 0x000f280000300800 */
[----:B------:R-:W4:Y:S04]  /*ab5b0*/  LDL.LU R10, [R1+0x44] ;  /* 0x00004400010a7983 */ /* 0x000f280000300800 */
[----:B------:R-:W4:Y:S04]  /*ab5c0*/  LDL.LU R11, [R1+0x4c] ;  /* 0x00004c00010b7983 */ /* 0x000f280000300800 */
[----:B--2---:R-:W2:Y:S04]  /*ab5d0*/  LDL.LU R12, [R1+0x450] ;  /* 0x00045000010c7983 */ /* 0x004ea80000300800 */
[----:B------:R-:W1:Y:S01]  /*ab5e0*/  LDS.128 R16, [R164] ;  /* 0x00000000a4107984 */ /* 0x000e620000000c00 */
[----:B------:R-:W-:Y:S06]  /*ab5f0*/  BAR.SYNC.DEFER_BLOCKING 0x0 ;  /* 0x0000000000007b1d */ /* 0x000fec0000010000 */
[----:B-1----:R-:W-:Y:S04]  /*ab600*/  STL.64 [R1], R16 ;  /* 0x0000001001007387 */ /* 0x002fe80000100a00 */
[----:B------:R-:W-:Y:S04]  /*ab610*/  STL.64 [R1+0x8], R18 ;  /* 0x0000081201007387 */ /* 0x000fe80000100a00 */
[----:B------:R-:W2:Y:S04]  /*ab620*/  LDL.LU R13, [R1+0x458] ;  /* 0x00045800010d7983 */ /* 0x000ea80000300800 */
[----:B------:R-:W2:Y:S04]  /*ab630*/  LDL.LU R14, [R1+0x50] ;  /* 0x00005000010e7983 */ /* 0x000ea80000300800 */
[----:B------:R-:W2:Y:S04]  /*ab640*/  LDL.LU R15, [R1+0x58] ;  /* 0x00005800010f7983 */ /* 0x000ea80000300800 */
[----:B----4-:R1:W-:Y:S01]  /*ab650*/  STSM.16.M88.4 [R0], R8 ;  /* 0x0000000800007844 */ /* 0x0103e20000000200 */
[----:B------:R-:W-:Y:S06]  /*ab660*/  BAR.SYNC.DEFER_BLOCKING 0x0 ;  /* 0x0000000000007b1d */ /* 0x000fec0000010000 */
[----:B-1----:R-:W4:Y:S04]  /*ab670*/  LDL.LU R8, [R1+0x454] ;  /* 0x0004540001087983 */ /* 0x002f280000300800 */
[----:B------:R-:W4:Y:S04]  /*ab680*/  LDL.LU R9, [R1+0x45c] ;  /* 0x00045c0001097983 */ /* 0x000f280000300800 */
[----:B------:R-:W4:Y:S04]  /*ab690*/  LDL.LU R10, [R1+0x54] ;  /* 0x00005400010a7983 */ /* 0x000f280000300800 */
[----:B------:R-:W4:Y:S04]  /*ab6a0*/  LDL.LU R11, [R1+0x5c] ;  /* 0x00005c00010b7983 */ /* 0x000f280000300800 */
[----:B------:R-:W-:Y:S01]  /*ab6b0*/  LDS.128 R248, [R164] ;  /* 0x00000000a4f87984 */ /* 0x000fe20000000c00 */
[----:B------:R-:W-:Y:S06]  /*ab6c0*/  BAR.SYNC.DEFER_BLOCKING 0x0 ;  /* 0x0000000000007b1d */ /* 0x000fec0000010000 */
[----:B--2---:R1:W-:Y:S02]  /*ab6d0*/  STSM.16.M88.4 [R0], R12 ;  /* 0x0000000c00007844 */ /* 0x0043e40000000200 */
[----:B------:R-:W-:Y:S06]  /*ab6e0*/  BAR.SYNC.DEFER_BLOCKING 0x0 ;  /* 0x0000000000007b1d */ /* 0x000fec0000010000 */
[----:B-1----:R-:W2:Y:S04]  /*ab6f0*/  LDL.LU R12, [R1+0x460] ;  /* 0x00046000010c7983 */ /* 0x002ea80000300800 */
[----:B------:R-:W2:Y:S04]  /*ab700*/  LDL.LU R13, [R1+0x468] ;  /* 0x00046800010d7983 */ /* 0x000ea80000300800 */
[----:B------:R-:W2:Y:S04]  /*ab710*/  LDL.LU R14, [R1+0x60] ;  /* 0x00006000010e7983 */ /* 0x000ea80000300800 */
[----:B------:R-:W2:Y:S04]  /*ab720*/  LDL.LU R15, [R1+0x68] ;  /* 0x00006800010f7983 */ /* 0x000ea80000300800 */
[----:B------:R-:W-:Y:S01]  /*ab730*/  LDS.128 R244, [R164] ;  /* 0x00000000a4f47984 */ /* 0x000fe20000000c00 */
[----:B------:R-:W-:Y:S06]  /*ab740*/  BAR.SYNC.DEFER_BLOCKING 0x0 ;  /* 0x0000000000007b1d */ /* 0x000fec0000010000 */
[----:B----4-:R1:W-:Y:S02]  /*ab750*/  STSM.16.M88.4 [R0], R8 ;  /* 0x0000000800007844 */ /* 0x0103e40000000200 */
        /* <DEDUP_REMOVED lines=148> */
[----:B------:R-:W-:Y:S01]  /*ac0a0*/  LDS.128 R168, [R164] ;  /* 0x00000000a4a87984 */ /* 0x000fe20000000c00 */
[----:B------:R-:W-:Y:S06]  /*ac0b0*/  BAR.SYNC.DEFER_BLOCKING 0x0 ;  /* 0x0000000000007b1d */ /* 0x000fec0000010000 */
[----:B------:R-:W4:Y:S04]  /*ac0c0*/  LDL.LU R11, [R1+0xfc] ;  /* 0x0000fc00010b7983 */ /* 0x000f280000300800 */
[----:B--2---:R1:W-:Y:S01]  /*ac0d0*/  STSM.16.M88.4 [R0], R12 ;  /* 0x0000000c00007844 */ /* 0x0043e20000000200 */
[----:B------:R-:W-:Y:S06]  /*ac0e0*/  BAR.SYNC.DEFER_BLOCKING 0x0 ;  /* 0x0000000000007b1d */ /* 0x000fec0000010000 */
[----:B-1----:R-:W2:Y:S04]  /*ac0f0*/  LDL.LU R12, [R1+0x500] ;  /* 0x00050000010c7983 */ /* 0x002ea80000300800 */
[----:B------:R-:W1:Y:S01]  /*ac100*/  LDS.128 R16, [R164] ;  /* 0x00000000a4107984 */ /* 0x000e620000000c00 */
[----:B------:R-:W-:Y:S06]  /*ac110*/  BAR.SYNC.DEFER_BLOCKING 0x0 ;  /* 0x0000000000007b1d */ /* 0x000fec0000010000 */
[----:B-1----:R-:W-:Y:S04]  /*ac120*/  STL [R1+0x281c], R18 ;  /* 0x00281c1201007387 */ /* 0x002fe80000100800 */
[----:B------:R-:W-:Y:S04]  /*ac130*/  STL [R1+0x2818], R19 ;  /* 0x0028181301007387 */ /* 0x000fe80000100800 */
        /* <DEDUP_REMOVED lines=8> */
[----:B-1----:R-:W-:Y:S04]  /*ac1c0*/  STL [R1+0xe1c], R23 ;  /* 0x000e1c1701007387 */ /* 0x002fe80000100800 */
[----:B------:R-:W4:Y:S04]  /*ac1d0*/  LDL.LU R9, [R1+0x50c] ;  /* 0x00050c0001097983 */ /* 0x000f280000300800 */
[----:B------:R-:W4:Y:S04]  /*ac1e0*/  LDL.LU R10, [R1+0x104] ;  /* 0x00010400010a7983 */ /* 0x000f280000300800 */
[----:B------:R-:W4:Y:S01]  /*ac1f0*/  LDL.LU R11, [R1+0x10c] ;  /* 0x00010c00010b7983 */ /* 0x000f220000300800 */
[----:B------:R-:W-:Y:S01]  /*ac200*/  MOV R18, R20 ;  /* 0x0000001400127202 */ /* 0x000fe20000000f00 */
[----:B------:R-:W-:Y:S01]  /*ac210*/  IMAD.MOV.U32 R19, RZ, RZ, R21 ;  /* 0x000000ffff137224 */ /* 0x000fe200078e0015 */
[----:B------:R-:W-:Y:S01]  /*ac220*/  MOV R252, R22 ;  /* 0x0000001600fc7202 */ /* 0x000fe20000000f00 */
[----:B--2---:R1:W-:Y:S01]  /*ac230*/  STSM.16.M88.4 [R0], R12 ;  /* 0x0000000c00007844 */ /* 0x0043e20000000200 */
[----:B------:R-:W-:Y:S06]  /*ac240*/  BAR.SYNC.DEFER_BLOCKING 0x0 ;  /* 0x0000000000007b1d */ /* 0x000fec0000010000 */
[----:B-1----:R-:W2:Y:S04]  /*ac250*/  LDL.LU R12, [R1+0x510] ;  /* 0x00051000010c7983 */ /* 0x002ea80000300800 */
        /* <DEDUP_REMOVED lines=12> */
[----:B-1----:R-:W-:Y:S04]  /*ac320*/  STL.64 [R1+0xdf0], R20 ;  /* 0x000df01401007387 */ /* 0x002fe80000100a00 */
[----:B------:R-:W-:Y:S04]  /*ac330*/  STL.64 [R1+0xdf8], R22 ;  /* 0x000df81601007387 */ /* 0x000fe80000100a00 */
[----:B------:R-:W4:Y:S04]  /*ac340*/  LDL.LU R9, [R1+0x51c] ;  /* 0x00051c0001097983 */ /* 0x000f280000300800 */
[----:B------:R-:W4:Y:S04]  /*ac350*/  LDL.LU R10, [R1+0x114] ;  /* 0x00011400010a7983 */ /* 0x000f280000300800 */
[----:B------:R-:W4:Y:S04]  /*ac360*/  LDL.LU R11, [R1+0x11c] ;  /* 0x00011c00010b7983 */ /* 0x000f280000300800 */
        /* <DEDUP_REMOVED lines=287> */
[----:B------:R-:W2:Y:S01]  /*ad560*/  LDL.LU R13, [R1+0x208] ;  /* 0x00020800010d7983 */ /* 0x000ea20000300800 */
[----:B------:R-:W-:Y:S01]  /*ad570*/  IMAD.MOV.U32 R14, RZ, RZ, R24 ;  /* 0x000000ffff0e7224 */ /* 0x000fe200078e0018 */
[----:B------:R-:W-:-:S02]  /*ad580*/  MOV R15, R26 ;  /* 0x0000001a000f7202 */ /* 0x000fc40000000f00 */
        /* <DEDUP_REMOVED lines=8> */
[----:B--2---:R1:W-:Y:S01]  /*ad610*/  STSM.16.M88.4 [R0], R12 ;  /* 0x0000000c00007844 */ /* 0x0043e20000000200 */
[----:B------:R-:W-:Y:S06]  /*ad620*/  BAR.SYNC.DEFER_BLOCKING 0x0 ;  /* 0x0000000000007b1d */ /* 0x000fec0000010000 */
[----:B-1----:R-:W2:Y:S04]  /*ad630*/  LDL.LU R12, [R1+0x210] ;  /* 0x00021000010c7983 */ /* 0x002ea80000300800 */
[----:B------:R-:W1:Y:S04]  /*ad640*/  LDS.128 R20, [R164] ;  /* 0x00000000a4147984 */ /* 0x000e680000000c00 */
[----:B-1----:R-:W-:Y:S04]  /*ad650*/  STL.64 [R1+0xc00], R20 ;  /* 0x000c001401007387 */ /* 0x002fe80000100a00 */
[----:B------:R-:W-:Y:S04]  /*ad660*/  STL.64 [R1+0xc08], R22 ;  /* 0x000c081601007387 */ /* 0x000fe80000100a00 */
[----:B------:R-:W2:Y:S01]  /*ad670*/  LDL.LU R13, [R1+0x218] ;  /* 0x00021800010d7983 */ /* 0x000ea20000300800 */
[----:B------:R-:W-:Y:S01]  /*ad680*/  BAR.SYNC.DEFER_BLOCKING 0x0 ;  /* 0x0000000000007b1d */ /* 0x000fe20000010000 */
[----:B------:R-:W-:Y:S01]  /*ad690*/  IMAD.MOV.U32 R10, RZ, RZ, R25 ;  /* 0x000000ffff0a7224 */ /* 0x000fe200078e0019 */
[----:B------:R-:W-:Y:S01]  /*ad6a0*/  MOV R11, R27 ;  /* 0x0000001b000b7202 */ /* 0x000fe20000000f00 */
[----:B------:R-:W-:Y:S01]  /*ad6b0*/  IMAD.MOV.U32 R14, RZ, RZ, R28 ;  /* 0x000000ffff0e7224 */ /* 0x000fe200078e001c */
[----:B------:R-:W-:-:S03]  /*ad6c0*/  MOV R15, R30 ;  /* 0x0000001e000f7202 */ /* 0x000fc60000000f00 */
        /* <DEDUP_REMOVED lines=266> */
[----:B------:R-:W1:Y:S01]  /*ae770*/  LDC R76, c[0x0][0x22c] ;  /* 0x00008b00ff4c7b82 */ /* 0x000e620000000800 */
[----:B----4-:R4:W-:Y:S07]  /*ae780*/  STSM.16.M88.4 [R0], R8 ;  /* 0x0000000800007844 */ /* 0x0109ee0000000200 */
[----:B------:R-:W-:Y:S06]  /*ae790*/  BAR.SYNC.DEFER_BLOCKING 0x0 ;  /* 0x0000000000007b1d */ /* 0x000fec0000010000 */
[----:B----4-:R-:W4:Y:S04]  /*ae7a0*/  LDL.LU R8, [R1+0x2d4] ;  /* 0x0002d40001087983 */ /* 0x010f280000300800 */
[----:B------:R-:W3:Y:S01]  /*ae7b0*/  LDS.128 R20, [R164] ;  /* 0x00000000a4147984 */ /* 0x000ee20000000c00 */
[----:B------:R-:W-:Y:S06]  /*ae7c0*/  BAR.SYNC.DEFER_BLOCKING 0x0 ;  /* 0x0000000000007b1d */ /* 0x000fec0000010000 */
[----:B---3--:R-:W-:Y:S04]  /*ae7d0*/  STL.64 [R1+0x840], R20 ;  /* 0x0008401401007387 */ /* 0x008fe80000100a00 */
[----:B------:R-:W-:Y:S04]  /*ae7e0*/  STL.64 [R1+0x848], R22 ;  /* 0x0008481601007387 */ /* 0x000fe80000100a00 */
[----:B------:R-:W4:Y:S04]  /*ae7f0*/  LDL.LU R9, [R1+0x2dc] ;  /* 0x0002dc0001097983 */ /* 0x000f280000300800 */
[----:B--2---:R2:W-:Y:S01]  /*ae800*/  STSM.16.M88.4 [R0], R12 ;  /* 0x0000000c00007844 */ /* 0x0045e20000000200 */
[----:B------:R-:W-:Y:S06]  /*ae810*/  BAR.SYNC.DEFER_BLOCKING 0x0 ;  /* 0x0000000000007b1d */ /* 0x000fec0000010000 */
[----:B--2---:R-:W2:Y:S04]  /*ae820*/  LDL.LU R12, [R1+0x2e0] ;  /* 0x0002e000010c7983 */ /* 0x004ea80000300800 */
[----:B------:R-:W3:Y:S04]  /*ae830*/  LDS.128 R20, [R164] ;  /* 0x00000000a4147984 */ /* 0x000ee80000000c00 */
[----:B---3--:R-:W-:Y:S04]  /*ae840*/  STL.64 [R1+0x800], R20 ;  /* 0x0008001401007387 */ /* 0x008fe80000100a00 */
[----:B------:R-:W-:Y:S04]  /*ae850*/  STL.64 [R1+0x808], R22 ;  /* 0x0008081601007387 */ /* 0x000fe80000100a00 */
[----:B------:R-:W2:Y:S01]  /*ae860*/  LDL.LU R13, [R1+0x2e8] ;  /* 0x0002e800010d7983 */ /* 0x000ea20000300800 */
[----:B------:R-:W-:Y:S01]  /*ae870*/  BAR.SYNC.DEFER_BLOCKING 0x0 ;  /* 0x0000000000007b1d */ /* 0x000fe20000010000 */
[----:B------:R-:W-:Y:S01]  /*ae880*/  IMAD.MOV.U32 R10, RZ, RZ, R77 ;  /* 0x000000ffff0a7224 */ /* 0x000fe200078e004d */
[----:B------:R-:W-:Y:S01]  /*ae890*/  MOV R11, R79 ;  /* 0x0000004f000b7202 */ /* 0x000fe20000000f00 */
[----:B------:R-:W-:Y:S01]  /*ae8a0*/  IMAD.MOV.U32 R14, RZ, RZ, R80 ;  /* 0x000000ffff0e7224 */ /* 0x000fe200078e0050 */
[----:B------:R-:W-:-:S04]  /*ae8b0*/  MOV R15, R82 ;  /* 0x00000052000f7202 */ /* 0x000fc80000000f00 */
[----:B------:R-:W3:Y:S01]  /*ae8c0*/  LDC R77, c[0x0][0x22c] ;  /* 0x00008b00ff4d7b82 */ /* 0x000ee20000000800 */
[----:B----4-:R4:W-:Y:S07]  /*ae8d0*/  STSM.16.M88.4 [R0], R8 ;  /* 0x0000000800007844 */ /* 0x0109ee0000000200 */
[----:B------:R-:W-:Y:S06]  /*ae8e0*/  BAR.SYNC.DEFER_BLOCKING 0x0 ;  /* 0x0000000000007b1d */ /* 0x000fec0000010000 */
[----:B----4-:R-:W4:Y:S04]  /*ae8f0*/  LDL.LU R8, [R1+0x2e4] ;  /* 0x0002e40001087983 */ /* 0x010f280000300800 */
        /* <DEDUP_REMOVED lines=56> */
[----:B------:R-:W-:-:S04]  /*aec80*/  MOV R15, R94 ;  /* 0x0000005e000f7202 */ /* 0x000fc80000000f00 */
[----:B------:R-:W1:Y:S08]  /*aec90*/  LDC R91, c[0x0][0x22c] ;  /* 0x00008b00ff5b7b82 */ /* 0x000e700000000800 */
[----:B------:R-:W1:Y:S08]  /*aeca0*/  LDC R94, c[0x0][0x22c] ;  /* 0x00008b00ff5e7b82 */ /* 0x000e700000000800 */
        /* <DEDUP_REMOVED lines=34> */
[----:B-1----:R1:W-:Y:S04]  /*aeed0*/  STL.64 [R1+0x5c0], R20 ;  /* 0x0005c01401007387 */ /* 0x0023e80000100a00 */
[----:B------:R-:W-:Y:S04]  /*aeee0*/  STL.64 [R1+0x5c8], R22 ;  /* 0x0005c81601007387 */ /* 0x000fe80000100a00 */
[----:B------:R-:W2:Y:S01]  /*aeef0*/  LDL.LU R13, [R1+0x338] ;  /* 0x00033800010d7983 */ /* 0x000ea20000300800 */
[----:B------:R-:W-:Y:S01]  /*aef00*/  IMAD.MOV.U32 R10, RZ, RZ, R97 ;  /* 0x000000ffff0a7224 */ /* 0x000fe200078e0061 */
[----:B------:R-:W-:Y:S01]  /*aef10*/  MOV R11, R99 ;  /* 0x00000063000b7202 */ /* 0x000fe20000000f00 */
[----:B------:R-:W-:Y:S01]  /*aef20*/  BAR.SYNC.DEFER_BLOCKING 0x0 ;  /* 0x0000000000007b1d */ /* 0x000fe20000010000 */
[----:B------:R-:W-:Y:S01]  /*aef30*/  IMAD.MOV.U32 R14, RZ, RZ, R100 ;  /* 0x000000ffff0e7224 */ /* 0x000fe200078e0064 */
[----:B------:R-:W-:-:S04]  /*aef40*/  MOV R15, R102 ;  /* 0x00000066000f7202 */ /* 0x000fc80000000f00 */
[----:B-1----:R-:W3:Y:S04]  /*aef50*/  LDL.LU R20, [R1+0x334] ;  /* 0x0003340001147983 */ /* 0x002ee80000300800 */
[----:B----4-:R-:W-:Y:S01]  /*aef60*/  STSM.16.M88.4 [R0], R8 ;  /* 0x0000000800007844 */ /* 0x010fe20000000200 */
[----:B------:R-:W-:Y:S06]  /*aef70*/  BAR.SYNC.DEFER_BLOCKING 0x0 ;  /* 0x0000000000007b1d */ /* 0x000fec0000010000 */
[----:B------:R-:W1:Y:S02]  /*aef80*/  LDS.128 R8, [R164] ;  /* 0x00000000a4087984 */ /* 0x000e640000000c00 */
[----:B------:R-:W-:Y:S06]  /*aef90*/  BAR.SYNC.DEFER_BLOCKING 0x0 ;  /* 0x0000000000007b1d */ /* 0x000fec0000010000 */
[----:B-1----:R-:W-:Y:S04]  /*aefa0*/  STL.64 [R1+0x540], R8 ;  /* 0x0005400801007387 */ /* 0x002fe80000100a00 */
[----:B------:R-:W-:Y:S04]  /*aefb0*/  STL.64 [R1+0x548], R10 ;  /* 0x0005480a01007387 */ /* 0x000fe80000100a00 */
[----:B------:R-:W3:Y:S04]  /*aefc0*/  LDL.LU R21, [R1+0x33c] ;  /* 0x00033c0001157983 */ /* 0x000ee80000300800 */
[----:B--2---:R1:W-:Y:S01]  /*aefd0*/  STSM.16.M88.4 [R0], R12 ;  /* 0x0000000c00007844 */ /* 0x0043e20000000200 */
[----:B------:R-:W-:Y:S06]  /*aefe0*/  BAR.SYNC.DEFER_BLOCKING 0x0 ;  /* 0x0000000000007b1d */ /* 0x000fec0000010000 */
[----:B-1----:R-:W2:Y:S04]  /*aeff0*/  LDL.LU R12, [R1+0x340] ;  /* 0x00034000010c7983 */ /* 0x002ea80000300800 */
[----:B------:R-:W4:Y:S04]  /*af000*/  LDL.LU R78, [R1+0x1b5c] ;  /* 0x001b5c00014e7983 */ /* 0x000f280000300800 */
        /* <DEDUP_REMOVED lines=8> */
[----:B------:R-:W-:-:S02]  /*af090*/  MOV R15, R106 ;  /* 0x0000006a000f7202 */ /* 0x000fc40000000f00 */
[----:B------:R-:W4:Y:S04]  /*af0a0*/  LDL.LU R24, [R1+0x344] ;  /* 0x0003440001187983 */ /* 0x000f280000300800 */
[----:B---3--:R-:W-:Y:S01]  /*af0b0*/  STSM.16.M88.4 [R0], R20 ;  /* 0x0000001400007844 */ /* 0x008fe20000000200 */
[----:B------:R-:W-:Y:S06]  /*af0c0*/  BAR.SYNC.DEFER_BLOCKING 0x0 ;  /* 0x0000000000007b1d */ /* 0x000fec0000010000 */
[----:B------:R-:W1:Y:S02]  /*af0d0*/  LDS.128 R8, [R164] ;  /* 0x00000000a4087984 */ /* 0x000e640000000c00 */
[----:B------:R-:W-:Y:S06]  /*af0e0*/  BAR.SYNC.DEFER_BLOCKING 0x0 ;  /* 0x0000000000007b1d */ /* 0x000fec0000010000 */
[----:B-1----:R-:W-:Y:S04]  /*af0f0*/  STL [R1+0x26c8], R8 ;  /* 0x0026c80801007387 */ /* 0x002fe80000100800 */
[----:B------:R-:W-:Y:S04]  /*af100*/  STL [R1+0x2698], R9 ;  /* 0x0026980901007387 */ /* 0x000fe80000100800 */
[----:B------:R-:W-:Y:S04]  /*af110*/  STL [R1+0x2688], R10 ;  /* 0x0026880a01007387 */ /* 0x000fe80000100800 */
[----:B------:R-:W-:Y:S04]  /*af120*/  STL [R1+0x2678], R11 ;  /* 0x0026780b01007387 */ /* 0x000fe80000100800 */
[----:B------:R-:W3:Y:S04]  /*af130*/  LDL.LU R25, [R1+0x34c] ;  /* 0x00034c0001197983 */ /* 0x000ee80000300800 */
[----:B------:R-:W3:Y:S04]  /*af140*/  LDL.LU R28, [R1+0x350] ;  /* 0x00035000011c7983 */ /* 0x000ee80000300800 */
[----:B--2---:R-:W-:Y:S01]  /*af150*/  STSM.16.M88.4 [R0], R12 ;  /* 0x0000000c00007844 */ /* 0x004fe20000000200 */
[----:B------:R-:W-:Y:S06]  /*af160*/  BAR.SYNC.DEFER_BLOCKING 0x0 ;  /* 0x0000000000007b1d */ /* 0x000fec0000010000 */
[----:B------:R-:W1:Y:S02]  /*af170*/  LDS.128 R20, [R164] ;  /* 0x00000000a4147984 */ /* 0x000e640000000c00 */
[----:B------:R-:W-:Y:S06]  /*af180*/  BAR.SYNC.DEFER_BLOCKING 0x0 ;  /* 0x0000000000007b1d */ /* 0x000fec0000010000 */
[----:B-1----:R-:W-:Y:S04]  /*af190*/  STL.64 [R1+0x2660], R20 ;  /* 0x0026601401007387 */ /* 0x002fe80000100a00 */
[----:B------:R1:W-:Y:S04]  /*af1a0*/  STL.64 [R1+0x2640], R22 ;  /* 0x0026401601007387 */ /* 0x0003e80000100a00 */
[----:B------:R-:W2:Y:S04]  /*af1b0*/  LDL.LU R29, [R1+0x358] ;  /* 0x00035800011d7983 */ /* 0x000ea80000300800 */
[----:B------:R-:W2:Y:S01]  /*af1c0*/  LDL.LU R32, [R1+0x354] ;  /* 0x0003540001207983 */ /* 0x000ea20000300800 */
[C---:B----4-:R-:W-:Y:S01]  /*af1d0*/  IMAD R7, R78.reuse, R7, RZ ;  /* 0x000000074e077224 */ /* 0x050fe200078e02ff */
[----:B------:R-:W-:-:S02]  /*af1e0*/  ISETP.GE.AND P0, PT, R78, R5, PT ;  /* 0x000000054e00720c */ /* 0x000fc40003f06270 */
[----:B---3--:R-:W-:Y:S01]  /*af1f0*/  STSM.16.M88.4 [R0], R24 ;  /* 0x0000001800007844 */ /* 0x008fe20000000200 */
[----:B-1----:R-:W1:Y:S08]  /*af200*/  LDC R23, c[0x0][0x248] ;  /* 0x00009200ff177b82 */ /* 0x002e700000000800 */
[----:B------:R-:W-:Y:S08]  /*af210*/  BAR.SYNC.DEFER_BLOCKING 0x0 ;  /* 0x0000000000007b1d */ /* 0x000ff00000010000 */
[----:B------:R-:W3:Y:S08]  /*af220*/  LDC R21, c[0x0][0x248] ;  /* 0x00009200ff157b82 */ /* 0x000ef00000000800 */
[----:B------:R-:W4:Y:S08]  /*af230*/  LDC R20, c[0x0][0x248] ;  /* 0x00009200ff147b82 */ /* 0x000f300000000800 */
[----:B------:R-:W4:Y:S01]  /*af240*/  LDC R22, c[0x0][0x248] ;  /* 0x00009200ff167b82 */ /* 0x000f220000000800 */
[----:B------:R-:W1:Y:S07]  /*af250*/  LDS.128 R12, [R164] ;  /* 0x00000000a40c7984 */ /* 0x000e6e0000000c00 */
[----:B------:R-:W-:Y:S06]  /*af260*/  BAR.SYNC.DEFER_BLOCKING 0x0 ;  /* 0x0000000000007b1d */ /* 0x000fec0000010000 */
[----:B-1----:R-:W-:Y:S04]  /*af270*/  STL.64 [R1+0x2658], R12 ;  /* 0x0026580c01007387 */ /* 0x002fe80000100a00 */
[----:B------:R-:W-:Y:S04]  /*af280*/  STL.64 [R1+0x2638], R14 ;  /* 0x0026380e01007387 */ /* 0x000fe80000100a00 */
[----:B------:R-:W3:Y:S04]  /*af290*/  LDL.LU R33, [R1+0x35c] ;  /* 0x00035c0001217983 */ /* 0x000ee80000300800 */
[----:B------:R-:W4:Y:S04]  /*af2a0*/  LDL.LU R36, [R1+0x360] ;  /* 0x0003600001247983 */ /* 0x000f280000300800 */
[----:B--2---:R-:W-:Y:S01]  /*af2b0*/  STSM.16.M88.4 [R0], R28 ;  /* 0x0000001c00007844 */ /* 0x004fe20000000200 */
[----:B------:R-:W-:Y:S06]  /*af2c0*/  BAR.SYNC.DEFER_BLOCKING 0x0 ;  /* 0x0000000000007b1d */ /* 0x000fec0000010000 */
[----:B------:R-:W1:Y:S02]  /*af2d0*/  LDS.128 R28, [R164] ;  /* 0x00000000a41c7984 */ /* 0x000e640000000c00 */
[----:B------:R-:W-:Y:S06]  /*af2e0*/  BAR.SYNC.DEFER_BLOCKING 0x0 ;  /* 0x0000000000007b1d */ /* 0x000fec0000010000 */
[----:B-1----:R1:W-:Y:S04]  /*af2f0*/  STL.64 [R1+0x2620], R28 ;  /* 0x0026201c01007387 */ /* 0x0023e80000100a00 */
[----:B------:R2:W-:Y:S04]  /*af300*/  STL.64 [R1+0x2608], R30 ;  /* 0x0026081e01007387 */ /* 0x0005e80000100a00 */
[----:B------:R-:W4:Y:S04]  /*af310*/  LDL.LU R37, [R1+0x368] ;  /* 0x0003680001257983 */ /* 0x000f280000300800 */
[----:B------:R-:W4:Y:S01]  /*af320*/  LDL.LU R40, [R1+0x364] ;  /* 0x0003640001287983 */ /* 0x000f220000300800 */
[C---:B------:R-:W-:Y:S01]  /*af330*/  IMAD R5, R6.reuse, R4, RZ ;  /* 0x0000000406057224 */ /* 0x040fe200078e02ff */
[----:B------:R-:W-:Y:S01]  /*af340*/  LEA R2, P2, R7, R2, 0x2 ;  /* 0x0000000207027211 */ /* 0x000fe200078410ff */
[----:B-1----:R-:W1:Y:S01]  /*af350*/  LDC R29, c[0x0][0x248] ;  /* 0x00009200ff1d7b82 */ /* 0x002e620000000800 */
[----:B---3--:R-:W-:Y:S07]  /*af360*/  STSM.16.M88.4 [R0], R32 ;  /* 0x0000002000007844 */ /* 0x008fee0000000200 */
[----:B------:R-:W-:Y:S01]  /*af370*/  BAR.SYNC.DEFER_BLOCKING 0x0 ;  /* 0x0000000000007b1d */ /* 0x000fe20000010000 */
[----:B------:R-:W-:-:S07]  /*af380*/  ISETP.LT.AND P1, PT, R6, R77, !P0 ;  /* 0x0000004d0600720c */ /* 0x000fce0004721270 */
[----:B--2---:R-:W2:Y:S08]  /*af390*/  LDC R31, c[0x0][0x248] ;  /* 0x00009200ff1f7b82 */ /* 0x004eb00000000800 */
[----:B------:R-:W3:Y:S08]  /*af3a0*/  LDC R28, c[0x0][0x248] ;  /* 0x00009200ff1c7b82 */ /* 0x000ef00000000800 */
[----:B------:R-:W3:Y:S01]  /*af3b0*/  LDC R30, c[0x0][0x248] ;  /* 0x00009200ff1e7b82 */ /* 0x000ee20000000800 */
[----:B------:R-:W1:Y:S07]  /*af3c0*/  LDS.128 R24, [R164] ;  /* 0x00000000a4187984 */ /* 0x000e6e0000000c00 */
[----:B------:R-:W-:Y:S06]  /*af3d0*/  BAR.SYNC.DEFER_BLOCKING 0x0 ;  /* 0x0000000000007b1d */ /* 0x000fec0000010000 */
[----:B-1----:R1:W-:Y:S04]  /*af3e0*/  STL.64 [R1+0x2628], R24 ;  /* 0x0026281801007387 */ /* 0x0023e80000100a00 */
[----:B------:R2:W-:Y:S04]  /*af3f0*/  STL.64 [R1+0x2610], R26 ;  /* 0x0026101a01007387 */ /* 0x0005e80000100a00 */
[----:B------:R-:W3:Y:S04]  /*af400*/  LDL.LU R41, [R1+0x36c] ;  /* 0x00036c0001297983 */ /* 0x000ee80000300800 */
[----:B------:R-:W3:Y:S01]  /*af410*/  LDL.LU R44, [R1+0x370] ;  /* 0x00037000012c7983 */ /* 0x000ee20000300800 */
[----:B------:R-:W-:-:S03]  /*af420*/  LEA.HI.X.SX32 R3, R7, R3, 0x2, P2 ;  /* 0x0000000307037211 */ /* 0x000fc600010f16ff */
[----:B----4-:R-:W-:Y:S01]  /*af430*/  STSM.16.M88.4 [R0], R36 ;  /* 0x0000002400007844 */ /* 0x010fe20000000200 */
[----:B-1----:R-:W1:Y:S08]  /*af440*/  LDC R25, c[0x0][0x248] ;  /* 0x00009200ff197b82 */ /* 0x002e700000000800 */
[----:B------:R-:W-:Y:S08]  /*af450*/  BAR.SYNC.DEFER_BLOCKING 0x0 ;  /* 0x0000000000007b1d */ /* 0x000ff00000010000 */
[----:B------:R-:W4:Y:S08]  /*af460*/  LDC R24, c[0x0][0x248] ;  /* 0x00009200ff187b82 */ /* 0x000f300000000800 */
[----:B--2---:R-:W2:Y:S08]  /*af470*/  LDC R27, c[0x0][0x248] ;  /* 0x00009200ff1b7b82 */ /* 0x004eb00000000800 */
[----:B------:R-:W2:Y:S01]  /*af480*/  LDC R26, c[0x0][0x248] ;  /* 0x00009200ff1a7b82 */ /* 0x000ea20000000800 */
[----:B------:R-:W1:Y:S07]  /*af490*/  LDS.128 R36, [R164] ;  /* 0x00000000a4247984 */ /* 0x000e6e0000000c00 */
[----:B------:R-:W-:Y:S06]  /*af4a0*/  BAR.SYNC.DEFER_BLOCKING 0x0 ;  /* 0x0000000000007b1d */ /* 0x000fec0000010000 */
[----:B-1----:R1:W-:Y:S04]  /*af4b0*/  STL.64 [R1+0x25e8], R36 ;  /* 0x0025e82401007387 */ /* 0x0023e80000100a00 */
[----:B------:R4:W-:Y:S04]  /*af4c0*/  STL.64 [R1+0x25d0], R38 ;  /* 0x0025d02601007387 */ /* 0x0009e80000100a00 */
[----:B------:R-:W2:Y:S04]  /*af4d0*/  LDL.LU R45, [R1+0x378] ;  /* 0x00037800012d7983 */ /* 0x000ea80000300800 */
[----:B------:R-:W2:Y:S01]  /*af4e0*/  LDL.LU R48, [R1+0x374] ;  /* 0x0003740001307983 */ /* 0x000ea20000300800 */
[----:B------:R-:W-:Y:S01]  /*af4f0*/  VIADD R7, R6, 0x3 ;  /* 0x0000000306077836 */ /* 0x000fe20000000000 */
[----:B-1----:R-:W1:Y:S08]  /*af500*/  LDC R37, c[0x0][0x248] ;  /* 0x00009200ff257b82 */ /* 0x002e700000000800 */
[----:B----4-:R-:W4:Y:S08]  /*af510*/  LDC R39, c[0x0][0x248] ;  /* 0x00009200ff277b82 */ /* 0x010f300000000800 */
[----:B------:R-:W1:Y:S08]  /*af520*/  LDC R38, c[0x0][0x248] ;  /* 0x00009200ff267b82 */ /* 0x000e700000000800 */
[----:B------:R-:W1:Y:S01]  /*af530*/  LDC R36, c[0x0][0x248] ;  /* 0x00009200ff247b82 */ /* 0x000e620000000800 */
[----:B---3--:R-:W-:Y:S07]  /*af540*/  STSM.16.M88.4 [R0], R40 ;  /* 0x0000002800007844 */ /* 0x008fee0000000200 */
[----:B------:R-:W-:Y:S06]  /*af550*/  BAR.SYNC.DEFER_BLOCKING 0x0 ;  /* 0x0000000000007b1d */ /* 0x000fec0000010000 */
[----:B------:R-:W3:Y:S02]  /*af560*/  LDS.128 R32, [R164] ;  /* 0x00000000a4207984 */ /* 0x000ee40000000c00 */
[----:B------:R-:W-:Y:S06]  /*af570*/  BAR.SYNC.DEFER_BLOCKING 0x0 ;  /* 0x0000000000007b1d */ /* 0x000fec0000010000 */
[----:B---3--:R3:W-:Y:S04]  /*af580*/  STL.64 [R1+0x25e0], R32 ;  /* 0x0025e02001007387 */ /* 0x0087e80000100a00 */
[----:B------:R4:W-:Y:S04]  /*af590*/  STL.64 [R1+0x25c8], R34 ;  /* 0x0025c82201007387 */ /* 0x0009e80000100a00 */
[----:B------:R-:W4:Y:S04]  /*af5a0*/  LDL.LU R49, [R1+0x37c] ;  /* 0x00037c0001317983 */ /* 0x000f280000300800 */
[----:B------:R-:W4:Y:S01]  /*af5b0*/  LDL.LU R52, [R1+0x380] ;  /* 0x0003800001347983 */ /* 0x000f220000300800 */
[----:B---3--:R-:W3:Y:S08]  /*af5c0*/  LDC R33, c[0x0][0x248] ;  /* 0x00009200ff217b82 */ /* 0x008ef00000000800 */
[----:B------:R-:W3:Y:S01]  /*af5d0*/  LDC R32, c[0x0][0x248] ;  /* 0x00009200ff207b82 */ /* 0x000ee20000000800 */
[----:B--2---:R-:W-:Y:S07]  /*af5e0*/  STSM.16.M88.4 [R0], R44 ;  /* 0x0000002c00007844 */ /* 0x004fee0000000200 */
[----:B----4-:R-:W2:Y:S08]  /*af5f0*/  LDC R35, c[0x0][0x248] ;  /* 0x00009200ff237b82 */ /* 0x010eb00000000800 */
[----:B------:R-:W-:Y:S08]  /*af600*/  BAR.SYNC.DEFER_BLOCKING 0x0 ;  /* 0x0000000000007b1d */ /* 0x000ff00000010000 */
[----:B------:R-:W4:Y:S01]  /*af610*/  LDC R34, c[0x0][0x248] ;  /* 0x00009200ff227b82 */ /* 0x000f220000000800 */
[----:B------:R-:W1:Y:S07]  /*af620*/  LDS.128 R44, [R164] ;  /* 0x00000000a42c7984 */ /* 0x000e6e0000000c00 */
[----:B------:R-:W-:Y:S06]  /*af630*/  BAR.SYNC.DEFER_BLOCKING 0x0 ;  /* 0x0000000000007b1d */ /* 0x000fec0000010000 */
[----:B-1----:R1:W-:Y:S04]  /*af640*/  STL.64 [R1+0x25f0], R44 ;  /* 0x0025f02c01007387 */ /* 0x0023e80000100a00 */
[----:B------:R3:W-:Y:S04]  /*af650*/  STL.64 [R1+0x25d8], R46 ;  /* 0x0025d82e01007387 */ /* 0x0007e80000100a00 */
[----:B------:R-:W2:Y:S04]  /*af660*/  LDL.LU R53, [R1+0x388] ;  /* 0x0003880001357983 */ /* 0x000ea80000300800 */
[----:B------:R-:W4:Y:S01]  /*af670*/  LDL.LU R56, [R1+0x384] ;  /* 0x0003840001387983 */ /* 0x000f220000300800 */
[----:B-1----:R-:W1:Y:S08]  /*af680*/  LDC R45, c[0x0][0x248] ;  /* 0x00009200ff2d7b82 */ /* 0x002e700000000800 */
[----:B---3--:R-:W3:Y:S08]  /*af690*/  LDC R47, c[0x0][0x248] ;  /* 0x00009200ff2f7b82 */ /* 0x008ef00000000800 */
[----:B------:R-:W1:Y:S08]  /*af6a0*/  LDC R46, c[0x0][0x248] ;  /* 0x00009200ff2e7b82 */ /* 0x000e700000000800 */
[----:B------:R-:W1:Y:S01]  /*af6b0*/  LDC R44, c[0x0][0x248] ;  /* 0x00009200ff2c7b82 */ /* 0x000e620000000800 */
[----:B------:R-:W-:Y:S07]  /*af6c0*/  STSM.16.M88.4 [R0], R48 ;  /* 0x0000003000007844 */ /* 0x000fee0000000200 */
        /* <DEDUP_REMOVED lines=8> */
[----:B-1----:R-:W1:Y:S01]  /*af750*/  LDC R43, c[0x0][0x248] ;  /* 0x00009200ff2b7b82 */ /* 0x002e620000000800 */
[----:B--2---:R-:W-:Y:S07]  /*af760*/  STSM.16.M88.4 [R0], R52 ;  /* 0x0000003400007844 */ /* 0x004fee0000000200 */
[----:B------:R-:W2:Y:S08]  /*af770*/  LDC R42, c[0x0][0x248] ;  /* 0x00009200ff2a7b82 */ /* 0x000eb00000000800 */
[----:B------:R-:W-:Y:S08]  /*af780*/  BAR.SYNC.DEFER_BLOCKING 0x0 ;  /* 0x0000000000007b1d */ /* 0x000ff00000010000 */
[----:B------:R-:W3:Y:S01]  /*af790*/  LDC R40, c[0x0][0x248] ;  /* 0x00009200ff287b82 */ /* 0x000ee20000000800 */
[----:B------:R-:W1:Y:S07]  /*af7a0*/  LDS.128 R52, [R164] ;  /* 0x00000000a4347984 */ /* 0x000e6e0000000c00 */
[----:B------:R-:W-:Y:S06]  /*af7b0*/  BAR.SYNC.DEFER_BLOCKING 0x0 ;  /* 0x0000000000007b1d */ /* 0x000fec0000010000 */
[----:B-1----:R1:W-:Y:S04]  /*af7c0*/  STL.64 [R1+0x2630], R52 ;  /* 0x0026303401007387 */ /* 0x0023e80000100a00 */
[----:B------:R2:W-:Y:S04]  /*af7d0*/  STL.64 [R1+0x2618], R54 ;  /* 0x0026183601007387 */ /* 0x0005e80000100a00 */
[----:B------:R-:W3:Y:S04]  /*af7e0*/  LDL.LU R61, [R1+0x398] ;  /* 0x00039800013d7983 */ /* 0x000ee80000300800 */
[----:B------:R-:W3:Y:S01]  /*af7f0*/  LDL.LU R64, [R1+0x394] ;  /* 0x0003940001407983 */ /* 0x000ee20000300800 */
[----:B-1----:R-:W1:Y:S08]  /*af800*/  LDC R53, c[0x0][0x248] ;  /* 0x00009200ff357b82 */ /* 0x002e700000000800 */
[----:B--2---:R-:W2:Y:S08]  /*af810*/  LDC R55, c[0x0][0x248] ;  /* 0x00009200ff377b82 */ /* 0x004eb00000000800 */
[----:B------:R-:W1:Y:S08]  /*af820*/  LDC R54, c[0x0][0x248] ;  /* 0x00009200ff367b82 */ /* 0x000e700000000800 */
[----:B------:R-:W1:Y:S01]  /*af830*/  LDC R52, c[0x0][0x248] ;  /* 0x00009200ff347b82 */ /* 0x000e620000000800 */
[----:B----4-:R-:W-:Y:S07]  /*af840*/  STSM.16.M88.4 [R0], R56 ;  /* 0x0000003800007844 */ /* 0x010fee0000000200 */
[----:B------:R-:W-:Y:S06]  /*af850*/  BAR.SYNC.DEFER_BLOCKING 0x0 ;  /* 0x0000000000007b1d */ /* 0x000fec0000010000 */
[----:B------:R-:W4:Y:S02]  /*af860*/  LDS.128 R48, [R164] ;  /* 0x00000000a4307984 */ /* 0x000f240000000c00 */
[----:B------:R-:W-:Y:S06]  /*af870*/  BAR.SYNC.DEFER_BLOCKING 0x0 ;  /* 0x0000000000007b1d */ /* 0x000fec0000010000 */
[----:B----4-:R4:W-:Y:S04]  /*af880*/  STL.64 [R1+0x2650], R48 ;  /* 0x0026503001007387 */ /* 0x0109e80000100a00 */
[----:B------:R2:W-:Y:S04]  /*af890*/  STL.64 [R1+0x2648], R50 ;  /* 0x0026483201007387 */ /* 0x0005e80000100a00 */
[----:B------:R-:W3:Y:S04]  /*af8a0*/  LDL.LU R65, [R1+0x39c] ;  /* 0x00039c0001417983 */ /* 0x000ee80000300800 */
[----:B------:R-:W3:Y:S01]  /*af8b0*/  LDL.LU R68, [R1+0x3a0] ;  /* 0x0003a00001447983 */ /* 0x000ee20000300800 */
[----:B----4-:R-:W4:Y:S08]  /*af8c0*/  LDC R49, c[0x0][0x248] ;  /* 0x00009200ff317b82 */ /* 0x010f300000000800 */
[----:B--2---:R-:W2:Y:S01]  /*af8d0*/  LDC R51, c[0x0][0x248] ;  /* 0x00009200ff337b82 */ /* 0x004ea20000000800 */
[----:B---3--:R-:W-:Y:S07]  /*af8e0*/  STSM.16.M88.4 [R0], R60 ;  /* 0x0000003c00007844 */ /* 0x008fee0000000200 */
[----:B------:R-:W3:Y:S08]  /*af8f0*/  LDC R50, c[0x0][0x248] ;  /* 0x00009200ff327b82 */ /* 0x000ef00000000800 */
[----:B------:R-:W-:Y:S08]  /*af900*/  BAR.SYNC.DEFER_BLOCKING 0x0 ;  /* 0x0000000000007b1d */ /* 0x000ff00000010000 */
[----:B------:R-:W4:Y:S01]  /*af910*/  LDC R48, c[0x0][0x248] ;  /* 0x00009200ff307b82 */ /* 0x000f220000000800 */
[----:B------:R-:W1:Y:S07]  /*af920*/  LDS.128 R60, [R164] ;  /* 0x00000000a43c7984 */ /* 0x000e6e0000000c00 */
[----:B------:R-:W-:Y:S06]  /*af930*/  BAR.SYNC.DEFER_BLOCKING 0x0 ;  /* 0x0000000000007b1d */ /* 0x000fec0000010000 */
[----:B-1----:R1:W-:Y:S04]  /*af940*/  STL.64 [R1+0x2670], R60 ;  /* 0x0026703c01007387 */ /* 0x0023e80000100a00 */
[----:B------:R2:W-:Y:S04]  /*af950*/  STL.64 [R1+0x2668], R62 ;  /* 0x0026683e01007387 */ /* 0x0005e80000100a00 */
[----:B------:R-:W4:Y:S01]  /*af960*/  LDL.LU R69, [R1+0x3a8] ;  /* 0x0003a80001457983 */ /* 0x000f220000300800 */
[----:B-1----:R-:W1:Y:S08]  /*af970*/  LDC R61, c[0x0][0x248] ;  /* 0x00009200ff3d7b82 */ /* 0x002e700000000800 */
[----:B--2---:R-:W2:Y:S08]  /*af980*/  LDC R63, c[0x0][0x248] ;  /* 0x00009200ff3f7b82 */ /* 0x004eb00000000800 */
[----:B------:R-:W1:Y:S08]  /*af990*/  LDC R62, c[0x0][0x248] ;  /* 0x00009200ff3e7b82 */ /* 0x000e700000000800 */
[----:B------:R-:W1:Y:S01]  /*af9a0*/  LDC R60, c[0x0][0x248] ;  /* 0x00009200ff3c7b82 */ /* 0x000e620000000800 */
[----:B------:R2:W-:Y:S07]  /*af9b0*/  STSM.16.M88.4 [R0], R64 ;  /* 0x0000004000007844 */ /* 0x0005ee0000000200 */
[----:B------:R-:W-:Y:S06]  /*af9c0*/  BAR.SYNC.DEFER_BLOCKING 0x0 ;  /* 0x0000000000007b1d */ /* 0x000fec0000010000 */
[----:B--2---:R-:W2:Y:S04]  /*af9d0*/  LDL.LU R64, [R1+0x3a4] ;  /* 0x0003a40001407983 */ /* 0x004ea80000300800 */
[----:B------:R-:W1:Y:S01]  /*af9e0*/  LDS.128 R56, [R164] ;  /* 0x00000000a4387984 */ /* 0x000e620000000c00 */
[----:B------:R-:W-:Y:S06]  /*af9f0*/  BAR.SYNC.DEFER_BLOCKING 0x0 ;  /* 0x0000000000007b1d */ /* 0x000fec0000010000 */
[----:B-1----:R1:W-:Y:S04]  /*afa00*/  STL [R1+0x269c], R56 ;  /* 0x00269c3801007387 */ /* 0x0023e80000100800 */
[----:B------:R3:W-:Y:S04]  /*afa10*/  STL [R1+0x268c], R57 ;  /* 0x00268c3901007387 */ /* 0x0007e80000100800 */
[----:B------:R3:W-:Y:S01]  /*afa20*/  STL.64 [R1+0x2680], R58 ;  /* 0x0026803a01007387 */ /* 0x0007e20000100a00 */
[----:B------:R-:W-:Y:S01]  /*afa30*/  IMAD.MOV.U32 R66, RZ, RZ, R129 ;  /* 0x000000ffff427224 */ /* 0x000fe200078e0081 */
[----:B------:R-:W-:Y:S01]  /*afa40*/  MOV R67, R131 ;  /* 0x0000008300437202 */ /* 0x000fe20000000f00 */
[----:B-1----:R-:W1:Y:S01]  /*afa50*/  LDC R56, c[0x0][0x248] ;  /* 0x00009200ff387b82 */ /* 0x002e620000000800 */
[----:B------:R-:W2:Y:S07]  /*afa60*/  LDL.LU R65, [R1+0x3ac] ;  /* 0x0003ac0001417983 */ /* 0x000eae0000300800 */
[----:B---3--:R-:W3:Y:S08]  /*afa70*/  LDC R57, c[0x0][0x248] ;  /* 0x00009200ff397b82 */ /* 0x008ef00000000800 */
[----:B------:R-:W1:Y:S01]  /*afa80*/  LDC R59, c[0x0][0x248] ;  /* 0x00009200ff3b7b82 */ /* 0x000e620000000800 */
[----:B----4-:R4:W-:Y:S07]  /*afa90*/  STSM.16.M88.4 [R0], R68 ;  /* 0x0000004400007844 */ /* 0x0109ee0000000200 */
[----:B------:R-:W-:Y:S08]  /*afaa0*/  BAR.SYNC.DEFER_BLOCKING 0x0 ;  /* 0x0000000000007b1d */ /* 0x000ff00000010000 */
[----:B------:R-:W1:Y:S01]  /*afab0*/  LDC R58, c[0x0][0x248] ;  /* 0x00009200ff3a7b82 */ /* 0x000e620000000800 */
[----:B----4-:R-:W4:Y:S04]  /*afac0*/  LDL.LU R68, [R1+0x3b0] ;  /* 0x0003b00001447983 */ /* 0x010f280000300800 */
[----:B------:R-:W3:Y:S03]  /*afad0*/  LDS.128 R124, [R164] ;  /* 0x00000000a47c7984 */ /* 0x000ee60000000c00 */
[----:B------:R-:W-:Y:S06]  /*afae0*/  BAR.SYNC.DEFER_BLOCKING 0x0 ;  /* 0x0000000000007b1d */ /* 0x000fec0000010000 */
[----:B---3--:R3:W-:Y:S04]  /*afaf0*/  STL [R1+0x26a4], R124 ;  /* 0x0026a47c01007387 */ /* 0x0087e80000100800 */
[----:B------:R1:W-:Y:S04]  /*afb00*/  STL [R1+0x26a0], R125 ;  /* 0x0026a07d01007387 */ /* 0x0003e80000100800 */
[----:B------:R1:W-:Y:S01]  /*afb10*/  STL.64 [R1+0x2690], R126 ;  /* 0x0026907e01007387 */ /* 0x0003e20000100a00 */
[----:B------:R-:W-:Y:S01]  /*afb20*/  IMAD.MOV.U32 R70, RZ, RZ, R132 ;  /* 0x000000ffff467224 */ /* 0x000fe200078e0084 */
[----:B------:R-:W-:Y:S01]  /*afb30*/  MOV R71, R134 ;  /* 0x0000008600477202 */ /* 0x000fe20000000f00 */
[----:B---3--:R-:W3:Y:S01]  /*afb40*/  LDC R124, c[0x0][0x248] ;  /* 0x00009200ff7c7b82 */ /* 0x008ee20000000800 */
[----:B------:R-:W4:Y:S07]  /*afb50*/  LDL.LU R69, [R1+0x3b8] ;  /* 0x0003b80001457983 */ /* 0x000f2e0000300800 */
[----:B-1----:R-:W1:Y:S08]  /*afb60*/  LDC R125, c[0x0][0x248] ;  /* 0x00009200ff7d7b82 */ /* 0x002e700000000800 */
[----:B------:R-:W3:Y:S08]  /*afb70*/  LDC R127, c[0x0][0x248] ;  /* 0x00009200ff7f7b82 */ /* 0x000ef00000000800 */
[----:B------:R-:W1:Y:S01]  /*afb80*/  LDC R126, c[0x0][0x248] ;  /* 0x00009200ff7e7b82 */ /* 0x000e620000000800 */
[----:B--2---:R2:W-:Y:S07]  /*afb90*/  STSM.16.M88.4 [R0], R64 ;  /* 0x0000004000007844 */ /* 0x0045ee0000000200 */
[----:B------:R-:W-:Y:S06]  /*afba0*/  BAR.SYNC.DEFER_BLOCKING 0x0 ;  /* 0x0000000000007b1d */ /* 0x000fec0000010000 */
[----:B--2---:R-:W2:Y:S04]  /*afbb0*/  LDL.LU R64, [R1+0x3b4] ;  /* 0x0003b40001407983 */ /* 0x004ea80000300800 */
[----:B------:R-:W3:Y:S01]  /*afbc0*/  LDS.128 R120, [R164] ;  /* 0x00000000a4787984 */ /* 0x000ee20000000c00 */
[----:B------:R-:W-:Y:S01]  /*afbd0*/  BAR.SYNC.DEFER_BLOCKING 0x0 ;  /* 0x0000000000007b1d */ /* 0x000fe20000010000 */
[----:B------:R-:W-:Y:S01]  /*afbe0*/  IMAD.MOV.U32 R66, RZ, RZ, R133 ;  /* 0x000000ffff427224 */ /* 0x000fe200078e0085 */
[----:B------:R-:W-:-:S04]  /*afbf0*/  MOV R67, R135 ;  /* 0x0000008700437202 */ /* 0x000fc80000000f00 */
[----:B---3--:R3:W-:Y:S04]  /*afc00*/  STL [R1+0x26b8], R122 ;  /* 0x0026b87a01007387 */ /* 0x0087e80000100800 */
[----:B------:R-:W-:Y:S04]  /*afc10*/  STL.64 [R1+0x26b0], R120 ;  /* 0x0026b07801007387 */ /* 0x000fe80000100a00 */
[----:B------:R1:W-:Y:S01]  /*afc20*/  STL [R1+0x26a8], R123 ;  /* 0x0026a87b01007387 */ /* 0x0003e20000100800 */
[----:B---3--:R-:W3:Y:S03]  /*afc30*/  LDC R122, c[0x0][0x248] ;  /* 0x00009200ff7a7b82 */ /* 0x008ee60000000800 */
[----:B------:R-:W2:Y:S05]  /*afc40*/  LDL.LU R65, [R1+0x3bc] ;  /* 0x0003bc0001417983 */ /* 0x000eaa0000300800 */
[----:B-1----:R-:W1:Y:S08]  /*afc50*/  LDC R123, c[0x0][0x248] ;  /* 0x00009200ff7b7b82 */ /* 0x002e700000000800 */
[----:B------:R-:W3:Y:S01]  /*afc60*/  LDC R121, c[0x0][0x248] ;  /* 0x00009200ff797b82 */ /* 0x000ee20000000800 */
[----:B----4-:R4:W-:Y:S07]  /*afc70*/  STSM.16.M88.4 [R0], R68 ;  /* 0x0000004400007844 */ /* 0x0109ee0000000200 */
[----:B------:R-:W-:Y:S08]  /*afc80*/  BAR.SYNC.DEFER_BLOCKING 0x0 ;  /* 0x0000000000007b1d */ /* 0x000ff00000010000 */
[----:B------:R-:W3:Y:S01]  /*afc90*/  LDC R120, c[0x0][0x248] ;  /* 0x00009200ff787b82 */ /* 0x000ee20000000800 */
[----:B----4-:R-:W4:Y:S04]  /*afca0*/  LDL.LU R68, [R1+0x3c0] ;  /* 0x0003c00001447983 */ /* 0x010f280000300800 */
[----:B------:R-:W1:Y:S03]  /*afcb0*/  LDS.128 R132, [R164] ;  /* 0x00000000a4847984 */ /* 0x000e660000000c00 */
[----:B------:R-:W-:Y:S06]  /*afcc0*/  BAR.SYNC.DEFER_BLOCKING 0x0 ;  /* 0x0000000000007b1d */ /* 0x000fec0000010000 */
[----:B-1----:R1:W-:Y:S04]  /*afcd0*/  STL.64 [R1+0x26d0], R132 ;  /* 0x0026d08401007387 */ /* 0x0023e80000100a00 */
[----:B------:R3:W-:Y:S04]  /*afce0*/  STL.64 [R1+0x26c0], R134 ;  /* 0x0026c08601007387 */ /* 0x0007e80000100a00 */
[----:B------:R-:W4:Y:S01]  /*afcf0*/  LDL.LU R69, [R1+0x3c8] ;  /* 0x0003c80001457983 */ /* 0x000f220000300800 */
[----:B------:R-:W-:Y:S01]  /*afd00*/  IMAD.MOV.U32 R70, RZ, RZ, R136 ;  /* 0x000000ffff467224 */ /* 0x000fe200078e0088 */
[----:B------:R-:W-:Y:S01]  /*afd10*/  MOV R71, R138 ;  /* 0x0000008a00477202 */ /* 0x000fe20000000f00 */
[----:B-1----:R-:W1:Y:S08]  /*afd20*/  LDC R133, c[0x0][0x248] ;  /* 0x00009200ff857b82 */ /* 0x002e700000000800 */
[----:B---3--:R-:W3:Y:S08]  /*afd30*/  LDC R135, c[0x0][0x248] ;  /* 0x00009200ff877b82 */ /* 0x008ef00000000800 */
[----:B------:R-:W1:Y:S08]  /*afd40*/  LDC R134, c[0x0][0x248] ;  /* 0x00009200ff867b82 */ /* 0x000e700000000800 */
[----:B------:R-:W1:Y:S01]  /*afd50*/  LDC R132, c[0x0][0x248] ;  /* 0x00009200ff847b82 */ /* 0x000e620000000800 */
[----:B--2---:R2:W-:Y:S07]  /*afd60*/  STSM.16.M88.4 [R0], R64 ;  /* 0x0000004000007844 */ /* 0x0045ee0000000200 */
[----:B------:R-:W-:Y:S06]  /*afd70*/  BAR.SYNC.DEFER_BLOCKING 0x0 ;  /* 0x0000000000007b1d */ /* 0x000fec0000010000 */
[----:B--2---:R-:W2:Y:S04]  /*afd80*/  LDL.LU R64, [R1+0x3c4] ;  /* 0x0003c40001407983 */ /* 0x004ea80000300800 */
[----:B------:R-:W3:Y:S01]  /*afd90*/  LDS.128 R128, [R164] ;  /* 0x00000000a4807984 */ /* 0x000ee20000000c00 */
[----:B------:R-:W-:Y:S06]  /*afda0*/  BAR.SYNC.DEFER_BLOCKING 0x0 ;  /* 0x0000000000007b1d */ /* 0x000fec0000010000 */
[----:B---3--:R-:W-:Y:S04]  /*afdb0*/  STL.64 [R1+0x26e0], R128 ;  /* 0x0026e08001007387 */ /* 0x008fe80000100a00 */
[----:B------:R3:W-:Y:S04]  /*afdc0*/  STL [R1+0x26dc], R130 ;  /* 0x0026dc8201007387 */ /* 0x0007e80000100800 */
[----:B----4-:R4:W-:Y:S01]  /*afdd0*/  STSM.16.M88.4 [R0], R68 ;  /* 0x0000004400007844 */ /* 0x0109e20000000200 */
[----:B------:R-:W-:Y:S01]  /*afde0*/  IMAD.MOV.U32 R66, RZ, RZ, R137 ;  /* 0x000000ffff427224 */ /* 0x000fe200078e0089 */
[----:B------:R-:W-:Y:S01]  /*afdf0*/  MOV R67, R139 ;  /* 0x0000008b00437202 */ /* 0x000fe20000000f00 */
[----:B---3--:R-:W3:Y:S08]  /*afe00*/  LDC R130, c[0x0][0x248] ;  /* 0x00009200ff827b82 */ /* 0x008ef00000000800 */
[----:B------:R-:W-:Y:S08]  /*afe10*/  BAR.SYNC.DEFER_BLOCKING 0x0 ;  /* 0x0000000000007b1d */ /* 0x000ff00000010000 */
[----:B------:R-:W1:Y:S01]  /*afe20*/  LDC R129, c[0x0][0x248] ;  /* 0x00009200ff817b82 */ /* 0x000e620000000800 */
[----:B------:R4:W-:Y:S04]  /*afe30*/  STL [R1+0x26d8], R131 ;  /* 0x0026d88301007387 */ /* 0x0009e80000100800 */
[----:B------:R-:W2:Y:S03]  /*afe40*/  LDL.LU R65, [R1+0x3cc] ;  /* 0x0003cc0001417983 */ /* 0x000ea60000300800 */
[----:B------:R-:W1:Y:S01]  /*afe50*/  LDC R128, c[0x0][0x248] ;  /* 0x00009200ff807b82 */ /* 0x000e620000000800 */
[----:B----4-:R-:W4:Y:S01]  /*afe60*/  LDL.LU R68, [R1+0x3d0] ;  /* 0x0003d00001447983 */ /* 0x010f220000300800 */
[----:B------:R-:W-:Y:S01]  /*afe70*/  IMAD.MOV.U32 R70, RZ, RZ, R140 ;  /* 0x000000ffff467224 */ /* 0x000fe200078e008c */
[----:B------:R-:W-:-:S05]  /*afe80*/  MOV R71, R142 ;  /* 0x0000008e00477202 */ /* 0x000fca0000000f00 */
[----:B------:R-:W3:Y:S01]  /*afe90*/  LDC R131, c[0x0][0x248] ;  /* 0x00009200ff837b82 */ /* 0x000ee20000000800 */
[----:B------:R-:W1:Y:S07]  /*afea0*/  LDS.128 R152, [R164] ;  /* 0x00000000a4987984 */ /* 0x000e6e0000000c00 */
[----:B------:R-:W-:Y:S06]  /*afeb0*/  BAR.SYNC.DEFER_BLOCKING 0x0 ;  /* 0x0000000000007b1d */ /* 0x000fec0000010000 */
[----:B-1----:R1:W-:Y:S04]  /*afec0*/  STL [R1+0x2710], R154 ;  /* 0x0027109a01007387 */ /* 0x0023e80000100800 */
[----:B------:R3:W-:Y:S04]  /*afed0*/  STL.64 [R1+0x26f0], R152 ;  /* 0x0026f09801007387 */ /* 0x0007e80000100a00 */
[----:B------:R3:W-:Y:S01]  /*afee0*/  STL [R1+0x26e8], R155 ;  /* 0x0026e89b01007387 */ /* 0x0007e20000100800 */
[----:B-1----:R-:W1:Y:S03]  /*afef0*/  LDC R154, c[0x0][0x248] ;  /* 0x00009200ff9a7b82 */ /* 0x002e660000000800 */
[----:B------:R-:W4:Y:S04]  /*aff00*/  LDL.LU R69, [R1+0x3d8] ;  /* 0x0003d80001457983 */ /* 0x000f280000300800 */
[----:B------:R-:W4:Y:S01]  /*aff10*/  LDL.LU R72, [R1+0x3d4] ;  /* 0x0003d40001487983 */ /* 0x000f220000300800 */
[----:B---3--:R-:W3:Y:S08]  /*aff20*/  LDC R153, c[0x0][0x248] ;  /* 0x00009200ff997b82 */ /* 0x008ef00000000800 */
[----:B------:R-:W1:Y:S08]  /*aff30*/  LDC R152, c[0x0][0x248] ;  /* 0x00009200ff987b82 */ /* 0x000e700000000800 */
[----:B------:R-:W1:Y:S01]  /*aff40*/  LDC R155, c[0x0][0x248] ;  /* 0x00009200ff9b7b82 */ /* 0x000e620000000800 */
[----:B--2---:R-:W-:Y:S07]  /*aff50*/  STSM.16.M88.4 [R0], R64 ;  /* 0x0000004000007844 */ /* 0x004fee0000000200 */
[----:B------:R-:W-:Y:S06]  /*aff60*/  BAR.SYNC.DEFER_BLOCKING 0x0 ;  /* 0x0000000000007b1d */ /* 0x000fec0000010000 */
[----:B------:R-:W2:Y:S02]  /*aff70*/  LDS.128 R136, [R164] ;  /* 0x00000000a4887984 */ /* 0x000ea40000000c00 */
[----:B------:R-:W-:Y:S06]  /*aff80*/  BAR.SYNC.DEFER_BLOCKING 0x0 ;  /* 0x0000000000007b1d */ /* 0x000fec0000010000 */
[----:B----4-:R4:W-:Y:S02]  /*aff90*/  STSM.16.M88.4 [R0], R68 ;  /* 0x0000004400007844 */ /* 0x0109e40000000200 */
[----:B------:R-:W-:Y:S06]  /*affa0*/  BAR.SYNC.DEFER_BLOCKING 0x0 ;  /* 0x0000000000007b1d */ /* 0x000fec0000010000 */
[----:B--2---:R2:W-:Y:S04]  /*affb0*/  STL.64 [R1+0x2700], R136 ;  /* 0x0027008801007387 */ /* 0x0045e80000100a00 */
[----:B------:R3:W-:Y:S04]  /*affc0*/  STL.64 [R1+0x26f8], R138 ;  /* 0x0026f88a01007387 */ /* 0x0007e80000100a00 */
[----:B------:R-:W3:Y:S01]  /*affd0*/  LDL.LU R73, [R1+0x3dc] ;  /* 0x0003dc0001497983 */ /* 0x000ee20000300800 */
[----:B------:R-:W-:Y:S01]  /*affe0*/  IMAD.MOV.U32 R66, RZ, RZ, R144 ;  /* 0x000000ffff427224 */ /* 0x000fe200078e0090 */
[----:B------:R-:W-:Y:S01]  /*afff0*/  MOV R67, R146 ;  /* 0x0000009200437202 */ /* 0x000fe20000000f00 */
[----:B----4-:R-:W-:Y:S01]  /*b0000*/  IMAD.MOV.U32 R70, RZ, RZ, R145 ;  /* 0x000000ffff467224 */ /* 0x010fe200078e0091 */
[----:B------:R-:W-:Y:S01]  /*b0010*/  MOV R71, R147 ;  /* 0x0000009300477202 */ /* 0x000fe20000000f00 */
[----:B--2---:R-:W2:Y:S01]  /*b0020*/  LDC R137, c[0x0][0x248] ;  /* 0x00009200ff897b82 */ /* 0x004ea20000000800 */
[----:B------:R-:W4:Y:S07]  /*b0030*/  LDS.128 R140, [R164] ;  /* 0x00000000a48c7984 */ /* 0x000f2e0000000c00 */
[----:B------:R-:W-:Y:S08]  /*b0040*/  BAR.SYNC.DEFER_BLOCKING 0x0 ;  /* 0x0000000000007b1d */ /* 0x000ff00000010000 */
[----:B---3--:R-:W3:Y:S08]  /*b0050*/  LDC R139, c[0x0][0x248] ;  /* 0x00009200ff8b7b82 */ /* 0x008ef00000000800 */
[----:B------:R-:W2:Y:S08]  /*b0060*/  LDC R138, c[0x0][0x248] ;  /* 0x00009200ff8a7b82 */ /* 0x000eb00000000800 */
[----:B------:R-:W2:Y:S01]  /*b0070*/  LDC R136, c[0x0][0x248] ;  /* 0x00009200ff887b82 */ /* 0x000ea20000000800 */
[----:B----4-:R4:W-:Y:S04]  /*b0080*/  STL.64 [R1+0x2718], R140 ;  /* 0x0027188c01007387 */ /* 0x0109e80000100a00 */
[----:B------:R1:W-:Y:S04]  /*b0090*/  STL.64 [R1+0x2708], R142 ;  /* 0x0027088e01007387 */ /* 0x0003e80000100a00 */
[----:B------:R-:W2:Y:S04]  /*b00a0*/  LDL.LU R64, [R1+0x3e0] ;  /* 0x0003e00001407983 */ /* 0x000ea80000300800 */
[----:B------:R-:W2:Y:S01]  /*b00b0*/  LDL.LU R65, [R1+0x3e8] ;  /* 0x0003e80001417983 */ /* 0x000ea20000300800 */
[----:B----4-:R-:W4:Y:S03]  /*b00c0*/  LDC R141, c[0x0][0x248] ;  /* 0x00009200ff8d7b82 */ /* 0x010f260000000800 */
[----:B------:R-:W4:Y:S04]  /*b00d0*/  LDL.LU R68, [R1+0x3e4] ;  /* 0x0003e40001447983 */ /* 0x000f280000300800 */
[----:B------:R-:W4:Y:S01]  /*b00e0*/  LDL.LU R69, [R1+0x3ec] ;  /* 0x0003ec0001457983 */ /* 0x000f220000300800 */
[----:B-1----:R-:W1:Y:S08]  /*b00f0*/  LDC R143, c[0x0][0x248] ;  /* 0x00009200ff8f7b82 */ /* 0x002e700000000800 */
[----:B------:R-:W1:Y:S08]  /*b0100*/  LDC R142, c[0x0][0x248] ;  /* 0x00009200ff8e7b82 */ /* 0x000e700000000800 */
[----:B------:R-:W3:Y:S01]  /*b0110*/  LDC R140, c[0x0][0x248] ;  /* 0x00009200ff8c7b82 */ /* 0x000ee20000000800 */
[----:B------:R-:W-:Y:S07]  /*b0120*/  STSM.16.M88.4 [R0], R72 ;  /* 0x0000004800007844 */ /* 0x000fee0000000200 */
[----:B------:R-:W-:Y:S06]  /*b0130*/  BAR.SYNC.DEFER_BLOCKING 0x0 ;  /* 0x0000000000007b1d */ /* 0x000fec0000010000 */
[----:B------:R-:W1:Y:S02]  /*b0140*/  LDS.128 R160, [R164] ;  /* 0x00000000a4a07984 */ /* 0x000e640000000c00 */
[----:B------:R-:W-:Y:S06]  /*b0150*/  BAR.SYNC.DEFER_BLOCKING 0x0 ;  /* 0x0000000000007b1d */ /* 0x000fec0000010000 */
[----:B--2---:R2:W-:Y:S02]  /*b0160*/  STSM.16.M88.4 [R0], R64 ;  /* 0x0000004000007844 */ /* 0x0045e40000000200 */
[----:B------:R-:W-:Y:S06]  /*b0170*/  BAR.SYNC.DEFER_BLOCKING 0x0 ;  /* 0x0000000000007b1d */ /* 0x000fec0000010000 */
[----:B------:R-:W3:Y:S02]  /*b0180*/  LDS.128 R156, [R164] ;  /* 0x00000000a49c7984 */ /* 0x000ee40000000c00 */
[----:B------:R-:W-:Y:S06]  /*b0190*/  BAR.SYNC.DEFER_BLOCKING 0x0 ;  /* 0x0000000000007b1d */ /* 0x000fec0000010000 */
[----:B-1----:R1:W-:Y:S04]  /*b01a0*/  STL.64 [R1+0x2728], R160 ;  /* 0x002728a001007387 */ /* 0x0023e80000100a00 */
[----:B----4-:R4:W-:Y:S01]  /*b01b0*/  STSM.16.M88.4 [R0], R68 ;  /* 0x0000004400007844 */ /* 0x0109e20000000200 */
[----:B------:R-:W-:Y:S01]  /*b01c0*/  IMAD.MOV.U32 R74, RZ, RZ, R148 ;  /* 0x000000ffff4a7224 */ /* 0x000fe200078e0094 */
[----:B------:R-:W-:Y:S01]  /*b01d0*/  MOV R75, R150 ;  /* 0x00000096004b7202 */ /* 0x000fe20000000f00 */
[----:B--2---:R-:W-:Y:S01]  /*b01e0*/  IMAD.MOV.U32 R66, RZ, RZ, R149 ;  /* 0x000000ffff427224 */ /* 0x004fe200078e0095 */
[----:B------:R-:W-:Y:S01]  /*b01f0*/  BAR.SYNC.DEFER_BLOCKING 0x0 ;  /* 0x0000000000007b1d */ /* 0x000fe20000010000 */
[----:B------:R-:W-:-:S07]  /*b0200*/  MOV R67, R151 ;  /* 0x0000009700437202 */ /* 0x000fce0000000f00 */
[----:B-1----:R-:W1:Y:S01]  /*b0210*/  LDC R161, c[0x0][0x248] ;  /* 0x00009200ffa17b82 */ /* 0x002e620000000800 */
[----:B------:R2:W-:Y:S04]  /*b0220*/  STL [R1+0x2720], R163 ;  /* 0x002720a301007387 */ /* 0x0005e80000100800 */
[----:B------:R2:W-:Y:S03]  /*b0230*/  STL [R1+0x2760], R162 ;  /* 0x002760a201007387 */ /* 0x0005e60000100800 */
[----:B----4-:R-:W4:Y:S01]  /*b0240*/  LDC R70, c[0x0][0x22c] ;  /* 0x00008b00ff467b82 */ /* 0x010f220000000800 */
[----:B---3--:R-:W-:Y:S04]  /*b0250*/  STL.64 [R1+0x2738], R156 ;  /* 0x0027389c01007387 */ /* 0x008fe80000100a00 */
[----:B------:R3:W-:Y:S03]  /*b0260*/  STL.64 [R1+0x2730], R158 ;  /* 0x0027309e01007387 */ /* 0x0007e60000100a00 */
[----:B------:R-:W1:Y:S01]  /*b0270*/  LDC R71, c[0x0][0x22c] ;  /* 0x00008b00ff477b82 */ /* 0x000e620000000800 */
[----:B------:R-:W4:Y:S04]  /*b0280*/  LDL.LU R72, [R1+0x3f0] ;  /* 0x0003f00001487983 */ /* 0x000f280000300800 */
[----:B------:R-:W4:Y:S01]  /*b0290*/  LDL.LU R73, [R1+0x3f8] ;  /* 0x0003f80001497983 */ /* 0x000f220000300800 */
[----:B------:R-:W-:-:S02]  /*b02a0*/  LEA R68, P2, R5, R2, 0x2 ;  /* 0x0000000205447211 */ /* 0x000fc400078410ff */
[----:B--2---:R-:W2:Y:S01]  /*b02b0*/  LDC R163, c[0x0][0x248] ;  /* 0x00009200ffa37b82 */ /* 0x004ea20000000800 */
[----:B------:R-:W1:Y:S07]  /*b02c0*/  LDS.128 R144, [R164] ;  /* 0x00000000a4907984 */ /* 0x000e6e0000000c00 */
[----:B------:R-:W-:Y:S08]  /*b02d0*/  BAR.SYNC.DEFER_BLOCKING 0x0 ;  /* 0x0000000000007b1d */ /* 0x000ff00000010000 */
[----:B------:R-:W2:Y:S08]  /*b02e0*/  LDC R162, c[0x0][0x248] ;  /* 0x00009200ffa27b82 */ /* 0x000eb00000000800 */
[----:B------:R-:W2:Y:S08]  /*b02f0*/  LDC R160, c[0x0][0x248] ;  /* 0x00009200ffa07b82 */ /* 0x000eb00000000800 */
[----:B---3--:R-:W3:Y:S08]  /*b0300*/  LDC R159, c[0x0][0x248] ;  /* 0x00009200ff9f7b82 */ /* 0x008ef00000000800 */
[----:B------:R-:W3:Y:S01]  /*b0310*/  LDC R158, c[0x0][0x248] ;  /* 0x00009200ff9e7b82 */ /* 0x000ee20000000800 */
[----:B-1----:R-:W-:Y:S07]  /*b0320*/  STL.64 [R1+0x2748], R144 ;  /* 0x0027489001007387 */ /* 0x002fee0000100a00 */
[----:B------:R-:W1:Y:S01]  /*b0330*/  LDC R157, c[0x0][0x248] ;  /* 0x00009200ff9d7b82 */ /* 0x000e620000000800 */
[----:B------:R2:W-:Y:S04]  /*b0340*/  STL.64 [R1+0x2740], R146 ;  /* 0x0027409201007387 */ /* 0x0005e80000100a00 */
[----:B------:R-:W3:Y:S03]  /*b0350*/  LDL.LU R85, [R1+0x630] ;  /* 0x0006300001557983 */ /* 0x000ee60000300800 */
[----:B------:R-:W1:Y:S01]  /*b0360*/  LDC R156, c[0x0][0x248] ;  /* 0x00009200ff9c7b82 */ /* 0x000e620000000800 */
[----:B------:R-:W3:Y:S04]  /*b0370*/  LDL.LU R64, [R1+0x3f4] ;  /* 0x0003f40001407983 */ /* 0x000ee80000300800 */
[----:B------:R-:W3:Y:S01]  /*b0380*/  LDL.LU R65, [R1+0x3fc] ;  /* 0x0003fc0001417983 */ /* 0x000ee20000300800 */
[----:B------:R-:W-:-:S02]  /*b0390*/  LEA.HI.X.SX32 R69, R5, R3, 0x2, P2 ;  /* 0x0000000305457211 */ /* 0x000fc400010f16ff */
[----:B--2---:R-:W2:Y:S01]  /*b03a0*/  LDC R147, c[0x0][0x248] ;  /* 0x00009200ff937b82 */ /* 0x004ea20000000800 */
[----:B------:R-:W2:Y:S04]  /*b03b0*/  LDL.LU R86, [R1+0x620] ;  /* 0x0006200001567983 */ /* 0x000ea80000300800 */
[----:B------:R-:W2:Y:S03]  /*b03c0*/  LDL.LU R84, [R1+0x634] ;  /* 0x0006340001547983 */ /* 0x000ea60000300800 */
[----:B------:R-:W1:Y:S01]  /*b03d0*/  LDC R146, c[0x0][0x248] ;  /* 0x00009200ff927b82 */ /* 0x000e620000000800 */
[----:B------:R-:W2:Y:S04]  /*b03e0*/  LDL.LU R83, [R1+0x624] ;  /* 0x0006240001537983 */ /* 0x000ea80000300800 */
[----:B------:R-:W2:Y:S03]  /*b03f0*/  LDL.LU R81, [R1+0x638] ;  /* 0x0006380001517983 */ /* 0x000ea60000300800 */
[----:B------:R-:W1:Y:S01]  /*b0400*/  LDC R145, c[0x0][0x248] ;  /* 0x00009200ff917b82 */ /* 0x000e620000000800 */
[----:B------:R-:W2:Y:S04]  /*b0410*/  LDL.LU R82, [R1+0x628] ;  /* 0x0006280001527983 */ /* 0x000ea80000300800 */
[----:B------:R-:W2:Y:S03]  /*b0420*/  LDL.LU R80, [R1+0x63c] ;  /* 0x00063c0001507983 */ /* 0x000ea60000300800 */
[----:B------:R-:W1:Y:S01]  /*b0430*/  LDC R144, c[0x0][0x248] ;  /* 0x00009200ff907b82 */ /* 0x000e620000000800 */
[----:B------:R-:W2:Y:S04]  /*b0440*/  LDL.LU R79, [R1+0x62c] ;  /* 0x00062c00014f7983 */ /* 0x000ea80000300800 */
[----:B------:R-:W2:Y:S04]  /*b0450*/  LDL.LU R78, [R1+0x610] ;  /* 0x00061000014e7983 */ /* 0x000ea80000300800 */
[----:B------:R-:W2:Y:S01]  /*b0460*/  LDL.LU R8, [R1+0x1dfc] ;  /* 0x001dfc0001087983 */ /* 0x000ea20000300800 */
[----:B----4-:R-:W-:-:S03]  /*b0470*/  ISETP.LT.AND P2, PT, R7, R70, !P0 ;  /* 0x000000460700720c */ /* 0x010fc60004741270 */
[----:B------:R4:W-:Y:S01]  /*b0480*/  STSM.16.M88.4 [R0], R72 ;  /* 0x0000004800007844 */ /* 0x0009e20000000200 */
[----:B------:R-:W-:Y:S08]  /*b0490*/  BAR.SYNC.DEFER_BLOCKING 0x0 ;  /* 0x0000000000007b1d */ /* 0x000ff00000010000 */
[----:B----4-:R-:W4:Y:S08]  /*b04a0*/  LDC R72, c[0x0][0x22c] ;  /* 0x00008b00ff487b82 */ /* 0x010f300000000800 */
[----:B------:R-:W1:Y:S01]  /*b04b0*/  LDC R75, c[0x0][0x22c] ;  /* 0x00008b00ff4b7b82 */ /* 0x000e620000000800 */
[----:B------:R-:W1:Y:S07]  /*b04c0*/  LDS.128 R164, [R164] ;  /* 0x00000000a4a47984 */ /* 0x000e6e0000000c00 */
[----:B------:R-:W-:Y:S08]  /*b04d0*/  BAR.SYNC.DEFER_BLOCKING 0x0 ;  /* 0x0000000000007b1d */ /* 0x000ff00000010000 */
[----:B------:R-:W1:Y:S08]  /*b04e0*/  LDC R74, c[0x0][0x22c] ;  /* 0x00008b00ff4a7b82 */ /* 0x000e700000000800 */
[----:B------:R-:W1:Y:S01]  /*b04f0*/  LDC R73, c[0x0][0x22c] ;  /* 0x00008b00ff497b82 */ /* 0x000e620000000800 */
[----:B---3--:R3:W-:Y:S07]  /*b0500*/  STSM.16.M88.4 [R0], R64 ;  /* 0x0000004000007844 */ /* 0x0087ee0000000200 */
[----:B------:R-:W-:Y:S01]  /*b0510*/  BAR.SYNC.DEFER_BLOCKING 0x0 ;  /* 0x0000000000007b1d */ /* 0x000fe20000010000 */
[----:B---3--:R-:W-:Y:S01]  /*b0520*/  IADD3 R65, R5, R4, RZ ;  /* 0x0000000405417210 */ /* 0x008fe20007ffe0ff */
[----:B------:R-:W-:-:S02]  /*b0530*/  VIADD R5, R6, 0x4 ;  /* 0x0000000406057836 */ /* 0x000fc40000000000 */
[----:B------:R-:W-:Y:S01]  /*b0540*/  VIADD R0, R6, 0x1 ;  /* 0x0000000106007836 */ /* 0x000fe20000000000 */
[----:B------:R-:W-:Y:S01]  /*b0550*/  IADD3 R7, R65, R4, RZ ;  /* 0x0000000441077210 */ /* 0x000fe20007ffe0ff */
[----:B------:R3:W-:Y:S01]  /*b0560*/  @P1 STG.E desc[UR60][R68.64], R85 ;  /* 0x0000005544001986 */ /* 0x0007e2000c10193c */
[----:B----4-:R-:W-:Y:S02]  /*b0570*/  ISETP.LT.AND P1, PT, R5, R72, !P0 ;  /* 0x000000480500720c */ /* 0x010fe40004721270 */
[----:B------:R-:W4:Y:S01]  /*b0580*/  LDC R72, c[0x0][0x22c] ;  /* 0x00008b00ff487b82 */ /* 0x000f220000000800 */
[----:B------:R-:W-:Y:S02]  /*b0590*/  ISETP.LT.AND P4, PT, R0, R76, !P0 ;  /* 0x0000004c0000720c */ /* 0x000fe40004781270 */
[----:B------:R-:W-:Y:S02]  /*b05a0*/  IADD3 R0, R6, 0x2, RZ ;  /* 0x0000000206007810 */ /* 0x000fe40007ffe0ff */
[----:B------:R-:W-:-:S02]  /*b05b0*/  LEA R64, P6, R65, R2, 0x2 ;  /* 0x0000000241407211 */ /* 0x000fc400078c10ff */
[----:B------:R-:W-:Y:S01]  /*b05c0*/  ISETP.LT.AND P3, PT, R0, R71, !P0 ;  /* 0x000000470000720c */ /* 0x000fe20004761270 */
[----:B------:R-:W-:Y:S01]  /*b05d0*/  IMAD.IADD R0, R7, 0x1, R4 ;  /* 0x0000000107007824 */ /* 0x000fe200078e0204 */
[-C--:B------:R-:W-:Y:S02]  /*b05e0*/  LEA.HI.X.SX32 R65, R65, R3.reuse, 0x2, P6 ;  /* 0x0000000341417211 */ /* 0x080fe400030f16ff */
[CC--:B------:R-:W-:Y:S02]  /*b05f0*/  LEA R66, P5, R7.reuse, R2.reuse, 0x2 ;  /* 0x0000000207427211 */ /* 0x0c0fe400078a10ff */
[C---:B---3--:R-:W-:Y:S02]  /*b0600*/  LEA R68, P6, R0.reuse, R2, 0x2 ;  /* 0x0000000200447211 */ /* 0x048fe400078c10ff */
[----:B------:R-:W-:Y:S02]  /*b0610*/  IADD3 R5, R0, R4, RZ ;  /* 0x0000000400057210 */ /* 0x000fe40007ffe0ff */
[----:B------:R-:W-:-:S02]  /*b0620*/  LEA.HI.X.SX32 R67, R7, R3, 0x2, P5 ;  /* 0x0000000307437211 */ /* 0x000fc400028f16ff */
[-C--:B------:R-:W-:Y:S01]  /*b0630*/  LEA.HI.X.SX32 R69, R0, R3.reuse, 0x2, P6 ;  /* 0x0000000300457211 */ /* 0x080fe200030f16ff */
[----:B------:R-:W-:Y:S01]  /*b0640*/  VIADD R0, R6, 0x5 ;  /* 0x0000000506007836 */ /* 0x000fe20000000000 */
[C---:B------:R-:W-:Y:S01]  /*b0650*/  LEA R70, P5, R5.reuse, R2, 0x2 ;  /* 0x0000000205467211 */ /* 0x040fe200078a10ff */
[----:B--2---:R2:W-:Y:S03]  /*b0660*/  @P4 STG.E desc[UR60][R64.64], R86 ;  /* 0x0000005640004986 */ /* 0x0045e6000c10193c */
[C---:B------:R-:W-:Y:S01]  /*b0670*/  LEA.HI.X.SX32 R71, R5.reuse, R3, 0x2, P5 ;  /* 0x0000000305477211 */ /* 0x040fe200028f16ff */
[----:B------:R3:W-:Y:S01]  /*b0680*/  @P3 STG.E desc[UR60][R66.64], R84 ;  /* 0x0000005442003986 */ /* 0x0007e2000c10193c */
[----:B----4-:R-:W-:Y:S01]  /*b0690*/  ISETP.LT.AND P3, PT, R0, R72, !P0 ;  /* 0x000000480000720c */ /* 0x010fe20004761270 */
[----:B------:R-:W-:Y:S01]  /*b06a0*/  IMAD.IADD R0, R5, 0x1, R4 ;  /* 0x0000000105007824 */ /* 0x000fe200078e0204 */
[C---:B------:R-:W-:Y:S01]  /*b06b0*/  IADD3 R7, R6.reuse, 0x6, RZ ;  /* 0x0000000606077810 */ /* 0x040fe20007ffe0ff */
[----:B------:R4:W-:Y:S01]  /*b06c0*/  @P2 STG.E desc[UR60][R68.64], R83 ;  /* 0x0000005344002986 */ /* 0x0009e2000c10193c */
[----:B------:R-:W4:Y:S01]  /*b06d0*/  LDC R72, c[0x0][0x22c] ;  /* 0x00008b00ff487b82 */ /* 0x000f220000000800 */
[----:B--2---:R-:W-:-:S02]  /*b06e0*/  IADD3 R65, R6, 0x8, RZ ;  /* 0x0000000806417810 */ /* 0x004fc40007ffe0ff */
[----:B------:R2:W-:Y:S01]  /*b06f0*/  @P1 STG.E desc[UR60][R70.64], R81 ;  /* 0x0000005146001986 */ /* 0x0005e2000c10193c */
[----:B------:R-:W-:Y:S01]  /*b0700*/  VIADD R64, R6, 0x7 ;  /* 0x0000000706407836 */ /* 0x000fe20000000000 */
[----:B------:R-:W-:Y:S02]  /*b0710*/  IADD3 R5, R0, R4, RZ ;  /* 0x0000000400057210 */ /* 0x000fe40007ffe0ff */
[----:B-1----:R-:W-:Y:S02]  /*b0720*/  ISETP.LT.AND P1, PT, R65, R75, !P0 ;  /* 0x0000004b4100720c */ /* 0x002fe40004721270 */
[----:B------:R-:W1:Y:S01]  /*b0730*/  LDC R75, c[0x0][0x22c] ;  /* 0x00008b00ff4b7b82 */ /* 0x000e620000000800 */
[----:B------:R-:W-:Y:S02]  /*b0740*/  ISETP.LT.AND P2, PT, R64, R74, !P0 ;  /* 0x0000004a4000720c */ /* 0x000fe40004741270 */
[----:B------:R-:W-:Y:S01]  /*b0750*/  ISETP.LT.AND P4, PT, R7, R73, !P0 ;  /* 0x000000490700720c */ /* 0x000fe20004781270 */
[C---:B------:R-:W-:Y:S01]  /*b0760*/  IMAD.IADD R7, R5.reuse, 0x1, R4 ;  /* 0x0000000105077824 */ /* 0x040fe200078e0204 */
[CC--:B------:R-:W-:Y:S01]  /*b0770*/  LEA R64, P5, R0.reuse, R2.reuse, 0x2 ;  /* 0x0000000200407211 */ /* 0x0c0fe200078a10ff */
[----:B------:R-:W-:Y:S02]  /*b0780*/  STL.64 [R1+0x2758], R164 ;  /* 0x002758a401007387 */ /* 0x000fe40000100a00 */
[----:B------:R-:W1:Y:S01]  /*b0790*/  LDC R74, c[0x0][0x22c] ;  /* 0x00008b00ff4a7b82 */ /* 0x000e620000000800 */
[----:B------:R-:W-:Y:S01]  /*b07a0*/  LEA.HI.X.SX32 R65, R0, R3, 0x2, P5 ;  /* 0x0000000300417211 */ /* 0x000fe200028f16ff */
[----:B------:R2:W-:Y:S01]  /*b07b0*/  STL.64 [R1+0x2750], R166 ;  /* 0x002750a601007387 */ /* 0x0005e20000100a00 */
[----:B---3--:R-:W-:-:S02]  /*b07c0*/  LEA R66, P5, R5, R2, 0x2 ;  /* 0x0000000205427211 */ /* 0x008fc400078a10ff */
[C---:B------:R-:W-:Y:S01]  /*b07d0*/  IADD3 R0, R7.reuse, R4, RZ ;  /* 0x0000000407007210 */ /* 0x040fe20007ffe0ff */
[----:B------:R-:W3:Y:S01]  /*b07e0*/  LDL.LU R86, [R1+0x600] ;  /* 0x0006000001567983 */ /* 0x000ee20000300800 */
[----:B----4-:R-:W-:Y:S01]  /*b07f0*/  LEA R68, P6, R7, R2, 0x2 ;  /* 0x0000000207447211 */ /* 0x010fe200078c10ff */
[----:B------:R-:W4:Y:S02]  /*b0800*/  LDC R73, c[0x0][0x22c] ;  /* 0x00008b00ff497b82 */ /* 0x000f240000000800 */
[----:B------:R-:W3:Y:S01]  /*b0810*/  LDL.LU R84, [R1+0x614] ;  /* 0x0006140001547983 */ /* 0x000ee20000300800 */
[----:B------:R-:W-:-:S03]  /*b0820*/  LEA.HI.X.SX32 R67, R5, R3, 0x2, P5 ;  /* 0x0000000305437211 */ /* 0x000fc600028f16ff */
[----:B------:R-:W3:Y:S01]  /*b0830*/  LDL.LU R83, [R1+0x604] ;  /* 0x0006040001537983 */ /* 0x000ee20000300800 */
[C---:B--2---:R-:W-:Y:S01]  /*b0840*/  LEA R70, P5, R0.reuse, R2, 0x2 ;  /* 0x0000000200467211 */ /* 0x044fe200078a10ff */
[----:B------:R-:W2:Y:S02]  /*b0850*/  LDC R167, c[0x0][0x248] ;  /* 0x00009200ffa77b82 */ /* 0x000ea40000000800 */
[----:B------:R-:W2:Y:S04]  /*b0860*/  LDL.LU R81, [R1+0x618] ;  /* 0x0006180001517983 */ /* 0x000ea80000300800 */
[----:B------:R-:W2:Y:S01]  /*b0870*/  LDL.LU R13, [R1+0x1e04] ;  /* 0x001e0400010d7983 */ /* 0x000ea20000300800 */
[-C--:B------:R-:W-:Y:S01]  /*b0880*/  LEA.HI.X.SX32 R69, R7, R3.reuse, 0x2, P6 ;  /* 0x0000000307457211 */ /* 0x080fe200030f16ff */
[----:B------:R-:W2:Y:S02]  /*b0890*/  LDC R166, c[0x0][0x248] ;  /* 0x00009200ffa67b82 */ /* 0x000ea40000000800 */
[----:B------:R-:W2:Y:S01]  /*b08a0*/  LDL.LU R12, [R1+0x1e00] ;  /* 0x001e0000010c7983 */ /* 0x000ea20000300800 */
[----:B------:R-:W-:-:S03]  /*b08b0*/  LEA.HI.X.SX32 R71, R0, R3, 0x2, P5 ;  /* 0x0000000300477211 */ /* 0x000fc600028f16ff */
[----:B------:R-:W2:Y:S02]  /*b08c0*/  LDL.LU R9, [R1+0x1e08] ;  /* 0x001e080001097983 */ /* 0x000ea40000300800 */
[----:B------:R-:W2:Y:S02]  /*b08d0*/  LDC R165, c[0x0][0x248] ;  /* 0x00009200ffa57b82 */ /* 0x000ea40000000800 */
[----:B------:R1:W-:Y:S04]  /*b08e0*/  @P3 STG.E desc[UR60][R64.64], R82 ;  /* 0x0000005240003986 */ /* 0x0003e8000c10193c */
[----:B------:R4:W-:Y:S02]  /*b08f0*/  @P4 STG.E desc[UR60][R66.64], R80 ;  /* 0x0000005042004986 */ /* 0x0009e4000c10193c */
[----:B------:R-:W2:Y:S02]  /*b0900*/  LDC R164, c[0x0][0x248] ;  /* 0x00009200ffa47b82 */ /* 0x000ea40000000800 */
[----:B------:R4:W-:Y:S04]  /*b0910*/  @P2 STG.E desc[UR60][R68.64], R79 ;  /* 0x0000004f44002986 */ /* 0x0009e8000c10193c */
[----:B------:R4:W-:Y:S01]  /*b0920*/  @P1 STG.E desc[UR60][R70.64], R78 ;  /* 0x0000004e46001986 */ /* 0x0009e2000c10193c */
[----:B-1----:R-:W-:-:S03]  /*b0930*/  ISETP.LT.AND P1, PT, R8, R75, !P0 ;  /* 0x0000004b0800720c */ /* 0x002fc60004721270 */
[----:B------:R-:W2:Y:S01]  /*b0940*/  LDL.LU R8, [R1+0x1e0c] ;  /* 0x001e0c0001087983 */ /* 0x000ea20000300800 */
[C---:B------:R-:W-:Y:S01]  /*b0950*/  VIADD R5, R6.reuse, 0x9 ;  /* 0x0000000906057836 */ /* 0x040fe20000000000 */
[----:B------:R-:W-:Y:S02]  /*b0960*/  IADD3 R7, R6, 0xa, RZ ;  /* 0x0000000a06077810 */ /* 0x000fe40007ffe0ff */
[----:B------:R-:W2:Y:S02]  /*b0970*/  LDL.LU R82, [R1+0x608] ;  /* 0x0006080001527983 */ /* 0x000ea40000300800 */
[----:B------:R-:W-:Y:S02]  /*b0980*/  ISETP.LT.AND P4, PT, R5, R72, !P0 ;  /* 0x000000480500720c */ /* 0x000fe40004781270 */
[----:B------:R-:W-:Y:S01]  /*b0990*/  IADD3 R5, R0, R4, RZ ;  /* 0x0000000400057210 */ /* 0x000fe20007ffe0ff */
[----:B------:R-:W1:Y:S01]  /*b09a0*/  LDC R72, c[0x0][0x22c] ;  /* 0x00008b00ff487b82 */ /* 0x000e620000000800 */
[----:B------:R-:W-:Y:S01]  /*b09b0*/  VIADD R6, R6, 0xb ;  /* 0x0000000b06067836 */ /* 0x000fe20000000000 */
[----:B----4-:R-:W-:Y:S01]  /*b09c0*/  ISETP.LT.AND P3, PT, R7, R73, !P0 ;  /* 0x000000490700720c */ /* 0x010fe20004761270 */
[----:B------:R-:W4:Y:S01]  /*b09d0*/  LDL.LU R80, [R1+0x61c] ;  /* 0x00061c0001507983 */ /* 0x000f220000300800 */
[----:B------:R-:W-:-:S02]  /*b09e0*/  IMAD.IADD R65, R5, 0x1, R4 ;  /* 0x0000000105417824 */ /* 0x000fc400078e0204 */
[----:B------:R-:W-:Y:S01]  /*b09f0*/  ISETP.LT.AND P2, PT, R6, R74, !P0 ;  /* 0x0000004a0600720c */ /* 0x000fe20004741270 */
[----:B------:R-:W4:Y:S01]  /*b0a00*/  LDL.LU R79, [R1+0x60c] ;  /* 0x00060c00014f7983 */ /* 0x000f220000300800 */
[----:B------:R-:W-:Y:S01]  /*b0a10*/  LEA R6, P5, R5, R2, 0x2 ;  /* 0x0000000205067211 */ /* 0x000fe200078a10ff */
[----:B------:R-:W1:Y:S01]  /*b0a20*/  LDC R73, c[0x0][0x22c] ;  /* 0x00008b00ff497b82 */ /* 0x000e620000000800 */
[----:B------:R-:W-:Y:S01]  /*b0a30*/  IADD3 R0, R65, R4, RZ ;  /* 0x0000000441007210 */ /* 0x000fe20007ffe0ff */
[----:B------:R-:W4:Y:S01]  /*b0a40*/  LDL.LU R78, [R1+0x410] ;  /* 0x00041000014e7983 */ /* 0x000f220000300800 */
[-C--:B------:R-:W-:Y:S02]  /*b0a50*/  LEA.HI.X.SX32 R7, R5, R3.reuse, 0x2, P5 ;  /* 0x0000000305077211 */ /* 0x080fe400028f16ff */
[CC--:B------:R-:W-:Y:S01]  /*b0a60*/  LEA R64, P6, R65.reuse, R2.reuse, 0x2 ;  /* 0x0000000241407211 */ /* 0x0c0fe200078c10ff */
[----:B------:R-:W4:Y:S01]  /*b0a70*/  LDL.LU R11, [R1+0x1e14] ;  /* 0x001e1400010b7983 */ /* 0x000f220000300800 */
[CC--:B------:R-:W-:Y:S01]  /*b0a80*/  LEA R66, P5, R0.reuse, R2.reuse, 0x2 ;  /* 0x0000000200427211 */ /* 0x0c0fe200078a10ff */
[----:B------:R-:W1:Y:S01]  /*b0a90*/  LDC R71, c[0x0][0x22c] ;  /* 0x00008b00ff477b82 */ /* 0x000e620000000800 */
[-C--:B------:R-:W-:Y:S01]  /*b0aa0*/  LEA.HI.X.SX32 R65, R65, R3.reuse, 0x2, P6 ;  /* 0x0000000341417211 */ /* 0x080fe200030f16ff */
[C---:B------:R-:W-:Y:S01]  /*b0ab0*/  IMAD.IADD R5, R0.reuse, 0x1, R4 ;  /* 0x0000000100057824 */ /* 0x040fe200078e0204 */
[-C--:B------:R-:W-:Y:S01]  /*b0ac0*/  LEA.HI.X.SX32 R67, R0, R3.reuse, 0x2, P5 ;  /* 0x0000000300437211 */ /* 0x080fe200028f16ff */
[----:B------:R-:W4:Y:S03]  /*b0ad0*/  LDL.LU R10, [R1+0x1e10] ;  /* 0x001e1000010a7983 */ /* 0x000f260000300800 */
[C---:B------:R-:W-:Y:S01]  /*b0ae0*/  LEA R68, P6, R5.reuse, R2, 0x2 ;  /* 0x0000000205447211 */ /* 0x040fe200078c10ff */
[----:B------:R-:W1:Y:S03]  /*b0af0*/  LDC R70, c[0x0][0x22c] ;  /* 0x00008b00ff467b82 */ /* 0x000e660000000800 */
[----:B------:R-:W-:-:S05]  /*b0b00*/  LEA.HI.X.SX32 R69, R5, R3, 0x2, P6 ;  /* 0x0000000305457211 */ /* 0x000fca00030f16ff */
[----:B------:R-:W4:Y:S01]  /*b0b10*/  LDC R74, c[0x0][0x22c] ;  /* 0x00008b00ff4a7b82 */ /* 0x000f220000000800 */
[----:B---3--:R-:W-:Y:S04]  /*b0b20*/  @P4 STG.E desc[UR60][R6.64], R86 ;  /* 0x0000005606004986 */ /* 0x008fe8000c10193c */
[----:B------:R3:W-:Y:S04]  /*b0b30*/  @P3 STG.E desc[UR60][R64.64], R84 ;  /* 0x0000005440003986 */ /* 0x0007e8000c10193c */
[----:B------:R3:W-:Y:S04]  /*b0b40*/  @P2 STG.E desc[UR60][R66.64], R83 ;  /* 0x0000005342002986 */ /* 0x0007e8000c10193c */
[----:B--2---:R2:W-:Y:S01]  /*b0b50*/  @P1 STG.E desc[UR60][R68.64], R81 ;  /* 0x0000005144001986 */ /* 0x0045e2000c10193c */
[----:B-1----:R-:W-:-:S03]  /*b0b60*/  ISETP.LT.AND P2, PT, R9, R72, !P0 ;  /* 0x000000480900720c */ /* 0x002fc60004741270 */
[----:B------:R-:W2:Y:S01]  /*b0b70*/  LDL.LU R9, [R1+0x1e18] ;  /* 0x001e180001097983 */ /* 0x000ea20000300800 */
[----:B------:R-:W-:Y:S01]  /*b0b80*/  IADD3 R5, R5, R4, RZ ;  /* 0x0000000405057210 */ /* 0x000fe20007ffe0ff */
[----:B------:R-:W1:Y:S01]  /*b0b90*/  LDC R72, c[0x0][0x22c] ;  /* 0x00008b00ff487b82 */ /* 0x000e620000000800 */
[----:B------:R-:W-:Y:S02]  /*b0ba0*/  ISETP.LT.AND P1, PT, R8, R73, !P0 ;  /* 0x000000490800720c */ /* 0x000fe40004721270 */
[----:B------:R-:W2:Y:S01]  /*b0bb0*/  LDL.LU R8, [R1+0x1e1c] ;  /* 0x001e1c0001087983 */ /* 0x000ea20000300800 */
[----:B---3--:R-:W-:Y:S01]  /*b0bc0*/  IMAD.IADD R65, R5, 0x1, R4 ;  /* 0x0000000105417824 */ /* 0x008fe200078e0204 */
[----:B------:R-:W-:-:S03]  /*b0bd0*/  ISETP.LT.AND P4, PT, R13, R71, !P0 ;  /* 0x000000470d00720c */ /* 0x000fc60004781270 */
[----:B------:R-:W3:Y:S01]  /*b0be0*/  LDC R73, c[0x0][0x22c] ;  /* 0x00008b00ff497b82 */ /* 0x000ee20000000800 */
[----:B------:R-:W-:Y:S01]  /*b0bf0*/  ISETP.LT.AND P3, PT, R12, R70, !P0 ;  /* 0x000000460c00720c */ /* 0x000fe20004761270 */
[----:B------:R-:W3:Y:S01]  /*b0c00*/  LDL.LU R86, [R1+0x400] ;  /* 0x0004000001567983 */ /* 0x000ee20000300800 */
[----:B------:R-:W-:Y:S02]  /*b0c10*/  LEA R6, P5, R5, R2, 0x2 ;  /* 0x0000000205067211 */ /* 0x000fe400078a10ff */
[----:B------:R-:W-:Y:S01]  /*b0c20*/  IADD3 R0, R65, R4, RZ ;  /* 0x0000000441007210 */ /* 0x000fe20007ffe0ff */
[----:B------:R-:W3:Y:S01]  /*b0c30*/  LDL.LU R84, [R1+0x414] ;  /* 0x0004140001547983 */ /* 0x000ee20000300800 */
[----:B------:R-:W-:Y:S01]  /*b0c40*/  LEA.HI.X.SX32 R7, R5, R3, 0x2, P5 ;  /* 0x0000000305077211 */ /* 0x000fe200028f16ff */
[----:B------:R-:W3:Y:S01]  /*b0c50*/  LDC R71, c[0x0][0x22c] ;  /* 0x00008b00ff477b82 */ /* 0x000ee20000000800 */
[-C--:B------:R-:W-:Y:S01]  /*b0c60*/  LEA R64, P6, R65, R2.reuse, 0x2 ;  /* 0x0000000241407211 */ /* 0x080fe200078c10ff */
[----:B------:R-:W3:Y:S01]  /*b0c70*/  LDL.LU R83, [R1+0x404] ;  /* 0x0004040001537983 */ /* 0x000ee20000300800 */
[----:B------:R-:W-:-:S02]  /*b0c80*/  LEA R66, P5, R0, R2, 0x2 ;  /* 0x0000000200427211 */ /* 0x000fc400078a10ff */
[-C--:B------:R-:W-:Y:S01]  /*b0c90*/  LEA.HI.X.SX32 R65, R65, R3.reuse, 0x2, P6 ;  /* 0x0000000341417211 */ /* 0x080fe200030f16ff */
[C---:B------:R-:W-:Y:S01]  /*b0ca0*/  IMAD.IADD R5, R0.reuse, 0x1, R4 ;  /* 0x0000000100057824 */ /* 0x040fe200078e0204 */
[----:B------:R-:W-:Y:S01]  /*b0cb0*/  LEA.HI.X.SX32 R67, R0, R3, 0x2, P5 ;  /* 0x0000000300437211 */ /* 0x000fe200028f16ff */
[----:B------:R-:W-:Y:S01]  /*b0cc0*/  @P4 STG.E desc[UR60][R6.64], R82 ;  /* 0x0000005206004986 */ /* 0x000fe2000c10193c */
[----:B------:R-:W3:Y:S03]  /*b0cd0*/  LDC R70, c[0x0][0x22c] ;  /* 0x00008b00ff467b82 */ /* 0x000ee60000000800 */
[----:B----4-:R4:W-:Y:S01]  /*b0ce0*/  @P3 STG.E desc[UR60][R64.64], R80 ;  /* 0x0000005040003986 */ /* 0x0109e2000c10193c */
[----:B--2---:R-:W-:-:S03]  /*b0cf0*/  LEA R68, P6, R5, R2, 0x2 ;  /* 0x0000000205447211 */ /* 0x004fc600078c10ff */
[----:B------:R-:W2:Y:S04]  /*b0d00*/  LDL.LU R81, [R1+0x418] ;  /* 0x0004180001517983 */ /* 0x000ea80000300800 */
[----:B------:R4:W-:Y:S04]  /*b0d10*/  @P2 STG.E desc[UR60][R66.64], R79 ;  /* 0x0000004f42002986 */ /* 0x0009e8000c10193c */
[----:B------:R-:W2:Y:S04]  /*b0d20*/  LDL.LU R13, [R1+0x1e24] ;  /* 0x001e2400010d7983 */ /* 0x000ea80000300800 */
[----:B------:R-:W2:Y:S01]  /*b0d30*/  LDL.LU R12, [R1+0x1e20] ;  /* 0x001e2000010c7983 */ /* 0x000ea20000300800 */
[----:B------:R-:W-:-:S05]  /*b0d40*/  LEA.HI.X.SX32 R69, R5, R3, 0x2, P6 ;  /* 0x0000000305457211 */ /* 0x000fca00030f16ff */
[----:B------:R4:W-:Y:S01]  /*b0d50*/  @P1 STG.E desc[UR60][R68.64], R78 ;  /* 0x0000004e44001986 */ /* 0x0009e2000c10193c */
[----:B-1----:R-:W-:-:S03]  /*b0d60*/  ISETP.LT.AND P2, PT, R9, R72, !P0 ;  /* 0x000000480900720c */ /* 0x002fc60004741270 */
[----:B------:R-:W2:Y:S01]  /*b0d70*/  LDL.LU R9, [R1+0x1e28] ;  /* 0x001e280001097983 */ /* 0x000ea20000300800 */
[----:B------:R-:W-:Y:S01]  /*b0d80*/  IADD3 R5, R5, R4, RZ ;  /* 0x0000000405057210 */ /* 0x000fe20007ffe0ff */
[----:B------:R-:W1:Y:S01]  /*b0d90*/  LDC R72, c[0x0][0x22c] ;  /* 0x00008b00ff487b82 */ /* 0x000e620000000800 */
[----:B---3--:R-:W-:Y:S02]  /*b0da0*/  ISETP.LT.AND P1, PT, R8, R73, !P0 ;  /* 0x000000490800720c */ /* 0x008fe40004721270 */
[----:B------:R-:W3:Y:S01]  /*b0db0*/  LDL.LU R8, [R1+0x1e2c] ;  /* 0x001e2c0001087983 */ /* 0x000ee20000300800 */
[----:B----4-:R-:W-:Y:S01]  /*b0dc0*/  IMAD.IADD R65, R5, 0x1, R4 ;  /* 0x0000000105417824 */ /* 0x010fe200078e0204 */
[----:B------:R-:W-:-:S03]  /*b0dd0*/  ISETP.LT.AND P4, PT, R11, R71, !P0 ;  /* 0x000000470b00720c */ /* 0x000fc60004781270 */
[----:B------:R-:W3:Y:S01]  /*b0de0*/  LDC R73, c[0x0][0x22c] ;  /* 0x00008b00ff497b82 */ /* 0x000ee20000000800 */
[----:B------:R-:W-:Y:S01]  /*b0df0*/  ISETP.LT.AND P3, PT, R10, R70, !P0 ;  /* 0x000000460a00720c */ /* 0x000fe20004761270 */
[----:B------:R-:W4:Y:S01]  /*b0e00*/  LDL.LU R82, [R1+0x408] ;  /* 0x0004080001527983 */ /* 0x000f220000300800 */
[----:B------:R-:W-:Y:S02]  /*b0e10*/  LEA R6, P5, R5, R2, 0x2 ;  /* 0x0000000205067211 */ /* 0x000fe400078a10ff */
[----:B------:R-:W-:Y:S01]  /*b0e20*/  IADD3 R0, R65, R4, RZ ;  /* 0x0000000441007210 */ /* 0x000fe20007ffe0ff */
[----:B------:R-:W4:Y:S01]  /*b0e30*/  LDL.LU R80, [R1+0x41c] ;  /* 0x00041c0001507983 */ /* 0x000f220000300800 */
[----:B------:R-:W-:Y:S01]  /*b0e40*/  LEA.HI.X.SX32 R7, R5, R3, 0x2, P5 ;  /* 0x0000000305077211 */ /* 0x000fe200028f16ff */
[----:B------:R-:W1:Y:S01]  /*b0e50*/  LDC R71, c[0x0][0x22c] ;  /* 0x00008b00ff477b82 */ /* 0x000e620000000800 */
[-C--:B------:R-:W-:Y:S01]  /*b0e60*/  LEA R64, P6, R65, R2.reuse, 0x2 ;  /* 0x0000000241407211 */ /* 0x080fe200078c10ff */
[----:B------:R-:W4:Y:S01]  /*b0e70*/  LDL.LU R79, [R1+0x40c] ;  /* 0x00040c00014f7983 */ /* 0x000f220000300800 */
[----:B------:R-:W-:-:S03]  /*b0e80*/  LEA R66, P5, R0, R2, 0x2 ;  /* 0x0000000200427211 */ /* 0x000fc600078a10ff */
[----:B------:R-:W4:Y:S01]  /*b0e90*/  LDL.LU R78, [R1+0x20] ;  /* 0x00002000014e7983 */ /* 0x000f220000300800 */
[-C--:B------:R-:W-:Y:S01]  /*b0ea0*/  LEA.HI.X.SX32 R65, R65, R3.reuse, 0x2, P6 ;  /* 0x0000000341417211 */ /* 0x080fe200030f16ff */
[----:B------:R-:W3:Y:S02]  /*b0eb0*/  LDC R70, c[0x0][0x22c] ;  /* 0x00008b00ff467b82 */ /* 0x000ee40000000800 */
[----:B------:R-:W4:Y:S01]  /*b0ec0*/  LDL.LU R11, [R1+0x1e34] ;  /* 0x001e3400010b7983 */ /* 0x000f220000300800 */
[C---:B------:R-:W-:Y:S01]  /*b0ed0*/  LEA.HI.X.SX32 R67, R0.reuse, R3, 0x2, P5 ;  /* 0x0000000300437211 */ /* 0x040fe200028f16ff */
[----:B------:R-:W-:Y:S02]  /*b0ee0*/  IMAD.IADD R5, R0, 0x1, R4 ;  /* 0x0000000100057824 */ /* 0x000fe400078e0204 */
[----:B------:R3:W-:Y:S04]  /*b0ef0*/  @P4 STG.E desc[UR60][R6.64], R86 ;  /* 0x0000005606004986 */ /* 0x0007e8000c10193c */
[----:B------:R3:W-:Y:S01]  /*b0f00*/  @P3 STG.E desc[UR60][R64.64], R84 ;  /* 0x0000005440003986 */ /* 0x0007e2000c10193c */
[----:B------:R-:W-:-:S03]  /*b0f10*/  LEA R68, P6, R5, R2, 0x2 ;  /* 0x0000000205447211 */ /* 0x000fc600078c10ff */
[----:B------:R3:W-:Y:S04]  /*b0f20*/  @P2 STG.E desc[UR60][R66.64], R83 ;  /* 0x0000005342002986 */ /* 0x0007e8000c10193c */
[----:B------:R-:W4:Y:S01]  /*b0f30*/  LDL.LU R10, [R1+0x1e30] ;  /* 0x001e3000010a7983 */ /* 0x000f220000300800 */
[----:B------:R-:W-:-:S05]  /*b0f40*/  LEA.HI.X.SX32 R69, R5, R3, 0x2, P6 ;  /* 0x0000000305457211 */ /* 0x000fca00030f16ff */
[----:B--2---:R2:W-:Y:S01]  /*b0f50*/  @P1 STG.E desc[UR60][R68.64], R81 ;  /* 0x0000005144001986 */ /* 0x0045e2000c10193c */
[----:B-1----:R-:W-:-:S03]  /*b0f60*/  ISETP.LT.AND P2, PT, R9, R72, !P0 ;  /* 0x000000480900720c */ /* 0x002fc60004741270 */
[----:B------:R-:W2:Y:S01]  /*b0f70*/  LDL.LU R9, [R1+0x1e38] ;  /* 0x001e380001097983 */ /* 0x000ea20000300800 */
[----:B------:R-:W-:Y:S01]  /*b0f80*/  ISETP.LT.AND P4, PT, R13, R71, !P0 ;  /* 0x000000470d00720c */ /* 0x000fe20004781270 */
[----:B------:R-:W1:Y:S08]  /*b0f90*/  LDC R72, c[0x0][0x22c] ;  /* 0x00008b00ff487b82 */ /* 0x000e700000000800 */
[----:B------:R-:W1:Y:S01]  /*b0fa0*/  LDC R71, c[0x0][0x22c] ;  /* 0x00008b00ff477b82 */ /* 0x000e620000000800 */
[----:B---3--:R-:W-:-:S02]  /*b0fb0*/  ISETP.LT.AND P1, PT, R8, R73, !P0 ;  /* 0x000000490800720c */ /* 0x008fc40004721270 */
[----:B------:R-:W3:Y:S01]  /*b0fc0*/  LDL.LU R8, [R1+0x1e3c] ;  /* 0x001e3c0001087983 */ /* 0x000ee20000300800 */
[----:B------:R-:W-:-:S04]  /*b0fd0*/  ISETP.LT.AND P3, PT, R12, R70, !P0 ;  /* 0x000000460c00720c */ /* 0x000fc80004761270 */
[----:B------:R-:W3:Y:S01]  /*b0fe0*/  LDC R73, c[0x0][0x22c] ;  /* 0x00008b00ff497b82 */ /* 0x000ee20000000800 */
[----:B------:R-:W-:Y:S01]  /*b0ff0*/  IADD3 R5, R5, R4, RZ ;  /* 0x0000000405057210 */ /* 0x000fe20007ffe0ff */
[----:B------:R-:W3:Y:S06]  /*b1000*/  LDL.LU R86, [R1+0x10] ;  /* 0x0000100001567983 */ /* 0x000eec0000300800 */
[----:B------:R-:W2:Y:S01]  /*b1010*/  LDC R70, c[0x0][0x22c] ;  /* 0x00008b00ff467b82 */ /* 0x000ea20000000800 */
[C---:B------:R-:W-:Y:S01]  /*b1020*/  LEA R6, P5, R5.reuse, R2, 0x2 ;  /* 0x0000000205067211 */ /* 0x040fe200078a10ff */
[C---:B------:R-:W-:Y:S01]  /*b1030*/  IMAD.IADD R65, R5.reuse, 0x1, R4 ;  /* 0x0000000105417824 */ /* 0x040fe200078e0204 */
[----:B------:R-:W3:Y:S02]  /*b1040*/  LDL.LU R84, [R1+0x24] ;  /* 0x0000240001547983 */ /* 0x000ee40000300800 */
[----:B------:R-:W-:-:S02]  /*b1050*/  LEA.HI.X.SX32 R7, R5, R3, 0x2, P5 ;  /* 0x0000000305077211 */ /* 0x000fc400028f16ff */
[C---:B------:R-:W-:Y:S01]  /*b1060*/  IADD3 R0, R65.reuse, R4, RZ ;  /* 0x0000000441007210 */ /* 0x040fe20007ffe0ff */
[----:B------:R-:W3:Y:S01]  /*b1070*/  LDL.LU R83, [R1+0x14] ;  /* 0x0000140001537983 */ /* 0x000ee20000300800 */
[----:B------:R-:W-:-:S03]  /*b1080*/  LEA R64, P6, R65, R2, 0x2 ;  /* 0x0000000241407211 */ /* 0x000fc600078c10ff */
[----:B----4-:R-:W-:Y:S01]  /*b1090*/  @P4 STG.E desc[UR60][R6.64], R82 ;  /* 0x0000005206004986 */ /* 0x010fe2000c10193c */
[----:B-1----:R-:W-:Y:S02]  /*b10a0*/  ISETP.LT.AND P4, PT, R11, R71, !P0 ;  /* 0x000000470b00720c */ /* 0x002fe40004781270 */
[C---:B------:R-:W-:Y:S01]  /*b10b0*/  LEA R66, P5, R0.reuse, R2, 0x2 ;  /* 0x0000000200427211 */ /* 0x040fe200078a10ff */
[----:B--2---:R-:W2:Y:S01]  /*b10c0*/  LDL.LU R81, [R1+0x28] ;  /* 0x0000280001517983 */ /* 0x004ea20000300800 */
[-C--:B------:R-:W-:Y:S01]  /*b10d0*/  LEA.HI.X.SX32 R65, R65, R3.reuse, 0x2, P6 ;  /* 0x0000000341417211 */ /* 0x080fe200030f16ff */
[C---:B------:R-:W-:Y:S01]  /*b10e0*/  IMAD.IADD R5, R0.reuse, 0x1, R4 ;  /* 0x0000000100057824 */ /* 0x040fe200078e0204 */
[----:B------:R-:W1:Y:S01]  /*b10f0*/  LDC R71, c[0x0][0x22c] ;  /* 0x00008b00ff477b82 */ /* 0x000e620000000800 */
[----:B------:R-:W1:Y:S01]  /*b1100*/  LDL.LU R11, [R1+0x1e44] ;  /* 0x001e4400010b7983 */ /* 0x000e620000300800 */
[----:B------:R-:W-:-:S03]  /*b1110*/  LEA.HI.X.SX32 R67, R0, R3, 0x2, P5 ;  /* 0x0000000300437211 */ /* 0x000fc600028f16ff */
[----:B------:R4:W-:Y:S01]  /*b1120*/  @P3 STG.E desc[UR60][R64.64], R80 ;  /* 0x0000005040003986 */ /* 0x0009e2000c10193c */
[----:B------:R-:W-:Y:S02]  /*b1130*/  ISETP.LT.AND P3, PT, R10, R70, !P0 ;  /* 0x000000460a00720c */ /* 0x000fe40004761270 */
[C---:B------:R-:W-:Y:S01]  /*b1140*/  LEA R68, P6, R5.reuse, R2, 0x2 ;  /* 0x0000000205447211 */ /* 0x040fe200078c10ff */
[----:B------:R4:W-:Y:S01]  /*b1150*/  @P2 STG.E desc[UR60][R66.64], R79 ;  /* 0x0000004f42002986 */ /* 0x0009e2000c10193c */
[----:B------:R-:W1:Y:S03]  /*b1160*/  LDC R70, c[0x0][0x22c] ;  /* 0x00008b00ff467b82 */ /* 0x000e660000000800 */
[----:B------:R-:W2:Y:S01]  /*b1170*/  LDL.LU R10, [R1+0x1e40] ;  /* 0x001e4000010a7983 */ /* 0x000ea20000300800 */
[----:B------:R-:W-:-:S05]  /*b1180*/  LEA.HI.X.SX32 R69, R5, R3, 0x2, P6 ;  /* 0x0000000305457211 */ /* 0x000fca00030f16ff */
[----:B------:R4:W-:Y:S01]  /*b1190*/  @P1 STG.E desc[UR60][R68.64], R78 ;  /* 0x0000004e44001986 */ /* 0x0009e2000c10193c */
[----:B------:R-:W-:-:S03]  /*b11a0*/  ISETP.LT.AND P2, PT, R9, R72, !P0 ;  /* 0x000000480900720c */ /* 0x000fc60004741270 */
[----:B------:R-:W2:Y:S01]  /*b11b0*/  LDL.LU R9, [R1+0x1e48] ;  /* 0x001e480001097983 */ /* 0x000ea20000300800 */
[----:B------:R-:W-:Y:S01]  /*b11c0*/  IADD3 R5, R5, R4, RZ ;  /* 0x0000000405057210 */ /* 0x000fe20007ffe0ff */
[----:B------:R-:W2:Y:S01]  /*b11d0*/  LDC R72, c[0x0][0x22c] ;  /* 0x00008b00ff487b82 */ /* 0x000ea20000000800 */
[----:B---3--:R-:W-:Y:S02]  /*b11e0*/  ISETP.LT.AND P1, PT, R8, R73, !P0 ;  /* 0x000000490800720c */ /* 0x008fe40004721270 */
[----:B------:R-:W3:Y:S01]  /*b11f0*/  LDL.LU R8, [R1+0x1e4c] ;  /* 0x001e4c0001087983 */ /* 0x000ee20000300800 */
[C---:B----4-:R-:W-:Y:S01]  /*b1200*/  IMAD.IADD R65, R5.reuse, 0x1, R4 ;  /* 0x0000000105417824 */ /* 0x050fe200078e0204 */
[----:B------:R-:W-:-:S03]  /*b1210*/  LEA R6, P5, R5, R2, 0x2 ;  /* 0x0000000205067211 */ /* 0x000fc600078a10ff */
[----:B------:R-:W3:Y:S01]  /*b1220*/  LDC R73, c[0x0][0x22c] ;  /* 0x00008b00ff497b82 */ /* 0x000ee20000000800 */
[----:B------:R-:W4:Y:S04]  /*b1230*/  LDL.LU R82, [R1+0x18] ;  /* 0x0000180001527983 */ /* 0x000f280000300800 */
[----:B------:R-:W4:Y:S04]  /*b1240*/  LDL.LU R80, [R1+0x2c] ;  /* 0x00002c0001507983 */ /* 0x000f280000300800 */
[----:B------:R-:W4:Y:S01]  /*b1250*/  LDL.LU R79, [R1+0x1c] ;  /* 0x00001c00014f7983 */ /* 0x000f220000300800 */
[----:B------:R-:W-:-:S02]  /*b1260*/  IADD3 R0, R65, R4, RZ ;  /* 0x0000000441007210 */ /* 0x000fc40007ffe0ff */
[-C--:B------:R-:W-:Y:S01]  /*b1270*/  LEA.HI.X.SX32 R7, R5, R3.reuse, 0x2, P5 ;  /* 0x0000000305077211 */ /* 0x080fe200028f16ff */
[----:B------:R-:W4:Y:S01]  /*b1280*/  LDL.LU R78, [R1] ;  /* 0x00000000014e7983 */ /* 0x000f220000300800 */
[CC--:B------:R-:W-:Y:S01]  /*b1290*/  LEA R64, P6, R65.reuse, R2.reuse, 0x2 ;  /* 0x0000000241407211 */ /* 0x0c0fe200078c10ff */
[C---:B------:R-:W-:Y:S02]  /*b12a0*/  IMAD.IADD R5, R0.reuse, 0x1, R4 ;  /* 0x0000000100057824 */ /* 0x040fe400078e0204 */
[----:B------:R1:W-:Y:S01]  /*b12b0*/  @P4 STG.E desc[UR60][R6.64], R86 ;  /* 0x0000005606004986 */ /* 0x0003e2000c10193c */
[----:B------:R-:W-:Y:S02]  /*b12c0*/  LEA.HI.X.SX32 R65, R65, R3, 0x2, P6 ;  /* 0x0000000341417211 */ /* 0x000fe400030f16ff */
[-C--:B------:R-:W-:Y:S01]  /*b12d0*/  LEA R68, P6, R5, R2.reuse, 0x2 ;  /* 0x0000000205447211 */ /* 0x080fe200078c10ff */
[----:B------:R-:W4:Y:S01]  /*b12e0*/  LDL.LU R12, [R1+0x1e54] ;  /* 0x001e5400010c7983 */ /* 0x000f220000300800 */
[----:B------:R-:W-:-:S02]  /*b12f0*/  LEA R66, P5, R0, R2, 0x2 ;  /* 0x0000000200427211 */ /* 0x000fc400078a10ff */
[----:B------:R-:W-:Y:S02]  /*b1300*/  LEA.HI.X.SX32 R69, R5, R3, 0x2, P6 ;  /* 0x0000000305457211 */ /* 0x000fe400030f16ff */
[----:B-1----:R-:W-:Y:S02]  /*b1310*/  ISETP.LT.AND P4, PT, R11, R71, !P0 ;  /* 0x000000470b00720c */ /* 0x002fe40004781270 */
[----:B------:R-:W4:Y:S01]  /*b1320*/  LDL.LU R11, [R1+0x1e50] ;  /* 0x001e5000010b7983 */ /* 0x000f220000300800 */
[----:B------:R-:W-:Y:S01]  /*b1330*/  IADD3 R5, R5, R4, RZ ;  /* 0x0000000405057210 */ /* 0x000fe20007ffe0ff */
[----:B------:R-:W1:Y:S01]  /*b1340*/  LDC R71, c[0x0][0x22c] ;  /* 0x00008b00ff477b82 */ /* 0x000e620000000800 */
[----:B------:R-:W-:Y:S01]  /*b1350*/  LEA.HI.X.SX32 R67, R0, R3, 0x2, P5 ;  /* 0x0000000300437211 */ /* 0x000fe200028f16ff */
[----:B------:R2:W-:Y:S01]  /*b1360*/  @P3 STG.E desc[UR60][R64.64], R84 ;  /* 0x0000005440003986 */ /* 0x0005e2000c10193c */
[----:B------:R-:W-:-:S03]  /*b1370*/  LEA R6, P5, R5, R2, 0x2 ;  /* 0x0000000205067211 */ /* 0x000fc600078a10ff */
[----:B------:R2:W-:Y:S02]  /*b1380*/  @P2 STG.E desc[UR60][R66.64], R83 ;  /* 0x0000005342002986 */ /* 0x0005e4000c10193c */
[----:B--2---:R-:W-:Y:S01]  /*b1390*/  ISETP.LT.AND P3, PT, R10, R70, !P0 ;  /* 0x000000460a00720c */ /* 0x004fe20004761270 */
[C---:B------:R-:W-:Y:S01]  /*b13a0*/  IMAD.IADD R65, R5.reuse, 0x1, R4 ;  /* 0x0000000105417824 */ /* 0x040fe200078e0204 */
[----:B------:R-:W-:Y:S01]  /*b13b0*/  LEA.HI.X.SX32 R7, R5, R3, 0x2, P5 ;  /* 0x0000000305077211 */ /* 0x000fe200028f16ff */
[----:B------:R2:W-:Y:S01]  /*b13c0*/  @P1 STG.E desc[UR60][R68.64], R81 ;  /* 0x0000005144001986 */ /* 0x0005e2000c10193c */
[----:B------:R-:W1:Y:S02]  /*b13d0*/  LDC R70, c[0x0][0x22c] ;  /* 0x00008b00ff467b82 */ /* 0x000e640000000800 */
[C---:B------:R-:W-:Y:S01]  /*b13e0*/  IADD3 R0, R65.reuse, R4, RZ ;  /* 0x0000000441007210 */ /* 0x040fe20007ffe0ff */
[----:B------:R-:W4:Y:S01]  /*b13f0*/  LDL.LU R10, [R1+0x1e58] ;  /* 0x001e5800010a7983 */ /* 0x000f220000300800 */
[----:B------:R-:W-:-:S02]  /*b1400*/  LEA R64, P6, R65, R2, 0x2 ;  /* 0x0000000241407211 */ /* 0x000fc400078c10ff */
[C---:B------:R-:W-:Y:S02]  /*b1410*/  LEA R66, P5, R0.reuse, R2, 0x2 ;  /* 0x0000000200427211 */ /* 0x040fe400078a10ff */
[-C--:B------:R-:W-:Y:S02]  /*b1420*/  LEA.HI.X.SX32 R65, R65, R3.reuse, 0x2, P6 ;  /* 0x0000000341417211 */ /* 0x080fe400030f16ff */
[----:B------:R-:W-:Y:S01]  /*b1430*/  LEA.HI.X.SX32 R67, R0, R3, 0x2, P5 ;  /* 0x0000000300437211 */ /* 0x000fe200028f16ff */
[----:B--2---:R-:W2:Y:S01]  /*b1440*/  LDC R81, c[0x0][0x22c] ;  /* 0x00008b00ff517b82 */ /* 0x004ea20000000800 */
[----:B------:R-:W-:Y:S02]  /*b1450*/  ISETP.LT.AND P2, PT, R9, R72, !P0 ;  /* 0x000000480900720c */ /* 0x000fe40004741270 */
[----:B------:R-:W2:Y:S05]  /*b1460*/  LDL.LU R9, [R1+0x1e5c] ;  /* 0x001e5c0001097983 */ /* 0x000eaa0000300800 */
[----:B------:R-:W1:Y:S01]  /*b1470*/  LDC R72, c[0x0][0x22c] ;  /* 0x00008b00ff487b82 */ /* 0x000e620000000800 */
[----:B---3--:R-:W-:-:S07]  /*b1480*/  ISETP.LT.AND P1, PT, R8, R73, !P0 ;  /* 0x000000490800720c */ /* 0x008fce0004721270 */
[----:B------:R-:W2:Y:S01]  /*b1490*/  LDC R73, c[0x0][0x22c] ;  /* 0x00008b00ff497b82 */ /* 0x000ea20000000800 */
[----:B----4-:R3:W-:Y:S04]  /*b14a0*/  @P4 STG.E desc[UR60][R6.64], R82 ;  /* 0x0000005206004986 */ /* 0x0107e8000c10193c */
[----:B------:R4:W-:Y:S04]  /*b14b0*/  @P3 STG.E desc[UR60][R64.64], R80 ;  /* 0x0000005040003986 */ /* 0x0009e8000c10193c */
[----:B------:R4:W-:Y:S01]  /*b14c0*/  @P2 STG.E desc[UR60][R66.64], R79 ;  /* 0x0000004f42002986 */ /* 0x0009e2000c10193c */
[----:B------:R-:W-:Y:S01]  /*b14d0*/  IMAD.IADD R5, R0, 0x1, R4 ;  /* 0x0000000100057824 */ /* 0x000fe200078e0204 */
[----:B---3--:R-:W3:Y:S02]  /*b14e0*/  LDC R82, c[0x0][0x22c] ;  /* 0x00008b00ff527b82 */ /* 0x008ee40000000800 */
[----:B----4-:R-:W4:Y:S04]  /*b14f0*/  LDL.LU R80, [R1+0x4] ;  /* 0x0000040001507983 */ /* 0x010f280000300800 */
[----:B------:R-:W3:Y:S04]  /*b1500*/  LDL.LU R79, [R1+0x8] ;  /* 0x00000800014f7983 */ /* 0x000ee80000300800 */
[----:B------:R-:W4:Y:S01]  /*b1510*/  LDL.LU R8, [R1+0x1e64] ;  /* 0x001e640001087983 */ /* 0x000f220000300800 */
[----:B-1----:R-:W-:-:S02]  /*b1520*/  ISETP.LT.AND P4, PT, R12, R71, !P0 ;  /* 0x000000470c00720c */ /* 0x002fc40004781270 */
[----:B------:R-:W-:Y:S01]  /*b1530*/  ISETP.LT.AND P3, PT, R11, R70, !P0 ;  /* 0x000000460b00720c */ /* 0x000fe20004761270 */
[----:B------:R-:W3:Y:S01]  /*b1540*/  LDL.LU R12, [R1+0x1e60] ;  /* 0x001e6000010c7983 */ /* 0x000ee20000300800 */
[----:B------:R-:W4:Y:S03]  /*b1550*/  LDC R71, c[0x0][0x22c] ;  /* 0x00008b00ff477b82 */ /* 0x000f260000000800 */
[----:B------:R-:W3:Y:S01]  /*b1560*/  LDL.LU R11, [R1+0x1e68] ;  /* 0x001e6800010b7983 */ /* 0x000ee20000300800 */
[----:B------:R-:W-:-:S04]  /*b1570*/  LEA R68, P6, R5, R2, 0x2 ;  /* 0x0000000205447211 */ /* 0x000fc800078c10ff */
[C---:B------:R-:W-:Y:S01]  /*b1580*/  LEA.HI.X.SX32 R69, R5.reuse, R3, 0x2, P6 ;  /* 0x0000000305457211 */ /* 0x040fe200030f16ff */
[----:B------:R-:W1:Y:S01]  /*b1590*/  LDC R70, c[0x0][0x22c] ;  /* 0x00008b00ff467b82 */ /* 0x000e620000000800 */
[----:B------:R-:W-:-:S04]  /*b15a0*/  IADD3 R5, R5, R4, RZ ;  /* 0x0000000405057210 */ /* 0x000fc80007ffe0ff */
[C---:B------:R-:W-:Y:S01]  /*b15b0*/  LEA R6, P5, R5.reuse, R2, 0x2 ;  /* 0x0000000205067211 */ /* 0x040fe200078a10ff */
[----:B------:R1:W-:Y:S03]  /*b15c0*/  @P1 STG.E desc[UR60][R68.64], R78 ;  /* 0x0000004e44001986 */ /* 0x0003e6000c10193c */
[C---:B------:R-:W-:Y:S02]  /*b15d0*/  LEA.HI.X.SX32 R7, R5.reuse, R3, 0x2, P5 ;  /* 0x0000000305077211 */ /* 0x040fe400028f16ff */
[----:B------:R-:W-:Y:S02]  /*b15e0*/  ISETP.LT.AND P2, PT, R10, R72, !P0 ;  /* 0x000000480a00720c */ /* 0x000fe40004741270 */
[----:B------:R-:W3:Y:S01]  /*b15f0*/  LDL.LU R10, [R1+0x1e6c] ;  /* 0x001e6c00010a7983 */ /* 0x000ee20000300800 */
[----:B------:R-:W3:Y:S03]  /*b1600*/  LDC R72, c[0x0][0x22c] ;  /* 0x00008b00ff487b82 */ /* 0x000ee60000000800 */
[----:B------:R1:W-:Y:S04]  /*b1610*/  @P4 STG.E desc[UR60][R6.64], R248 ;  /* 0x000000f806004986 */ /* 0x0003e8000c10193c */
[----:B-1----:R-:W3:Y:S01]  /*b1620*/  LDL.LU R78, [R1+0xc] ;  /* 0x00000c00014e7983 */ /* 0x002ee20000300800 */
[----:B------:R-:W-:Y:S01]  /*b1630*/  IMAD.IADD R65, R5, 0x1, R4 ;  /* 0x0000000105417824 */ /* 0x000fe200078e0204 */
[----:B------:R-:W1:Y:S01]  /*b1640*/  LDC R248, c[0x0][0x248] ;  /* 0x00009200fff87b82 */ /* 0x000e620000000800 */
[----:B--2---:R-:W-:-:S02]  /*b1650*/  ISETP.LT.AND P1, PT, R9, R73, !P0 ;  /* 0x000000490900720c */ /* 0x004fc40004721270 */
[----:B------:R-:W2:Y:S01]  /*b1660*/  LDL.LU R9, [R1+0x1e74] ;  /* 0x001e740001097983 */ /* 0x000ea20000300800 */
[----:B----4-:R-:W-:-:S03]  /*b1670*/  ISETP.LT.AND P4, PT, R8, R71, !P0 ;  /* 0x000000470800720c */ /* 0x010fc60004781270 */
[----:B------:R-:W4:Y:S01]  /*b1680*/  LDL.LU R13, [R1+0x1e70] ;  /* 0x001e7000010d7983 */ /* 0x000f220000300800 */
[C---:B------:R-:W-:Y:S01]  /*b1690*/  IADD3 R0, R65.reuse, R4, RZ ;  /* 0x0000000441007210 */ /* 0x040fe20007ffe0ff */
[----:B------:R-:W1:Y:S02]  /*b16a0*/  LDC R73, c[0x0][0x22c] ;  /* 0x00008b00ff497b82 */ /* 0x000e640000000800 */
[----:B------:R-:W4:Y:S01]  /*b16b0*/  LDL.LU R8, [R1+0x1e78] ;  /* 0x001e780001087983 */ /* 0x000f220000300800 */
[CC--:B------:R-:W-:Y:S01]  /*b16c0*/  LEA R64, P6, R65.reuse, R2.reuse, 0x2 ;  /* 0x0000000241407211 */ /* 0x0c0fe200078c10ff */
[C---:B------:R-:W-:Y:S01]  /*b16d0*/  IMAD.IADD R5, R0.reuse, 0x1, R4 ;  /* 0x0000000100057824 */ /* 0x040fe200078e0204 */
[C---:B------:R-:W-:Y:S02]  /*b16e0*/  LEA R66, P5, R0.reuse, R2, 0x2 ;  /* 0x0000000200427211 */ /* 0x040fe400078a10ff */
[-C--:B------:R-:W-:Y:S01]  /*b16f0*/  LEA.HI.X.SX32 R65, R65, R3.reuse, 0x2, P6 ;  /* 0x0000000341417211 */ /* 0x080fe200030f16ff */
[----:B------:R-:W2:Y:S01]  /*b1700*/  LDC R71, c[0x0][0x22c] ;  /* 0x00008b00ff477b82 */ /* 0x000ea20000000800 */
[----:B------:R-:W-:-:S02]  /*b1710*/  LEA.HI.X.SX32 R67, R0, R3, 0x2, P5 ;  /* 0x0000000300437211 */ /* 0x000fc400028f16ff */
[C---:B------:R-:W-:Y:S01]  /*b1720*/  LEA R68, P6, R5.reuse, R2, 0x2 ;  /* 0x0000000205447211 */ /* 0x040fe200078c10ff */
[----:B------:R3:W-:Y:S03]  /*b1730*/  @P3 STG.E desc[UR60][R64.64], R80 ;  /* 0x0000005040003986 */ /* 0x0007e6000c10193c */
[----:B------:R-:W-:Y:S01]  /*b1740*/  LEA.HI.X.SX32 R69, R5, R3, 0x2, P6 ;  /* 0x0000000305457211 */ /* 0x000fe200030f16ff */
[----:B------:R3:W-:Y:S02]  /*b1750*/  @P2 STG.E desc[UR60][R66.64], R249 ;  /* 0x000000f942002986 */ /* 0x0007e4000c10193c */
[----:B---3--:R-:W-:Y:S02]  /*b1760*/  ISETP.LT.AND P2, PT, R11, R72, !P0 ;  /* 0x000000480b00720c */ /* 0x008fe40004741270 */
[----:B------:R-:W-:Y:S01]  /*b1770*/  IADD3 R5, R5, R4, RZ ;  /* 0x0000000405057210 */ /* 0x000fe20007ffe0ff */
[----:B------:R-:W3:Y:S01]  /*b1780*/  LDL.LU R11, [R1+0x1e7c] ;  /* 0x001e7c00010b7983 */ /* 0x000ee20000300800 */
[----:B------:R-:W4:Y:S03]  /*b1790*/  LDC R72, c[0x0][0x22c] ;  /* 0x00008b00ff487b82 */ /* 0x000f260000000800 */
[----:B------:R-:W-:Y:S01]  /*b17a0*/  IMAD.IADD R65, R5, 0x1, R4 ;  /* 0x0000000105417824 */ /* 0x000fe200078e0204 */
[----:B------:R-:W-:-:S02]  /*b17b0*/  ISETP.LT.AND P3, PT, R12, R70, !P0 ;  /* 0x000000460c00720c */ /* 0x000fc40004761270 */
[----:B------:R-:W-:Y:S02]  /*b17c0*/  LEA R6, P5, R5, R2, 0x2 ;  /* 0x0000000205067211 */ /* 0x000fe400078a10ff */
[----:B------:R-:W-:Y:S01]  /*b17d0*/  IADD3 R0, R65, R4, RZ ;  /* 0x0000000441007210 */ /* 0x000fe20007ffe0ff */
[----:B------:R-:W-:Y:S01]  /*b17e0*/  @P1 STG.E desc[UR60][R68.64], R79 ;  /* 0x0000004f44001986 */ /* 0x000fe2000c10193c */
[-C--:B------:R-:W-:Y:S01]  /*b17f0*/  LEA.HI.X.SX32 R7, R5, R3.reuse, 0x2, P5 ;  /* 0x0000000305077211 */ /* 0x080fe200028f16ff */
[----:B------:R-:W3:Y:S01]  /*b1800*/  LDC R70, c[0x0][0x22c] ;  /* 0x00008b00ff467b82 */ /* 0x000ee20000000800 */
[CC--:B------:R-:W-:Y:S02]  /*b1810*/  LEA R64, P6, R65.reuse, R2.reuse, 0x2 ;  /* 0x0000000241407211 */ /* 0x0c0fe400078c10ff */
[----:B------:R-:W-:Y:S02]  /*b1820*/  LEA R66, P5, R0, R2, 0x2 ;  /* 0x0000000200427211 */ /* 0x000fe400078a10ff */
[----:B------:R-:W-:-:S02]  /*b1830*/  LEA.HI.X.SX32 R65, R65, R3, 0x2, P6 ;  /* 0x0000000341417211 */ /* 0x000fc400030f16ff */
[----:B------:R-:W-:Y:S01]  /*b1840*/  LEA.HI.X.SX32 R67, R0, R3, 0x2, P5 ;  /* 0x0000000300437211 */ /* 0x000fe200028f16ff */
[----:B------:R1:W-:Y:S02]  /*b1850*/  @P4 STG.E desc[UR60][R6.64], R250 ;  /* 0x000000fa06004986 */ /* 0x0003e4000c10193c */
[----:B-1----:R-:W-:Y:S01]  /*b1860*/  ISETP.LT.AND P1, PT, R10, R73, !P0 ;  /* 0x000000490a00720c */ /* 0x002fe20004721270 */
[----:B------:R-:W1:Y:S01]  /*b1870*/  LDC R80, c[0x0][0x22c] ;  /* 0x00008b00ff507b82 */ /* 0x000e620000000800 */
[----:B------:R-:W3:Y:S04]  /*b1880*/  LDL.LU R10, [R1+0x1e84] ;  /* 0x001e8400010a7983 */ /* 0x000ee80000300800 */
[----:B------:R-:W-:Y:S03]  /*b1890*/  @P3 STG.E desc[UR60][R64.64], R78 ;  /* 0x0000004e40003986 */ /* 0x000fe6000c10193c */
[----:B------:R-:W3:Y:S01]  /*b18a0*/  LDC R73, c[0x0][0x22c] ;  /* 0x00008b00ff497b82 */ /* 0x000ee20000000800 */
[----:B------:R-:W3:Y:S04]  /*b18b0*/  LDL.LU R12, [R1+0x1e80] ;  /* 0x001e8000010c7983 */ /* 0x000ee80000300800 */
[----:B------:R1:W-:Y:S01]  /*b18c0*/  @P2 STG.E desc[UR60][R66.64], R251 ;  /* 0x000000fb42002986 */ /* 0x0003e2000c10193c */
[----:B------:R-:W-:-:S02]  /*b18d0*/  IMAD.IADD R5, R0, 0x1, R4 ;  /* 0x0000000100057824 */ /* 0x000fc400078e0204 */
[----:B------:R-:W3:Y:S08]  /*b18e0*/  LDC R249, c[0x0][0x248] ;  /* 0x00009200fff97b82 */ /* 0x000ef00000000800 */
[----:B------:R-:W3:Y:S08]  /*b18f0*/  LDC R250, c[0x0][0x248] ;  /* 0x00009200fffa7b82 */ /* 0x000ef00000000800 */
[----:B-1----:R-:W1:Y:S01]  /*b1900*/  LDC R251, c[0x0][0x248] ;  /* 0x00009200fffb7b82 */ /* 0x002e620000000800 */
[----:B--2---:R-:W-:-:S02]  /*b1910*/  ISETP.LT.AND P4, PT, R9, R71, !P0 ;  /* 0x000000470900720c */ /* 0x004fc40004781270 */
[----:B------:R-:W2:Y:S01]  /*b1920*/  LDL.LU R9, [R1+0x1e88] ;  /* 0x001e880001097983 */ /* 0x000ea20000300800 */
[----:B----4-:R-:W-:-:S04]  /*b1930*/  ISETP.LT.AND P2, PT, R8, R72, !P0 ;  /* 0x000000480800720c */ /* 0x010fc80004741270 */
[----:B------:R-:W4:Y:S01]  /*b1940*/  LDC R71, c[0x0][0x22c] ;  /* 0x00008b00ff477b82 */ /* 0x000f220000000800 */
[----:B------:R-:W2:Y:S01]  /*b1950*/  LDL.LU R8, [R1+0x1e8c] ;  /* 0x001e8c0001087983 */ /* 0x000ea20000300800 */
[----:B------:R-:W-:-:S04]  /*b1960*/  LEA R68, P6, R5, R2, 0x2 ;  /* 0x0000000205447211 */ /* 0x000fc800078c10ff */
[C---:B------:R-:W-:Y:S02]  /*b1970*/  LEA.HI.X.SX32 R69, R5.reuse, R3, 0x2, P6 ;  /* 0x0000000305457211 */ /* 0x040fe400030f16ff */
[----:B------:R-:W-:Y:S01]  /*b1980*/  IADD3 R5, R5, R4, RZ ;  /* 0x0000000405057210 */ /* 0x000fe20007ffe0ff */
[----:B------:R-:W2:Y:S02]  /*b1990*/  LDC R72, c[0x0][0x22c] ;  /* 0x00008b00ff487b82 */ /* 0x000ea40000000800 */
[----:B------:R1:W-:Y:S02]  /*b19a0*/  @P1 STG.E desc[UR60][R68.64], R244 ;  /* 0x000000f444001986 */ /* 0x0003e4000c10193c */
[----:B------:R-:W-:Y:S01]  /*b19b0*/  IMAD.IADD R65, R5, 0x1, R4 ;  /* 0x0000000105417824 */ /* 0x000fe200078e0204 */
[----:B---3--:R-:W-:Y:S02]  /*b19c0*/  ISETP.LT.AND P1, PT, R11, R73, !P0 ;  /* 0x000000490b00720c */ /* 0x008fe40004721270 */
[----:B------:R-:W3:Y:S01]  /*b19d0*/  LDL.LU R11, [R1+0x1e94] ;  /* 0x001e9400010b7983 */ /* 0x000ee20000300800 */
[----:B------:R-:W2:Y:S01]  /*b19e0*/  LDC R73, c[0x0][0x22c] ;  /* 0x00008b00ff497b82 */ /* 0x000ea20000000800 */
[----:B------:R-:W-:-:S02]  /*b19f0*/  LEA R6, P5, R5, R2, 0x2 ;  /* 0x0000000205067211 */ /* 0x000fc400078a10ff */
[----:B------:R-:W-:Y:S02]  /*b1a00*/  IADD3 R0, R65, R4, RZ ;  /* 0x0000000441007210 */ /* 0x000fe40007ffe0ff */
[----:B------:R-:W-:Y:S02]  /*b1a10*/  ISETP.LT.AND P3, PT, R13, R70, !P0 ;  /* 0x000000460d00720c */ /* 0x000fe40004761270 */
[-C--:B------:R-:W-:Y:S01]  /*b1a20*/  LEA.HI.X.SX32 R7, R5, R3.reuse, 0x2, P5 ;  /* 0x0000000305077211 */ /* 0x080fe200028f16ff */
[C---:B------:R-:W-:Y:S01]  /*b1a30*/  IMAD.IADD R5, R0.reuse, 0x1, R4 ;  /* 0x0000000100057824 */ /* 0x040fe200078e0204 */
[CC--:B------:R-:W-:Y:S01]  /*b1a40*/  LEA R64, P6, R65.reuse, R2.reuse, 0x2 ;  /* 0x0000000241407211 */ /* 0x0c0fe200078c10ff */
[----:B------:R-:W3:Y:S01]  /*b1a50*/  LDL.LU R13, [R1+0x1e90] ;  /* 0x001e9000010d7983 */ /* 0x000ee20000300800 */
[----:B------:R-:W-:Y:S01]  /*b1a60*/  LEA R66, P5, R0, R2, 0x2 ;  /* 0x0000000200427211 */ /* 0x000fe200078a10ff */
[----:B------:R-:W4:Y:S01]  /*b1a70*/  LDC R70, c[0x0][0x22c] ;  /* 0x00008b00ff467b82 */ /* 0x000f220000000800 */
[----:B------:R-:W-:-:S02]  /*b1a80*/  LEA.HI.X.SX32 R65, R65, R3, 0x2, P6 ;  /* 0x0000000341417211 */ /* 0x000fc400030f16ff */
[C---:B-1----:R-:W-:Y:S02]  /*b1a90*/  LEA R68, P6, R5.reuse, R2, 0x2 ;  /* 0x0000000205447211 */ /* 0x042fe400078c10ff */
[-C--:B------:R-:W-:Y:S01]  /*b1aa0*/  LEA.HI.X.SX32 R67, R0, R3.reuse, 0x2, P5 ;  /* 0x0000000300437211 */ /* 0x080fe200028f16ff */
[----:B------:R1:W-:Y:S01]  /*b1ab0*/  @P4 STG.E desc[UR60][R6.64], R240 ;  /* 0x000000f006004986 */ /* 0x0003e2000c10193c */
[C---:B------:R-:W-:Y:S01]  /*b1ac0*/  LEA.HI.X.SX32 R69, R5.reuse, R3, 0x2, P6 ;  /* 0x0000000305457211 */ /* 0x040fe200030f16ff */
[----:B------:R-:W3:Y:S01]  /*b1ad0*/  LDC R244, c[0x0][0x248] ;  /* 0x00009200fff47b82 */ /* 0x000ee20000000800 */
[----:B----4-:R-:W-:Y:S01]  /*b1ae0*/  ISETP.LT.AND P4, PT, R10, R71, !P0 ;  /* 0x000000470a00720c */ /* 0x010fe20004781270 */
[----:B------:R-:W-:Y:S04]  /*b1af0*/  @P3 STG.E desc[UR60][R64.64], R245 ;  /* 0x000000f540003986 */ /* 0x000fe8000c10193c */
[----:B------:R4:W-:Y:S02]  /*b1b00*/  @P2 STG.E desc[UR60][R66.64], R241 ;  /* 0x000000f142002986 */ /* 0x0009e4000c10193c */
[----:B------:R-:W3:Y:S02]  /*b1b10*/  LDC R71, c[0x0][0x22c] ;  /* 0x00008b00ff477b82 */ /* 0x000ee40000000800 */
[----:B------:R-:W3:Y:S04]  /*b1b20*/  LDL.LU R10, [R1+0x1e98] ;  /* 0x001e9800010a7983 */ /* 0x000ee80000300800 */
[----:B------:R4:W-:Y:S01]  /*b1b30*/  @P1 STG.E desc[UR60][R68.64], R246 ;  /* 0x000000f644001986 */ /* 0x0009e2000c10193c */
[----:B------:R-:W-:Y:S01]  /*b1b40*/  IADD3 R5, R5, R4, RZ ;  /* 0x0000000405057210 */ /* 0x000fe20007ffe0ff */
[----:B-1----:R-:W1:Y:S01]  /*b1b50*/  LDC R240, c[0x0][0x248] ;  /* 0x00009200fff07b82 */ /* 0x002e620000000800 */
[----:B------:R-:W-:-:S07]  /*b1b60*/  ISETP.LT.AND P3, PT, R12, R70, !P0 ;  /* 0x000000460c00720c */ /* 0x000fce0004761270 */
[----:B----4-:R-:W4:Y:S08]  /*b1b70*/  LDC R241, c[0x0][0x248] ;  /* 0x00009200fff17b82 */ /* 0x010f300000000800 */
[----:B------:R-:W4:Y:S08]  /*b1b80*/  LDC R245, c[0x0][0x248] ;  /* 0x00009200fff57b82 */ /* 0x000f300000000800 */
[----:B------:R-:W4:Y:S01]  /*b1b90*/  LDC R246, c[0x0][0x248] ;  /* 0x00009200fff67b82 */ /* 0x000f220000000800 */
[----:B--2---:R-:W-:-:S02]  /*b1ba0*/  ISETP.LT.AND P2, PT, R9, R72, !P0 ;  /* 0x000000480900720c */ /* 0x004fc40004741270 */
[----:B------:R-:W-:Y:S01]  /*b1bb0*/  ISETP.LT.AND P1, PT, R8, R73, !P0 ;  /* 0x000000490800720c */ /* 0x000fe20004721270 */
[----:B------:R-:W2:Y:S01]  /*b1bc0*/  LDL.LU R9, [R1+0x1e9c] ;  /* 0x001e9c0001097983 */ /* 0x000ea20000300800 */
[C---:B------:R-:W-:Y:S01]  /*b1bd0*/  LEA R6, P5, R5.reuse, R2, 0x2 ;  /* 0x0000000205067211 */ /* 0x040fe200078a10ff */
[C---:B------:R-:W-:Y:S02]  /*b1be0*/  IMAD.IADD R65, R5.reuse, 0x1, R4 ;  /* 0x0000000105417824 */ /* 0x040fe400078e0204 */
[----:B------:R-:W1:Y:S01]  /*b1bf0*/  LDC R72, c[0x0][0x22c] ;  /* 0x00008b00ff487b82 */ /* 0x000e620000000800 */
[----:B------:R-:W4:Y:S01]  /*b1c00*/  LDL.LU R8, [R1+0x1ea4] ;  /* 0x001ea40001087983 */ /* 0x000f220000300800 */
[----:B------:R-:W-:Y:S02]  /*b1c10*/  LEA.HI.X.SX32 R7, R5, R3, 0x2, P5 ;  /* 0x0000000305077211 */ /* 0x000fe400028f16ff */
[C---:B------:R-:W-:Y:S01]  /*b1c20*/  IADD3 R0, R65.reuse, R4, RZ ;  /* 0x0000000441007210 */ /* 0x040fe20007ffe0ff */
[----:B------:R-:W4:Y:S01]  /*b1c30*/  LDL.LU R12, [R1+0x1ea0] ;  /* 0x001ea000010c7983 */ /* 0x000f220000300800 */
[----:B------:R-:W-:-:S02]  /*b1c40*/  LEA R64, P6, R65, R2, 0x2 ;  /* 0x0000000241407211 */ /* 0x000fc400078c10ff */
[----:B------:R-:W2:Y:S01]  /*b1c50*/  LDC R73, c[0x0][0x22c] ;  /* 0x00008b00ff497b82 */ /* 0x000ea20000000800 */
[----:B------:R3:W-:Y:S01]  /*b1c60*/  @P4 STG.E desc[UR60][R6.64], R242 ;  /* 0x000000f206004986 */ /* 0x0007e2000c10193c */
[----:B------:R-:W-:Y:S01]  /*b1c70*/  IMAD.IADD R5, R0, 0x1, R4 ;  /* 0x0000000100057824 */ /* 0x000fe200078e0204 */
[----:B---3--:R-:W-:-:S05]  /*b1c80*/  ISETP.LT.AND P4, PT, R11, R71, !P0 ;  /* 0x000000470b00720c */ /* 0x008fca0004781270 */
[----:B------:R-:W3:Y:S01]  /*b1c90*/  LDC R70, c[0x0][0x22c] ;  /* 0x00008b00ff467b82 */ /* 0x000ee20000000800 */
[----:B------:R-:W4:Y:S01]  /*b1ca0*/  LDL.LU R11, [R1+0x1ea8] ;  /* 0x001ea800010b7983 */ /* 0x000f220000300800 */
[----:B------:R-:W-:-:S06]  /*b1cb0*/  LEA.HI.X.SX32 R65, R65, R3, 0x2, P6 ;  /* 0x0000000341417211 */ /* 0x000fcc00030f16ff */
[----:B------:R-:W4:Y:S01]  /*b1cc0*/  LDC R71, c[0x0][0x22c] ;  /* 0x00008b00ff477b82 */ /* 0x000f220000000800 */
[CC--:B------:R-:W-:Y:S02]  /*b1cd0*/  LEA R68, P6, R5.reuse, R2.reuse, 0x2 ;  /* 0x0000000205447211 */ /* 0x0c0fe400078c10ff */
[C---:B------:R-:W-:Y:S02]  /*b1ce0*/  LEA R66, P5, R0.reuse, R2, 0x2 ;  /* 0x0000000200427211 */ /* 0x040fe400078a10ff */
[CC--:B------:R-:W-:Y:S02]  /*b1cf0*/  LEA.HI.X.SX32 R69, R5.reuse, R3.reuse, 0x2, P6 ;  /* 0x0000000305457211 */ /* 0x0c0fe400030f16ff */
[----:B------:R-:W-:Y:S01]  /*b1d00*/  IADD3 R5, R5, R4, RZ ;  /* 0x0000000405057210 */ /* 0x000fe20007ffe0ff */
[----:B------:R-:W4:Y:S01]  /*b1d10*/  LDC R242, c[0x0][0x248] ;  /* 0x00009200fff27b82 */ /* 0x000f220000000800 */
[-C--:B------:R-:W-:Y:S02]  /*b1d20*/  LEA.HI.X.SX32 R67, R0, R3.reuse, 0x2, P5 ;  /* 0x0000000300437211 */ /* 0x080fe400028f16ff */
[C---:B------:R-:W-:Y:S01]  /*b1d30*/  LEA R6, P5, R5.reuse, R2, 0x2 ;  /* 0x0000000205067211 */ /* 0x040fe200078a10ff */
[----:B------:R1:W-:Y:S03]  /*b1d40*/  @P3 STG.E desc[UR60][R64.64], R247 ;  /* 0x000000f740003986 */ /* 0x0003e6000c10193c */
[----:B------:R-:W-:Y:S01]  /*b1d50*/  LEA.HI.X.SX32 R7, R5, R3, 0x2, P5 ;  /* 0x0000000305077211 */ /* 0x000fe200028f16ff */
[----:B------:R-:W-:Y:S01]  /*b1d60*/  @P2 STG.E desc[UR60][R66.64], R243 ;  /* 0x000000f342002986 */ /* 0x000fe2000c10193c */
[----:B---3--:R-:W-:-:S02]  /*b1d70*/  ISETP.LT.AND P3, PT, R13, R70, !P0 ;  /* 0x000000460d00720c */ /* 0x008fc40004761270 */
[----:B------:R-:W3:Y:S01]  /*b1d80*/  LDC R70, c[0x0][0x22c] ;  /* 0x00008b00ff467b82 */ /* 0x000ee20000000800 */
[----:B------:R1:W-:Y:S02]  /*b1d90*/  @P1 STG.E desc[UR60][R68.64], R236 ;  /* 0x000000ec44001986 */ /* 0x0003e4000c10193c */
[----:B-1----:R-:W-:Y:S02]  /*b1da0*/  ISETP.LT.AND P2, PT, R10, R72, !P0 ;  /* 0x000000480a00720c */ /* 0x002fe40004741270 */
[----:B------:R-:W3:Y:S03]  /*b1db0*/  LDL.LU R10, [R1+0x1eac] ;  /* 0x001eac00010a7983 */ /* 0x000ee60000300800 */
[----:B------:R-:W1:Y:S01]  /*b1dc0*/  LDC R72, c[0x0][0x22c] ;  /* 0x00008b00ff487b82 */ /* 0x000e620000000800 */
[----:B------:R1:W-:Y:S01]  /*b1dd0*/  @P4 STG.E desc[UR60][R6.64], R232 ;  /* 0x000000e806004986 */ /* 0x0003e2000c10193c */
[----:B------:R-:W-:-:S06]  /*b1de0*/  IMAD.IADD R65, R5, 0x1, R4 ;  /* 0x0000000105417824 */ /* 0x000fcc00078e0204 */
[----:B------:R-:W3:Y:S08]  /*b1df0*/  LDC R236, c[0x0][0x248] ;  /* 0x00009200ffec7b82 */ /* 0x000ef00000000800 */
[----:B-1----:R-:W1:Y:S08]  /*b1e00*/  LDC R232, c[0x0][0x248] ;  /* 0x00009200ffe87b82 */ /* 0x002e700000000800 */
[----:B------:R-:W1:Y:S08]  /*b1e10*/  LDC R243, c[0x0][0x248] ;  /* 0x00009200fff37b82 */ /* 0x000e700000000800 */
[----:B------:R-:W1:Y:S01]  /*b1e20*/  LDC R247, c[0x0][0x248] ;  /* 0x00009200fff77b82 */ /* 0x000e620000000800 */
[----:B--2---:R-:W-:-:S02]  /*b1e30*/  ISETP.LT.AND P1, PT, R9, R73, !P0 ;  /* 0x000000490900720c */ /* 0x004fc40004721270 */
[----:B------:R-:W2:Y:S01]  /*b1e40*/  LDL.LU R9, [R1+0x1eb4] ;  /* 0x001eb40001097983 */ /* 0x000ea20000300800 */
[----:B----4-:R-:W-:-:S04]  /*b1e50*/  ISETP.LT.AND P4, PT, R8, R71, !P0 ;  /* 0x000000470800720c */ /* 0x010fc80004781270 */
[----:B------:R-:W4:Y:S01]  /*b1e60*/  LDC R73, c[0x0][0x22c] ;  /* 0x00008b00ff497b82 */ /* 0x000f220000000800 */
[----:B------:R-:W2:Y:S04]  /*b1e70*/  LDL.LU R13, [R1+0x1eb0] ;  /* 0x001eb000010d7983 */ /* 0x000ea80000300800 */
[----:B------:R-:W2:Y:S01]  /*b1e80*/  LDL.LU R8, [R1+0x1eb8] ;  /* 0x001eb80001087983 */ /* 0x000ea20000300800 */
[C---:B------:R-:W-:Y:S02]  /*b1e90*/  IADD3 R0, R65.reuse, R4, RZ ;  /* 0x0000000441007210 */ /* 0x040fe40007ffe0ff */
[CC--:B------:R-:W-:Y:S01]  /*b1ea0*/  LEA R64, P6, R65.reuse, R2.reuse, 0x2 ;  /* 0x0000000241407211 */ /* 0x0c0fe200078c10ff */
[----:B------:R-:W2:Y:S01]  /*b1eb0*/  LDC R71, c[0x0][0x22c] ;  /* 0x00008b00ff477b82 */ /* 0x000ea20000000800 */
[C---:B------:R-:W-:Y:S01]  /*b1ec0*/  LEA R66, P5, R0.reuse, R2, 0x2 ;  /* 0x0000000200427211 */ /* 0x040fe200078a10ff */
[----:B------:R-:W-:Y:S01]  /*b1ed0*/  IMAD.IADD R5, R0, 0x1, R4 ;  /* 0x0000000100057824 */ /* 0x000fe200078e0204 */
[----:B------:R-:W-:-:S02]  /*b1ee0*/  LEA.HI.X.SX32 R65, R65, R3, 0x2, P6 ;  /* 0x0000000341417211 */ /* 0x000fc400030f16ff */
[-C--:B------:R-:W-:Y:S02]  /*b1ef0*/  LEA.HI.X.SX32 R67, R0, R3.reuse, 0x2, P5 ;  /* 0x0000000300437211 */ /* 0x080fe400028f16ff */
[C---:B------:R-:W-:Y:S01]  /*b1f00*/  LEA R68, P6, R5.reuse, R2, 0x2 ;  /* 0x0000000205447211 */ /* 0x040fe200078c10ff */
[----:B------:R1:W-:Y:S01]  /*b1f10*/  @P3 STG.E desc[UR60][R64.64], R237 ;  /* 0x000000ed40003986 */ /* 0x0003e2000c10193c */
[----:B---3--:R-:W-:Y:S02]  /*b1f20*/  ISETP.LT.AND P3, PT, R12, R70, !P0 ;  /* 0x000000460c00720c */ /* 0x008fe40004761270 */
[-C--:B------:R-:W-:Y:S01]  /*b1f30*/  LEA.HI.X.SX32 R69, R5, R3.reuse, 0x2, P6 ;  /* 0x0000000305457211 */ /* 0x080fe200030f16ff */
[----:B------:R3:W-:Y:S01]  /*b1f40*/  @P2 STG.E desc[UR60][R66.64], R233 ;  /* 0x000000e942002986 */ /* 0x0007e2000c10193c */
[----:B------:R-:W-:Y:S01]  /*b1f50*/  ISETP.LT.AND P2, PT, R11, R72, !P0 ;  /* 0x000000480b00720c */ /* 0x000fe20004741270 */
[----:B------:R-:W2:Y:S01]  /*b1f60*/  LDC R70, c[0x0][0x22c] ;  /* 0x00008b00ff467b82 */ /* 0x000ea20000000800 */
[----:B------:R-:W-:Y:S01]  /*b1f70*/  IADD3 R5, R5, R4, RZ ;  /* 0x0000000405057210 */ /* 0x000fe20007ffe0ff */
[----:B------:R-:W2:Y:S06]  /*b1f80*/  LDL.LU R12, [R1+0x1ebc] ;  /* 0x001ebc00010c7983 */ /* 0x000eac0000300800 */
[----:B------:R-:W2:Y:S01]  /*b1f90*/  LDC R72, c[0x0][0x22c] ;  /* 0x00008b00ff487b82 */ /* 0x000ea20000000800 */
[C---:B-1----:R-:W-:Y:S01]  /*b1fa0*/  IMAD.IADD R65, R5.reuse, 0x1, R4 ;  /* 0x0000000105417824 */ /* 0x042fe200078e0204 */
[----:B------:R-:W-:Y:S01]  /*b1fb0*/  LEA R6, P5, R5, R2, 0x2 ;  /* 0x0000000205067211 */ /* 0x000fe200078a10ff */
[----:B------:R-:W-:Y:S03]  /*b1fc0*/  @P1 STG.E desc[UR60][R68.64], R238 ;  /* 0x000000ee44001986 */ /* 0x000fe6000c10193c */
[----:B------:R-:W-:Y:S01]  /*b1fd0*/  IADD3 R0, R65, R4, RZ ;  /* 0x0000000441007210 */ /* 0x000fe20007ffe0ff */
[----:B------:R-:W2:Y:S01]  /*b1fe0*/  LDL.LU R11, [R1+0x1ec4] ;  /* 0x001ec400010b7983 */ /* 0x000ea20000300800 */
[----:B------:R-:W-:Y:S01]  /*b1ff0*/  LEA.HI.X.SX32 R7, R5, R3, 0x2, P5 ;  /* 0x0000000305077211 */ /* 0x000fe200028f16ff */
[----:B---3--:R-:W1:Y:S01]  /*b2000*/  LDC R233, c[0x0][0x248] ;  /* 0x00009200ffe97b82 */ /* 0x008e620000000800 */
[----:B------:R-:W-:-:S02]  /*b2010*/  LEA R64, P6, R65, R2, 0x2 ;  /* 0x0000000241407211 */ /* 0x000fc400078c10ff */
[C---:B------:R-:W-:Y:S02]  /*b2020*/  LEA R66, P5, R0.reuse, R2, 0x2 ;  /* 0x0000000200427211 */ /* 0x040fe400078a10ff */
[-C--:B------:R-:W-:Y:S02]  /*b2030*/  LEA.HI.X.SX32 R65, R65, R3.reuse, 0x2, P6 ;  /* 0x0000000341417211 */ /* 0x080fe400030f16ff */
[----:B------:R-:W-:Y:S01]  /*b2040*/  LEA.HI.X.SX32 R67, R0, R3, 0x2, P5 ;  /* 0x0000000300437211 */ /* 0x000fe200028f16ff */
[----:B------:R3:W-:Y:S01]  /*b2050*/  @P4 STG.E desc[UR60][R6.64], R234 ;  /* 0x000000ea06004986 */ /* 0x0007e2000c10193c */
[----:B----4-:R-:W-:Y:S01]  /*b2060*/  ISETP.LT.AND P1, PT, R10, R73, !P0 ;  /* 0x000000490a00720c */ /* 0x010fe20004721270 */
[----:B------:R-:W4:Y:S02]  /*b2070*/  LDC R237, c[0x0][0x248] ;  /* 0x00009200ffed7b82 */ /* 0x000f240000000800 */
[----:B------:R-:W-:Y:S04]  /*b2080*/  @P3 STG.E desc[UR60][R64.64], R239 ;  /* 0x000000ef40003986 */ /* 0x000fe8000c10193c */
[----:B------:R-:W4:Y:S02]  /*b2090*/  LDL.LU R10, [R1+0x1ec0] ;  /* 0x001ec000010a7983 */ /* 0x000f240000300800 */
[----:B------:R-:W1:Y:S02]  /*b20a0*/  LDC R73, c[0x0][0x22c] ;  /* 0x00008b00ff497b82 */ /* 0x000e640000000800 */
[----:B------:R3:W-:Y:S01]  /*b20b0*/  @P2 STG.E desc[UR60][R66.64], R235 ;  /* 0x000000eb42002986 */ /* 0x0007e2000c10193c */
[----:B------:R-:W-:-:S05]  /*b20c0*/  IMAD.IADD R5, R0, 0x1, R4 ;  /* 0x0000000100057824 */ /* 0x000fca00078e0204 */
[----:B---3--:R-:W3:Y:S08]  /*b20d0*/  LDC R234, c[0x0][0x248] ;  /* 0x00009200ffea7b82 */ /* 0x008ef00000000800 */
[----:B------:R-:W3:Y:S08]  /*b20e0*/  LDC R235, c[0x0][0x248] ;  /* 0x00009200ffeb7b82 */ /* 0x000ef00000000800 */
[----:B------:R-:W3:Y:S08]  /*b20f0*/  LDC R238, c[0x0][0x248] ;  /* 0x00009200ffee7b82 */ /* 0x000ef00000000800 */
[----:B------:R-:W3:Y:S01]  /*b2100*/  LDC R239, c[0x0][0x248] ;  /* 0x00009200ffef7b82 */ /* 0x000ee20000000800 */
[----:B--2---:R-:W-:-:S02]  /*b2110*/  ISETP.LT.AND P4, PT, R9, R71, !P0 ;  /* 0x000000470900720c */ /* 0x004fc40004781270 */
[----:B------:R-:W2:Y:S01]  /*b2120*/  LDL.LU R9, [R1+0x1ec8] ;  /* 0x001ec80001097983 */ /* 0x000ea20000300800 */
[----:B------:R-:W-:-:S04]  /*b2130*/  ISETP.LT.AND P2, PT, R8, R72, !P0 ;  /* 0x000000480800720c */ /* 0x000fc80004741270 */
[----:B------:R-:W3:Y:S01]  /*b2140*/  LDC R71, c[0x0][0x22c] ;  /* 0x00008b00ff477b82 */ /* 0x000ee20000000800 */
[----:B------:R-:W2:Y:S01]  /*b2150*/  LDL.LU R8, [R1+0x1ed4] ;  /* 0x001ed40001087983 */ /* 0x000ea20000300800 */
[----:B------:R-:W-:Y:S02]  /*b2160*/  LEA R68, P6, R5, R2, 0x2 ;  /* 0x0000000205447211 */ /* 0x000fe400078c10ff */
[----:B------:R-:W-:Y:S01]  /*b2170*/  ISETP.LT.AND P3, PT, R13, R70, !P0 ;  /* 0x000000460d00720c */ /* 0x000fe20004761270 */
[----:B------:R-:W2:Y:S01]  /*b2180*/  LDL.LU R14, [R1+0x1ee8] ;  /* 0x001ee800010e7983 */ /* 0x000ea20000300800 */
[C---:B------:R-:W-:Y:S02]  /*b2190*/  LEA.HI.X.SX32 R69, R5.reuse, R3, 0x2, P6 ;  /* 0x0000000305457211 */ /* 0x040fe400030f16ff */
[----:B------:R-:W-:Y:S01]  /*b21a0*/  IADD3 R5, R5, R4, RZ ;  /* 0x0000000405057210 */ /* 0x000fe20007ffe0ff */
[----:B------:R-:W4:Y:S01]  /*b21b0*/  LDC R70, c[0x0][0x22c] ;  /* 0x00008b00ff467b82 */ /* 0x000f220000000800 */
[----:B------:R-:W2:Y:S04]  /*b21c0*/  LDL.LU R13, [R1+0x1ee0] ;  /* 0x001ee000010d7983 */ /* 0x000ea80000300800 */
[----:B------:R1:W-:Y:S01]  /*b21d0*/  @P1 STG.E desc[UR60][R68.64], R228 ;  /* 0x000000e444001986 */ /* 0x0003e2000c10193c */
[----:B------:R-:W-:-:S02]  /*b21e0*/  IMAD.IADD R65, R5, 0x1, R4 ;  /* 0x0000000105417824 */ /* 0x000fc400078e0204 */
[----:B------:R-:W2:Y:S01]  /*b21f0*/  LDC R72, c[0x0][0x22c] ;  /* 0x00008b00ff487b82 */ /* 0x000ea20000000800 */
[----:B-1----:R-:W-:Y:S02]  /*b2200*/  ISETP.LT.AND P1, PT, R12, R73, !P0 ;  /* 0x000000490c00720c */ /* 0x002fe40004721270 */
[----:B------:R-:W2:Y:S05]  /*b2210*/  LDL.LU R12, [R1+0x1eec] ;  /* 0x001eec00010c7983 */ /* 0x000eaa0000300800 */
[----:B------:R-:W1:Y:S01]  /*b2220*/  LDC R73, c[0x0][0x22c] ;  /* 0x00008b00ff497b82 */ /* 0x000e620000000800 */
[----:B------:R-:W-:Y:S02]  /*b2230*/  LEA R6, P5, R5, R2, 0x2 ;  /* 0x0000000205067211 */ /* 0x000fe400078a10ff */
[----:B------:R-:W-:-:S02]  /*b2240*/  IADD3 R0, R65, R4, RZ ;  /* 0x0000000441007210 */ /* 0x000fc40007ffe0ff */
[-C--:B------:R-:W-:Y:S02]  /*b2250*/  LEA.HI.X.SX32 R7, R5, R3.reuse, 0x2, P5 ;  /* 0x0000000305077211 */ /* 0x080fe400028f16ff */
[CC--:B------:R-:W-:Y:S01]  /*b2260*/  LEA R64, P6, R65.reuse, R2.reuse, 0x2 ;  /* 0x0000000241407211 */ /* 0x0c0fe200078c10ff */
[C---:B------:R-:W-:Y:S01]  /*b2270*/  IMAD.IADD R5, R0.reuse, 0x1, R4 ;  /* 0x0000000100057824 */ /* 0x040fe200078e0204 */
[CC--:B------:R-:W-:Y:S02]  /*b2280*/  LEA R66, P5, R0.reuse, R2.reuse, 0x2 ;  /* 0x0000000200427211 */ /* 0x0c0fe400078a10ff */
[-C--:B------:R-:W-:Y:S02]  /*b2290*/  LEA.HI.X.SX32 R65, R65, R3.reuse, 0x2, P6 ;  /* 0x0000000341417211 */ /* 0x080fe400030f16ff */
[----:B------:R-:W-:Y:S02]  /*b22a0*/  LEA R68, P6, R5, R2, 0x2 ;  /* 0x0000000205447211 */ /* 0x000fe400078c10ff */
[----:B------:R-:W-:-:S02]  /*b22b0*/  LEA.HI.X.SX32 R67, R0, R3, 0x2, P5 ;  /* 0x0000000300437211 */ /* 0x000fc400028f16ff */
[----:B------:R-:W-:Y:S01]  /*b22c0*/  LEA.HI.X.SX32 R69, R5, R3, 0x2, P6 ;  /* 0x0000000305457211 */ /* 0x000fe200030f16ff */
[----:B------:R-:W-:Y:S01]  /*b22d0*/  @P4 STG.E desc[UR60][R6.64], R224 ;  /* 0x000000e006004986 */ /* 0x000fe2000c10193c */
[----:B---3--:R-:W-:Y:S02]  /*b22e0*/  ISETP.LT.AND P4, PT, R11, R71, !P0 ;  /* 0x000000470b00720c */ /* 0x008fe40004781270 */
[----:B------:R-:W-:Y:S01]  /*b22f0*/  IADD3 R5, R5, R4, RZ ;  /* 0x0000000405057210 */ /* 0x000fe20007ffe0ff */
[----:B------:R3:W-:Y:S01]  /*b2300*/  @P3 STG.E desc[UR60][R64.64], R229 ;  /* 0x000000e540003986 */ /* 0x0007e2000c10193c */
[----:B------:R-:W3:Y:S01]  /*b2310*/  LDC R71, c[0x0][0x22c] ;  /* 0x00008b00ff477b82 */ /* 0x000ee20000000800 */
[----:B----4-:R-:W-:Y:S02]  /*b2320*/  ISETP.LT.AND P3, PT, R10, R70, !P0 ;  /* 0x000000460a00720c */ /* 0x010fe40004761270 */
[----:B------:R4:W-:Y:S04]  /*b2330*/  @P2 STG.E desc[UR60][R66.64], R225 ;  /* 0x000000e142002986 */ /* 0x0009e8000c10193c */
[----:B------:R-:W4:Y:S01]  /*b2340*/  LDL.LU R11, [R1+0x1efc] ;  /* 0x001efc00010b7983 */ /* 0x000f220000300800 */
[----:B------:R-:W4:Y:S03]  /*b2350*/  LDC R70, c[0x0][0x22c] ;  /* 0x00008b00ff467b82 */ /* 0x000f260000000800 */
[----:B------:R4:W-:Y:S04]  /*b2360*/  @P1 STG.E desc[UR60][R68.64], R230 ;  /* 0x000000e644001986 */ /* 0x0009e8000c10193c */
[----:B------:R-:W4:Y:S01]  /*b2370*/  LDL.LU R10, [R1+0x1f10] ;  /* 0x001f1000010a7983 */ /* 0x000f220000300800 */
[----:B--2---:R-:W-:-:S03]  /*b2380*/  ISETP.LT.AND P2, PT, R9, R72, !P0 ;  /* 0x000000480900720c */ /* 0x004fc60004741270 */
[----:B------:R-:W2:Y:S01]  /*b2390*/  LDL.LU R9, [R1+0x1f18] ;  /* 0x001f180001097983 */ /* 0x000ea20000300800 */
[----:B------:R-:W4:Y:S01]  /*b23a0*/  LDC R72, c[0x0][0x22c] ;  /* 0x00008b00ff487b82 */ /* 0x000f220000000800 */
[----:B-1----:R-:W-:Y:S02]  /*b23b0*/  ISETP.LT.AND P1, PT, R8, R73, !P0 ;  /* 0x000000490800720c */ /* 0x002fe40004721270 */
[----:B------:R-:W2:Y:S01]  /*b23c0*/  LDL.LU R8, [R1+0x1f14] ;  /* 0x001f140001087983 */ /* 0x000ea20000300800 */
[C---:B---3--:R-:W-:Y:S01]  /*b23d0*/  IMAD.IADD R65, R5.reuse, 0x1, R4 ;  /* 0x0000000105417824 */ /* 0x048fe200078e0204 */
[----:B------:R-:W-:-:S03]  /*b23e0*/  LEA R6, P5, R5, R2, 0x2 ;  /* 0x0000000205067211 */ /* 0x000fc600078a10ff */
[----:B------:R-:W1:Y:S01]  /*b23f0*/  LDC R73, c[0x0][0x22c] ;  /* 0x00008b00ff497b82 */ /* 0x000e620000000800 */
[----:B------:R-:W-:Y:S02]  /*b2400*/  IADD3 R0, R65, R4, RZ ;  /* 0x0000000441007210 */ /* 0x000fe40007ffe0ff */
[-C--:B------:R-:W-:Y:S02]  /*b2410*/  LEA.HI.X.SX32 R7, R5, R3.reuse, 0x2, P5 ;  /* 0x0000000305077211 */ /* 0x080fe400028f16ff */
[CC--:B------:R-:W-:Y:S02]  /*b2420*/  LEA R64, P6, R65.reuse, R2.reuse, 0x2 ;  /* 0x0000000241407211 */ /* 0x0c0fe400078c10ff */
[CC--:B----4-:R-:W-:Y:S01]  /*b2430*/  LEA R66, P5, R0.reuse, R2.reuse, 0x2 ;  /* 0x0000000200427211 */ /* 0x0d0fe200078a10ff */
[C---:B------:R-:W-:Y:S01]  /*b2440*/  IMAD.IADD R5, R0.reuse, 0x1, R4 ;  /* 0x0000000100057824 */ /* 0x040fe200078e0204 */
[-C--:B------:R-:W-:Y:S02]  /*b2450*/  LEA.HI.X.SX32 R65, R65, R3.reuse, 0x2, P6 ;  /* 0x0000000341417211 */ /* 0x080fe400030f16ff */
[----:B------:R-:W-:Y:S01]  /*b2460*/  LEA.HI.X.SX32 R67, R0, R3, 0x2, P5 ;  /* 0x0000000300437211 */ /* 0x000fe200028f16ff */
[----:B------:R-:W-:Y:S01]  /*b2470*/  @P4 STG.E desc[UR60][R6.64], R226 ;  /* 0x000000e206004986 */ /* 0x000fe2000c10193c */
[----:B------:R-:W-:-:S03]  /*b2480*/  LEA R68, P6, R5, R2, 0x2 ;  /* 0x0000000205447211 */ /* 0x000fc600078c10ff */
[----:B------:R3:W-:Y:S01]  /*b2490*/  @P3 STG.E desc[UR60][R64.64], R231 ;  /* 0x000000e740003986 */ /* 0x0007e2000c10193c */
[----:B------:R-:W-:Y:S02]  /*b24a0*/  ISETP.LT.AND P3, PT, R13, R70, !P0 ;  /* 0x000000460d00720c */ /* 0x000fe40004761270 */
[----:B------:R-:W4:Y:S01]  /*b24b0*/  LDC R70, c[0x0][0x22c] ;  /* 0x00008b00ff467b82 */ /* 0x000f220000000800 */
[----:B------:R3:W-:Y:S01]  /*b24c0*/  @P2 STG.E desc[UR60][R66.64], R227 ;  /* 0x000000e342002986 */ /* 0x0007e2000c10193c */
[----:B------:R-:W-:Y:S02]  /*b24d0*/  ISETP.LT.AND P2, PT, R12, R72, !P0 ;  /* 0x000000480c00720c */ /* 0x000fe40004741270 */
[C---:B------:R-:W-:Y:S01]  /*b24e0*/  LEA.HI.X.SX32 R69, R5.reuse, R3, 0x2, P6 ;  /* 0x0000000305457211 */ /* 0x040fe200030f16ff */
[----:B------:R-:W2:Y:S01]  /*b24f0*/  LDL.LU R12, [R1+0x1f1c] ;  /* 0x001f1c00010c7983 */ /* 0x000ea20000300800 */
[----:B------:R-:W-:Y:S02]  /*b2500*/  ISETP.LT.AND P4, PT, R14, R71, !P0 ;  /* 0x000000470e00720c */ /* 0x000fe40004781270 */
[----:B------:R-:W2:Y:S01]  /*b2510*/  LDC R72, c[0x0][0x22c] ;  /* 0x00008b00ff487b82 */ /* 0x000ea20000000800 */
[----:B------:R-:W-:-:S07]  /*b2520*/  IADD3 R5, R5, R4, RZ ;  /* 0x0000000405057210 */ /* 0x000fce0007ffe0ff */
[----:B------:R-:W2:Y:S01]  /*b2530*/  LDC R71, c[0x0][0x22c] ;  /* 0x00008b00ff477b82 */ /* 0x000ea20000000800 */
[C---:B---3--:R-:W-:Y:S01]  /*b2540*/  IMAD.IADD R65, R5.reuse, 0x1, R4 ;  /* 0x0000000105417824 */ /* 0x048fe200078e0204 */
[----:B------:R-:W-:-:S04]  /*b2550*/  LEA R6, P5, R5, R2, 0x2 ;  /* 0x0000000205067211 */ /* 0x000fc800078a10ff */
[----:B------:R-:W-:Y:S02]  /*b2560*/  IADD3 R0, R65, R4, RZ ;  /* 0x0000000441007210 */ /* 0x000fe40007ffe0ff */
[-C--:B------:R-:W-:Y:S02]  /*b2570*/  LEA.HI.X.SX32 R7, R5, R3.reuse, 0x2, P5 ;  /* 0x0000000305077211 */ /* 0x080fe400028f16ff */
[CC--:B------:R-:W-:Y:S02]  /*b2580*/  LEA R64, P6, R65.reuse, R2.reuse, 0x2 ;  /* 0x0000000241407211 */ /* 0x0c0fe400078c10ff */
[C---:B------:R-:W-:Y:S02]  /*b2590*/  LEA R66, P5, R0.reuse, R2, 0x2 ;  /* 0x0000000200427211 */ /* 0x040fe400078a10ff */
[-C--:B------:R-:W-:Y:S02]  /*b25a0*/  LEA.HI.X.SX32 R65, R65, R3.reuse, 0x2, P6 ;  /* 0x0000000341417211 */ /* 0x080fe400030f16ff */
[----:B------:R-:W-:Y:S01]  /*b25b0*/  LEA.HI.X.SX32 R67, R0, R3, 0x2, P5 ;  /* 0x0000000300437211 */ /* 0x000fe200028f16ff */
[----:B------:R3:W-:Y:S01]  /*b25c0*/  @P1 STG.E desc[UR60][R68.64], R220 ;  /* 0x000000dc44001986 */ /* 0x0007e2000c10193c */
[----:B-1----:R-:W-:-:S02]  /*b25d0*/  ISETP.LT.AND P1, PT, R11, R73, !P0 ;  /* 0x000000490b00720c */ /* 0x002fc40004721270 */
[----:B------:R-:W1:Y:S01]  /*b25e0*/  LDC R73, c[0x0][0x22c] ;  /* 0x00008b00ff497b82 */ /* 0x000e620000000800 */
[----:B------:R-:W-:Y:S01]  /*b25f0*/  @P4 STG.E desc[UR60][R6.64], R216 ;  /* 0x000000d806004986 */ /* 0x000fe2000c10193c */
[----:B----4-:R-:W-:-:S03]  /*b2600*/  ISETP.LT.AND P4, PT, R10, R70, !P0 ;  /* 0x000000460a00720c */ /* 0x010fc60004781270 */
[----:B------:R-:W4:Y:S01]  /*b2610*/  LDL.LU R11, [R1+0x1f24] ;  /* 0x001f2400010b7983 */ /* 0x000f220000300800 */
[----:B------:R-:W-:Y:S02]  /*b2620*/  IMAD.IADD R5, R0, 0x1, R4 ;  /* 0x0000000100057824 */ /* 0x000fe400078e0204 */
[----:B------:R-:W4:Y:S01]  /*b2630*/  LDC R70, c[0x0][0x22c] ;  /* 0x00008b00ff467b82 */ /* 0x000f220000000800 */
[----:B------:R1:W-:Y:S04]  /*b2640*/  @P3 STG.E desc[UR60][R64.64], R221 ;  /* 0x000000dd40003986 */ /* 0x0003e8000c10193c */
[----:B------:R1:W-:Y:S04]  /*b2650*/  @P2 STG.E desc[UR60][R66.64], R217 ;  /* 0x000000d942002986 */ /* 0x0003e8000c10193c */
[----:B------:R-:W4:Y:S01]  /*b2660*/  LDL.LU R10, [R1+0x1f38] ;  /* 0x001f3800010a7983 */ /* 0x000f220000300800 */
[----:B--2---:R-:W-:-:S03]  /*b2670*/  ISETP.LT.AND P3, PT, R9, R72, !P0 ;  /* 0x000000480900720c */ /* 0x004fc60004761270 */
[----:B------:R-:W2:Y:S01]  /*b2680*/  LDL.LU R9, [R1+0x1f3c] ;  /* 0x001f3c0001097983 */ /* 0x000ea20000300800 */
[C---:B---3--:R-:W-:Y:S01]  /*b2690*/  LEA R68, P6, R5.reuse, R2, 0x2 ;  /* 0x0000000205447211 */ /* 0x048fe200078c10ff */
[----:B------:R-:W3:Y:S01]  /*b26a0*/  LDC R72, c[0x0][0x22c] ;  /* 0x00008b00ff487b82 */ /* 0x000ee20000000800 */
[----:B------:R-:W-:Y:S02]  /*b26b0*/  ISETP.LT.AND P2, PT, R8, R71, !P0 ;  /* 0x000000470800720c */ /* 0x000fe40004741270 */
[----:B------:R-:W3:Y:S01]  /*b26c0*/  LDL.LU R8, [R1+0x1f40] ;  /* 0x001f400001087983 */ /* 0x000ee20000300800 */
[----:B------:R-:W-:-:S04]  /*b26d0*/  LEA.HI.X.SX32 R69, R5, R3, 0x2, P6 ;  /* 0x0000000305457211 */ /* 0x000fc800030f16ff */
[----:B------:R-:W4:Y:S01]  /*b26e0*/  LDC R71, c[0x0][0x22c] ;  /* 0x00008b00ff477b82 */ /* 0x000f220000000800 */
[----:B------:R-:W-:Y:S01]  /*b26f0*/  IADD3 R5, R5, R4, RZ ;  /* 0x0000000405057210 */ /* 0x000fe20007ffe0ff */
[----:B------:R-:W3:Y:S04]  /*b2700*/  LDL.LU R15, [R1+0x1f58] ;  /* 0x001f5800010f7983 */ /* 0x000ee80000300800 */
[----:B------:R-:W3:Y:S01]  /*b2710*/  LDL.LU R14, [R1+0x1f4c] ;  /* 0x001f4c00010e7983 */ /* 0x000ee20000300800 */
[----:B-1----:R-:W-:-:S03]  /*b2720*/  IMAD.IADD R65, R5, 0x1, R4 ;  /* 0x0000000105417824 */ /* 0x002fc600078e0204 */
[----:B------:R1:W-:Y:S04]  /*b2730*/  @P1 STG.E desc[UR60][R68.64], R222 ;  /* 0x000000de44001986 */ /* 0x0003e8000c10193c */
[----:B------:R-:W3:Y:S01]  /*b2740*/  LDL.LU R13, [R1+0x1f64] ;  /* 0x001f6400010d7983 */ /* 0x000ee20000300800 */
[----:B------:R-:W-:Y:S02]  /*b2750*/  LEA R6, P5, R5, R2, 0x2 ;  /* 0x0000000205067211 */ /* 0x000fe400078a10ff */
[----:B------:R-:W-:Y:S02]  /*b2760*/  IADD3 R0, R65, R4, RZ ;  /* 0x0000000441007210 */ /* 0x000fe40007ffe0ff */
[----:B------:R-:W-:Y:S02]  /*b2770*/  ISETP.LT.AND P1, PT, R12, R73, !P0 ;  /* 0x000000490c00720c */ /* 0x000fe40004721270 */
[----:B------:R-:W3:Y:S01]  /*b2780*/  LDC R73, c[0x0][0x22c] ;  /* 0x00008b00ff497b82 */ /* 0x000ee20000000800 */
[----:B------:R-:W3:Y:S01]  /*b2790*/  LDL.LU R12, [R1+0x1f68] ;  /* 0x001f6800010c7983 */ /* 0x000ee20000300800 */
[----:B------:R-:W-:Y:S01]  /*b27a0*/  LEA.HI.X.SX32 R7, R5, R3, 0x2, P5 ;  /* 0x0000000305077211 */ /* 0x000fe200028f16ff */
[----:B------:R-:W-:Y:S01]  /*b27b0*/  IMAD.IADD R5, R0, 0x1, R4 ;  /* 0x0000000100057824 */ /* 0x000fe200078e0204 */
[----:B------:R-:W-:-:S02]  /*b27c0*/  LEA R64, P6, R65, R2, 0x2 ;  /* 0x0000000241407211 */ /* 0x000fc400078c10ff */
[CC--:B------:R-:W-:Y:S02]  /*b27d0*/  LEA R66, P5, R0.reuse, R2.reuse, 0x2 ;  /* 0x0000000200427211 */ /* 0x0c0fe400078a10ff */
[-C--:B------:R-:W-:Y:S02]  /*b27e0*/  LEA.HI.X.SX32 R65, R65, R3.reuse, 0x2, P6 ;  /* 0x0000000341417211 */ /* 0x080fe400030f16ff */
[C---:B-1----:R-:W-:Y:S02]  /*b27f0*/  LEA R68, P6, R5.reuse, R2, 0x2 ;  /* 0x0000000205447211 */ /* 0x042fe400078c10ff */
[-C--:B------:R-:W-:Y:S02]  /*b2800*/  LEA.HI.X.SX32 R67, R0, R3.reuse, 0x2, P5 ;  /* 0x0000000300437211 */ /* 0x080fe400028f16ff */
[----:B------:R-:W-:Y:S01]  /*b2810*/  LEA.HI.X.SX32 R69, R5, R3, 0x2, P6 ;  /* 0x0000000305457211 */ /* 0x000fe200030f16ff */
[----:B------:R-:W-:Y:S04]  /*b2820*/  @P4 STG.E desc[UR60][R6.64], R218 ;  /* 0x000000da06004986 */ /* 0x000fe8000c10193c */
[----:B------:R1:W-:Y:S04]  /*b2830*/  @P3 STG.E desc[UR60][R64.64], R223 ;  /* 0x000000df40003986 */ /* 0x0003e8000c10193c */
[----:B------:R-:W-:Y:S04]  /*b2840*/  @P2 STG.E desc[UR60][R66.64], R219 ;  /* 0x000000db42002986 */ /* 0x000fe8000c10193c */
[----:B------:R1:W-:Y:S01]  /*b2850*/  @P1 STG.E desc[UR60][R68.64], R212 ;  /* 0x000000d444001986 */ /* 0x0003e2000c10193c */
[----:B----4-:R-:W-:-:S03]  /*b2860*/  ISETP.LT.AND P4, PT, R11, R70, !P0 ;  /* 0x000000460b00720c */ /* 0x010fc60004781270 */
[----:B------:R-:W4:Y:S01]  /*b2870*/  LDL.LU R11, [R1+0x1f78] ;  /* 0x001f7800010b7983 */ /* 0x000f220000300800 */
[----:B------:R-:W-:Y:S01]  /*b2880*/  IADD3 R5, R5, R4, RZ ;  /* 0x0000000405057210 */ /* 0x000fe20007ffe0ff */
[----:B------:R-:W1:Y:S01]  /*b2890*/  LDC R70, c[0x0][0x22c] ;  /* 0x00008b00ff467b82 */ /* 0x000e620000000800 */
[----:B------:R-:W-:Y:S02]  /*b28a0*/  ISETP.LT.AND P3, PT, R10, R71, !P0 ;  /* 0x000000470a00720c */ /* 0x000fe40004761270 */
[----:B------:R-:W4:Y:S01]  /*b28b0*/  LDL.LU R10, [R1+0x1f98] ;  /* 0x001f9800010a7983 */ /* 0x000f220000300800 */
[----:B--2---:R-:W-:Y:S02]  /*b28c0*/  ISETP.LT.AND P2, PT, R9, R74, !P0 ;  /* 0x0000004a0900720c */ /* 0x004fe40004741270 */
[----:B---3--:R-:W-:Y:S01]  /*b28d0*/  ISETP.LT.AND P1, PT, R8, R73, !P0 ;  /* 0x000000490800720c */ /* 0x008fe20004721270 */
[----:B------:R-:W2:Y:S01]  /*b28e0*/  LDL.LU R9, [R1+0x1f88] ;  /* 0x001f880001097983 */ /* 0x000ea20000300800 */
[C---:B-1----:R-:W-:Y:S01]  /*b28f0*/  IMAD.IADD R65, R5.reuse, 0x1, R4 ;  /* 0x0000000105417824 */ /* 0x042fe200078e0204 */
[----:B------:R-:W1:Y:S02]  /*b2900*/  LDC R71, c[0x0][0x22c] ;  /* 0x00008b00ff477b82 */ /* 0x000e640000000800 */
[----:B------:R-:W3:Y:S01]  /*b2910*/  LDL.LU R8, [R1+0x1f7c] ;  /* 0x001f7c0001087983 */ /* 0x000ee20000300800 */
[----:B------:R-:W-:-:S02]  /*b2920*/  LEA R6, P5, R5, R2, 0x2 ;  /* 0x0000000205067211 */ /* 0x000fc400078a10ff */
[----:B------:R-:W-:-:S03]  /*b2930*/  IADD3 R0, R65, R4, RZ ;  /* 0x0000000441007210 */ /* 0x000fc60007ffe0ff */
[----:B------:R-:W1:Y:S01]  /*b2940*/  LDC R74, c[0x0][0x22c] ;  /* 0x00008b00ff4a7b82 */ /* 0x000e620000000800 */
[----:B------:R-:W-:Y:S01]  /*b2950*/  LEA.HI.X.SX32 R7, R5, R3, 0x2, P5 ;  /* 0x0000000305077211 */ /* 0x000fe200028f16ff */
[----:B------:R-:W-:Y:S01]  /*b2960*/  IMAD.IADD R5, R0, 0x1, R4 ;  /* 0x0000000100057824 */ /* 0x000fe200078e0204 */
[----:B------:R-:W-:-:S04]  /*b2970*/  LEA R64, P6, R65, R2, 0x2 ;  /* 0x0000000241407211 */ /* 0x000fc800078c10ff */
[-C--:B------:R-:W-:Y:S01]  /*b2980*/  LEA.HI.X.SX32 R65, R65, R3.reuse, 0x2, P6 ;  /* 0x0000000341417211 */ /* 0x080fe200030f16ff */
[----:B------:R-:W4:Y:S01]  /*b2990*/  LDC R73, c[0x0][0x22c] ;  /* 0x00008b00ff497b82 */ /* 0x000f220000000800 */
[CC--:B------:R-:W-:Y:S02]  /*b29a0*/  LEA R68, P6, R5.reuse, R2.reuse, 0x2 ;  /* 0x0000000205447211 */ /* 0x0c0fe400078c10ff */
[C---:B------:R-:W-:Y:S02]  /*b29b0*/  LEA R66, P5, R0.reuse, R2, 0x2 ;  /* 0x0000000200427211 */ /* 0x040fe400078a10ff */
[CC--:B------:R-:W-:Y:S02]  /*b29c0*/  LEA.HI.X.SX32 R69, R5.reuse, R3.reuse, 0x2, P6 ;  /* 0x0000000305457211 */ /* 0x0c0fe400030f16ff */
[----:B------:R-:W-:Y:S01]  /*b29d0*/  IADD3 R5, R5, R4, RZ ;  /* 0x0000000405057210 */ /* 0x000fe20007ffe0ff */
[----:B------:R1:W-:Y:S01]  /*b29e0*/  @P4 STG.E desc[UR60][R6.64], R208 ;  /* 0x000000d006004986 */ /* 0x0003e2000c10193c */
[----:B------:R-:W-:-:S03]  /*b29f0*/  LEA.HI.X.SX32 R67, R0, R3, 0x2, P5 ;  /* 0x0000000300437211 */ /* 0x000fc600028f16ff */
[----:B------:R1:W-:Y:S01]  /*b2a00*/  @P3 STG.E desc[UR60][R64.64], R213 ;  /* 0x000000d540003986 */ /* 0x0003e2000c10193c */
[----:B------:R-:W-:Y:S02]  /*b2a10*/  ISETP.LT.AND P3, PT, R14, R70, !P0 ;  /* 0x000000460e00720c */ /* 0x000fe40004761270 */
[----:B------:R-:W4:Y:S01]  /*b2a20*/  LDC R70, c[0x0][0x22c] ;  /* 0x00008b00ff467b82 */ /* 0x000f220000000800 */
[----:B------:R1:W-:Y:S02]  /*b2a30*/  @P2 STG.E desc[UR60][R66.64], R209 ;  /* 0x000000d142002986 */ /* 0x0003e4000c10193c */
[----:B-1----:R-:W-:Y:S02]  /*b2a40*/  LEA R6, P4, R5, R2, 0x2 ;  /* 0x0000000205067211 */ /* 0x002fe400078810ff */
[----:B------:R1:W-:Y:S01]  /*b2a50*/  @P1 STG.E desc[UR60][R68.64], R214 ;  /* 0x000000d644001986 */ /* 0x0003e2000c10193c */
[----:B------:R-:W-:Y:S01]  /*b2a60*/  ISETP.LT.AND P2, PT, R13, R72, !P0 ;  /* 0x000000480d00720c */ /* 0x000fe20004741270 */
[C---:B------:R-:W-:Y:S01]  /*b2a70*/  IMAD.IADD R65, R5.reuse, 0x1, R4 ;  /* 0x0000000105417824 */ /* 0x040fe200078e0204 */
[----:B------:R-:W-:Y:S01]  /*b2a80*/  LEA.HI.X.SX32 R7, R5, R3, 0x2, P4 ;  /* 0x0000000305077211 */ /* 0x000fe200020f16ff */
[----:B------:R-:W2:Y:S01]  /*b2a90*/  LDC R72, c[0x0][0x22c] ;  /* 0x00008b00ff487b82 */ /* 0x000ea20000000800 */
[----:B------:R-:W-:-:S02]  /*b2aa0*/  ISETP.LT.AND P1, PT, R15, R71, !P0 ;  /* 0x000000470f00720c */ /* 0x000fc40004721270 */
[----:B------:R-:W-:Y:S02]  /*b2ab0*/  ISETP.LT.AND P4, PT, R12, R74, !P0 ;  /* 0x0000004a0c00720c */ /* 0x000fe40004781270 */
[----:B------:R-:W3:Y:S01]  /*b2ac0*/  LDL.LU R12, [R1+0x1fac] ;  /* 0x001fac00010c7983 */ /* 0x000ee20000300800 */
[C---:B------:R-:W-:Y:S02]  /*b2ad0*/  IADD3 R0, R65.reuse, R4, RZ ;  /* 0x0000000441007210 */ /* 0x040fe40007ffe0ff */
[----:B------:R-:W3:Y:S01]  /*b2ae0*/  LDC R71, c[0x0][0x22c] ;  /* 0x00008b00ff477b82 */ /* 0x000ee20000000800 */
[CC--:B------:R-:W-:Y:S02]  /*b2af0*/  LEA R64, P6, R65.reuse, R2.reuse, 0x2 ;  /* 0x0000000241407211 */ /* 0x0c0fe400078c10ff */
[C---:B------:R-:W-:Y:S01]  /*b2b00*/  IMAD.IADD R5, R0.reuse, 0x1, R4 ;  /* 0x0000000100057824 */ /* 0x040fe200078e0204 */
[----:B------:R-:W-:Y:S02]  /*b2b10*/  LEA R66, P5, R0, R2, 0x2 ;  /* 0x0000000200427211 */ /* 0x000fe400078a10ff */
[----:B------:R-:W-:-:S02]  /*b2b20*/  LEA.HI.X.SX32 R65, R65, R3, 0x2, P6 ;  /* 0x0000000341417211 */ /* 0x000fc400030f16ff */
[C---:B-1----:R-:W-:Y:S01]  /*b2b30*/  LEA R68, P6, R5.reuse, R2, 0x2 ;  /* 0x0000000205447211 */ /* 0x042fe200078c10ff */
[----:B------:R-:W1:Y:S01]  /*b2b40*/  LDC R15, c[0x0][0x248] ;  /* 0x00009200ff0f7b82 */ /* 0x000e620000000800 */
[-C--:B------:R-:W-:Y:S02]  /*b2b50*/  LEA.HI.X.SX32 R67, R0, R3.reuse, 0x2, P5 ;  /* 0x0000000300437211 */ /* 0x080fe400028f16ff */
[----:B------:R-:W-:Y:S01]  /*b2b60*/  LEA.HI.X.SX32 R69, R5, R3, 0x2, P6 ;  /* 0x0000000305457211 */ /* 0x000fe200030f16ff */
[----:B------:R-:W-:Y:S04]  /*b2b70*/  @P1 STG.E desc[UR60][R6.64], R210 ;  /* 0x000000d206001986 */ /* 0x000fe8000c10193c */
[----:B------:R-:W-:Y:S04]  /*b2b80*/  @P3 STG.E desc[UR60][R64.64], R215 ;  /* 0x000000d740003986 */ /* 0x000fe8000c10193c */
[----:B------:R3:W-:Y:S04]  /*b2b90*/  @P2 STG.E desc[UR60][R66.64], R211 ;  /* 0x000000d342002986 */ /* 0x0007e8000c10193c */
[----:B------:R3:W-:Y:S01]  /*b2ba0*/  @P4 STG.E desc[UR60][R68.64], R204 ;  /* 0x000000cc44004986 */ /* 0x0007e2000c10193c */
[----:B----4-:R-:W-:-:S02]  /*b2bb0*/  ISETP.LT.AND P4, PT, R11, R70, !P0 ;  /* 0x000000460b00720c */ /* 0x010fc40004781270 */
[----:B------:R-:W-:Y:S01]  /*b2bc0*/  ISETP.LT.AND P3, PT, R10, R73, !P0 ;  /* 0x000000490a00720c */ /* 0x000fe20004761270 */
[----:B------:R-:W4:Y:S01]  /*b2bd0*/  LDL.LU R11, [R1+0x1fb8] ;  /* 0x001fb800010b7983 */ /* 0x000f220000300800 */
[----:B------:R-:W-:Y:S01]  /*b2be0*/  IADD3 R0, R5, R4, RZ ;  /* 0x0000000405007210 */ /* 0x000fe20007ffe0ff */
[----:B------:R-:W1:Y:S02]  /*b2bf0*/  LDC R70, c[0x0][0x22c] ;  /* 0x00008b00ff467b82 */ /* 0x000e640000000800 */
[----:B------:R-:W4:Y:S01]  /*b2c00*/  LDL.LU R10, [R1+0x1fb4] ;  /* 0x001fb400010a7983 */ /* 0x000f220000300800 */
[----:B--2---:R-:W-:-:S05]  /*b2c10*/  ISETP.LT.AND P2, PT, R9, R72, !P0 ;  /* 0x000000480900720c */ /* 0x004fca0004741270 */
[----:B------:R-:W4:Y:S01]  /*b2c20*/  LDC R73, c[0x0][0x22c] ;  /* 0x00008b00ff497b82 */ /* 0x000f220000000800 */
[----:B------:R-:W2:Y:S01]  /*b2c30*/  LDL.LU R9, [R1+0x1fcc] ;  /* 0x001fcc0001097983 */ /* 0x000ea20000300800 */
[----:B---3--:R-:W-:-:S03]  /*b2c40*/  ISETP.LT.AND P1, PT, R8, R71, !P0 ;  /* 0x000000470800720c */ /* 0x008fc60004721270 */
[----:B------:R-:W3:Y:S01]  /*b2c50*/  LDL.LU R8, [R1+0x1fe0] ;  /* 0x001fe00001087983 */ /* 0x000ee20000300800 */
[C---:B------:R-:W-:Y:S01]  /*b2c60*/  IMAD.IADD R66, R0.reuse, 0x1, R4 ;  /* 0x0000000100427824 */ /* 0x040fe200078e0204 */
[-C--:B------:R-:W-:Y:S01]  /*b2c70*/  LEA R64, P5, R0, R2.reuse, 0x2 ;  /* 0x0000000200407211 */ /* 0x080fe200078a10ff */
[----:B------:R-:W4:Y:S01]  /*b2c80*/  LDC R72, c[0x0][0x22c] ;  /* 0x00008b00ff487b82 */ /* 0x000f220000000800 */
[----:B------:R-:W3:Y:S02]  /*b2c90*/  LDL.LU R13, [R1+0x1fdc] ;  /* 0x001fdc00010d7983 */ /* 0x000ee40000300800 */
[C---:B------:R-:W-:Y:S02]  /*b2ca0*/  LEA R68, P6, R66.reuse, R2, 0x2 ;  /* 0x0000000242447211 */ /* 0x040fe400078c10ff */
[----:B------:R-:W-:Y:S02]  /*b2cb0*/  IADD3 R6, R66, R4, RZ ;  /* 0x0000000442067210 */ /* 0x000fe40007ffe0ff */
[----:B------:R-:W-:-:S02]  /*b2cc0*/  LEA.HI.X.SX32 R65, R0, R3, 0x2, P5 ;  /* 0x0000000300417211 */ /* 0x000fc400028f16ff */
[-C--:B------:R-:W-:Y:S02]  /*b2cd0*/  LEA.HI.X.SX32 R69, R66, R3.reuse, 0x2, P6 ;  /* 0x0000000342457211 */ /* 0x080fe400030f16ff */
[C---:B------:R-:W-:Y:S01]  /*b2ce0*/  LEA R66, P5, R6.reuse, R2, 0x2 ;  /* 0x0000000206427211 */ /* 0x040fe200078a10ff */
[----:B------:R1:W-:Y:S03]  /*b2cf0*/  @P4 STG.E desc[UR60][R64.64], R200 ;  /* 0x000000c840004986 */ /* 0x0003e6000c10193c */
[C---:B------:R-:W-:Y:S01]  /*b2d00*/  LEA.HI.X.SX32 R67, R6.reuse, R3, 0x2, P5 ;  /* 0x0000000306437211 */ /* 0x040fe200028f16ff */
[----:B------:R1:W-:Y:S01]  /*b2d10*/  @P3 STG.E desc[UR60][R68.64], R205 ;  /* 0x000000cd44003986 */ /* 0x0003e2000c10193c */
[----:B------:R-:W-:-:S03]  /*b2d20*/  IMAD.IADD R5, R6, 0x1, R4 ;  /* 0x0000000106057824 */ /* 0x000fc600078e0204 */
[----:B------:R1:W-:Y:S02]  /*b2d30*/  @P2 STG.E desc[UR60][R66.64], R201 ;  /* 0x000000c942002986 */ /* 0x0003e4000c10193c */
[C---:B------:R-:W-:Y:S02]  /*b2d40*/  IADD3 R7, R5.reuse, R4, RZ ;  /* 0x0000000405077210 */ /* 0x040fe40007ffe0ff */
[----:B-1----:R-:W-:Y:S01]  /*b2d50*/  LEA R64, P4, R5, R2, 0x2 ;  /* 0x0000000205407211 */ /* 0x002fe200078810ff */
[----:B------:R-:W1:Y:S08]  /*b2d60*/  LDC R68, c[0x0][0x22c] ;  /* 0x00008b00ff447b82 */ /* 0x000e700000000800 */
[----:B------:R-:W2:Y:S01]  /*b2d70*/  LDC R66, c[0x0][0x22c] ;  /* 0x00008b00ff427b82 */ /* 0x000ea20000000800 */
[----:B------:R-:W-:-:S02]  /*b2d80*/  ISETP.LT.AND P3, PT, R12, R70, !P0 ;  /* 0x000000460c00720c */ /* 0x000fc40004761270 */
[----:B------:R-:W3:Y:S05]  /*b2d90*/  LDL.LU R12, [R1+0x1fec] ;  /* 0x001fec00010c7983 */ /* 0x000eea0000300800 */
[----:B------:R-:W3:Y:S01]  /*b2da0*/  LDC R70, c[0x0][0x22c] ;  /* 0x00008b00ff467b82 */ /* 0x000ee20000000800 */
[----:B------:R-:W-:Y:S01]  /*b2db0*/  LEA.HI.X.SX32 R65, R5, R3, 0x2, P4 ;  /* 0x0000000305417211 */ /* 0x000fe200020f16ff */
[----:B------:R-:W-:-:S04]  /*b2dc0*/  IMAD.IADD R0, R7, 0x1, R4 ;  /* 0x0000000107007824 */ /* 0x000fc800078e0204 */
[----:B------:R1:W-:Y:S01]  /*b2dd0*/  @P1 STG.E desc[UR60][R64.64], R206 ;  /* 0x000000ce40001986 */ /* 0x0003e2000c10193c */
[C---:B------:R-:W-:Y:S02]  /*b2de0*/  LEA R76, P1, R7.reuse, R2, 0x2 ;  /* 0x00000002074c7211 */ /* 0x040fe400078210ff */
[----:B------:R-:W-:Y:S02]  /*b2df0*/  IADD3 R6, R0, R4, RZ ;  /* 0x0000000400067210 */ /* 0x000fe40007ffe0ff */
[----:B------:R-:W-:Y:S02]  /*b2e00*/  LEA.HI.X.SX32 R77, R7, R3, 0x2, P1 ;  /* 0x00000003074d7211 */ /* 0x000fe400008f16ff */
[----:B-1----:R-:W-:-:S03]  /*b2e10*/  LEA R64, P2, R6, R2, 0x2 ;  /* 0x0000000206407211 */ /* 0x002fc600078410ff */
[----:B------:R-:W-:Y:S01]  /*b2e20*/  @P3 STG.E desc[UR60][R76.64], R202 ;  /* 0x000000ca4c003986 */ /* 0x000fe2000c10193c */
[----:B------:R-:W-:Y:S02]  /*b2e30*/  LEA.HI.X.SX32 R65, R6, R3, 0x2, P2 ;  /* 0x0000000306417211 */ /* 0x000fe400010f16ff */
[----:B----4-:R-:W-:Y:S02]  /*b2e40*/  ISETP.LT.AND P4, PT, R11, R73, !P0 ;  /* 0x000000490b00720c */ /* 0x010fe40004781270 */
[----:B------:R-:W4:Y:S01]  /*b2e50*/  LDL.LU R11, [R1+0x1ffc] ;  /* 0x001ffc00010b7983 */ /* 0x000f220000300800 */
[----:B------:R-:W-:-:S03]  /*b2e60*/  ISETP.LT.AND P5, PT, R10, R72, !P0 ;  /* 0x000000480a00720c */ /* 0x000fc600047a1270 */
[----:B------:R-:W4:Y:S01]  /*b2e70*/  LDL.LU R10, [R1+0x2014] ;  /* 0x00201400010a7983 */ /* 0x000f220000300800 */
[----:B--2---:R-:W-:-:S03]  /*b2e80*/  ISETP.LT.AND P3, PT, R9, R66, !P0 ;  /* 0x000000420900720c */ /* 0x004fc60004761270 */
[----:B------:R-:W2:Y:S01]  /*b2e90*/  LDL.LU R9, [R1+0x2010] ;  /* 0x0020100001097983 */ /* 0x000ea20000300800 */
[----:B---3--:R-:W-:-:S03]  /*b2ea0*/  ISETP.LT.AND P2, PT, R8, R70, !P0 ;  /* 0x000000460800720c */ /* 0x008fc60004741270 */
[----:B------:R-:W3:Y:S01]  /*b2eb0*/  LDL.LU R8, [R1+0x2000] ;  /* 0x0020000001087983 */ /* 0x000ee20000300800 */
[----:B------:R-:W-:Y:S01]  /*b2ec0*/  LEA R78, P1, R0, R2, 0x2 ;  /* 0x00000002004e7211 */ /* 0x000fe200078210ff */
[----:B------:R-:W-:-:S03]  /*b2ed0*/  IMAD.IADD R5, R6, 0x1, R4 ;  /* 0x0000000106057824 */ /* 0x000fc600078e0204 */
[----:B------:R-:W-:-:S05]  /*b2ee0*/  LEA.HI.X.SX32 R79, R0, R3, 0x2, P1 ;  /* 0x00000003004f7211 */ /* 0x000fca00008f16ff */
[----:B------:R1:W-:Y:S04]  /*b2ef0*/  @P4 STG.E desc[UR60][R78.64], R207 ;  /* 0x000000cf4e004986 */ /* 0x0003e8000c10193c */
[----:B------:R1:W-:Y:S01]  /*b2f00*/  @P5 STG.E desc[UR60][R64.64], R203 ;  /* 0x000000cb40005986 */ /* 0x0003e2000c10193c */
[C---:B------:R-:W-:Y:S01]  /*b2f10*/  IADD3 R67, R5.reuse, R4, RZ ;  /* 0x0000000405437210 */ /* 0x040fe20007ffe0ff */
[----:B-1----:R-:W4:Y:S01]  /*b2f20*/  LDC R78, c[0x0][0x22c] ;  /* 0x00008b00ff4e7b82 */ /* 0x002f220000000800 */
[----:B------:R-:W-:-:S04]  /*b2f30*/  LEA R64, P4, R5, R2, 0x2 ;  /* 0x0000000205407211 */ /* 0x000fc800078810ff */
[----:B------:R-:W-:-:S03]  /*b2f40*/  LEA.HI.X.SX32 R65, R5, R3, 0x2, P4 ;  /* 0x0000000305417211 */ /* 0x000fc600020f16ff */
[----:B------:R-:W3:Y:S01]  /*b2f50*/  LDC R79, c[0x0][0x22c] ;  /* 0x00008b00ff4f7b82 */ /* 0x000ee20000000800 */
[C---:B------:R-:W-:Y:S01]  /*b2f60*/  IMAD.IADD R69, R67.reuse, 0x1, R4 ;  /* 0x0000000143457824 */ /* 0x040fe200078e0204 */
[----:B------:R-:W-:Y:S02]  /*b2f70*/  LEA R66, P5, R67, R2, 0x2 ;  /* 0x0000000243427211 */ /* 0x000fe400078a10ff */
[----:B------:R-:W-:Y:S02]  /*b2f80*/  ISETP.LT.AND P1, PT, R13, R68, !P0 ;  /* 0x000000440d00720c */ /* 0x000fe40004721270 */
[----:B------:R-:W-:Y:S02]  /*b2f90*/  ISETP.LT.AND P4, PT, R12, R82, !P0 ;  /* 0x000000520c00720c */ /* 0x000fe40004781270 */
[----:B------:R-:W3:Y:S01]  /*b2fa0*/  LDL.LU R12, [R1+0x202c] ;  /* 0x00202c00010c7983 */ /* 0x000ee20000300800 */
[----:B------:R-:W-:Y:S02]  /*b2fb0*/  IADD3 R71, R69, R4, RZ ;  /* 0x0000000445477210 */ /* 0x000fe40007ffe0ff */
[----:B------:R-:W-:Y:S01]  /*b2fc0*/  LEA.HI.X.SX32 R67, R67, R3, 0x2, P5 ;  /* 0x0000000343437211 */ /* 0x000fe200028f16ff */
[----:B------:R1:W-:Y:S01]  /*b2fd0*/  @P3 STG.E desc[UR60][R64.64], R196 ;  /* 0x000000c440003986 */ /* 0x0003e2000c10193c */
[----:B------:R-:W-:-:S04]  /*b2fe0*/  LEA R76, P5, R69, R2, 0x2 ;  /* 0x00000002454c7211 */ /* 0x000fc800078a10ff */
[-C--:B------:R-:W-:Y:S02]  /*b2ff0*/  LEA.HI.X.SX32 R77, R69, R3.reuse, 0x2, P5 ;  /* 0x00000003454d7211 */ /* 0x080fe400028f16ff */
[C---:B-1----:R-:W-:Y:S01]  /*b3000*/  LEA R64, P3, R71.reuse, R2, 0x2 ;  /* 0x0000000247407211 */ /* 0x042fe200078610ff */
[----:B------:R-:W-:Y:S03]  /*b3010*/  @P2 STG.E desc[UR60][R66.64], R192 ;  /* 0x000000c042002986 */ /* 0x000fe6000c10193c */
[----:B------:R-:W-:Y:S01]  /*b3020*/  LEA.HI.X.SX32 R65, R71, R3, 0x2, P3 ;  /* 0x0000000347417211 */ /* 0x000fe200018f16ff */
[----:B------:R-:W-:Y:S04]  /*b3030*/  @P1 STG.E desc[UR60][R76.64], R197 ;  /* 0x000000c54c001986 */ /* 0x000fe8000c10193c */
[----:B------:R1:W-:Y:S01]  /*b3040*/  @P4 STG.E desc[UR60][R64.64], R193 ;  /* 0x000000c140004986 */ /* 0x0003e2000c10193c */
[----:B----4-:R-:W-:-:S03]  /*b3050*/  ISETP.LT.AND P4, PT, R11, R78, !P0 ;  /* 0x0000004e0b00720c */ /* 0x010fc60004781270 */
[----:B------:R-:W4:Y:S01]  /*b3060*/  LDL.LU R11, [R1+0x203c] ;  /* 0x00203c00010b7983 */ /* 0x000f220000300800 */
[----:B------:R-:W-:Y:S01]  /*b3070*/  IMAD.IADD R75, R71, 0x1, R4 ;  /* 0x00000001474b7824 */ /* 0x000fe200078e0204 */
[----:B------:R-:W-:Y:S01]  /*b3080*/  ISETP.LT.AND P3, PT, R10, R81, !P0 ;  /* 0x000000510a00720c */ /* 0x000fe20004761270 */
[----:B------:R-:W1:Y:S01]  /*b3090*/  LDC R78, c[0x0][0x22c] ;  /* 0x00008b00ff4e7b82 */ /* 0x000e620000000800 */
[----:B------:R-:W4:Y:S01]  /*b30a0*/  LDL.LU R10, [R1+0x2038] ;  /* 0x00203800010a7983 */ /* 0x000f220000300800 */
[----:B--2---:R-:W-:-:S03]  /*b30b0*/  ISETP.LT.AND P2, PT, R9, R80, !P0 ;  /* 0x000000500900720c */ /* 0x004fc60004741270 */
[----:B------:R-:W2:Y:S01]  /*b30c0*/  LDL.LU R9, [R1+0x2054] ;  /* 0x0020540001097983 */ /* 0x000ea20000300800 */
[----:B---3--:R-:W-:Y:S02]  /*b30d0*/  ISETP.LT.AND P1, PT, R8, R79, !P0 ;  /* 0x0000004f0800720c */ /* 0x008fe40004721270 */
[----:B------:R-:W4:Y:S01]  /*b30e0*/  LDC R80, c[0x0][0x22c] ;  /* 0x00008b00ff507b82 */ /* 0x000f220000000800 */
[----:B------:R-:W3:Y:S01]  /*b30f0*/  LDL.LU R8, [R1+0x2064] ;  /* 0x0020640001087983 */ /* 0x000ee20000300800 */
[C---:B------:R-:W-:Y:S02]  /*b3100*/  IADD3 R73, R75.reuse, R4, RZ ;  /* 0x000000044b497210 */ /* 0x040fe40007ffe0ff */
[-C--:B-1----:R-:W-:Y:S01]  /*b3110*/  LEA R64, P5, R75, R2.reuse, 0x2 ;  /* 0x000000024b407211 */ /* 0x082fe200078a10ff */
[----:B------:R-:W3:Y:S02]  /*b3120*/  LDL.LU R13, [R1+0x2058] ;  /* 0x00205800010d7983 */ /* 0x000ee40000300800 */
[----:B------:R-:W-:Y:S01]  /*b3130*/  IMAD.IADD R6, R73, 0x1, R4 ;  /* 0x0000000149067824 */ /* 0x000fe200078e0204 */
[----:B------:R-:W-:Y:S01]  /*b3140*/  LEA.HI.X.SX32 R65, R75, R3, 0x2, P5 ;  /* 0x000000034b417211 */ /* 0x000fe200028f16ff */
[----:B------:R-:W1:Y:S01]  /*b3150*/  LDC R79, c[0x0][0x22c] ;  /* 0x00008b00ff4f7b82 */ /* 0x000e620000000800 */
[----:B------:R-:W-:-:S02]  /*b3160*/  LEA R76, P6, R73, R2, 0x2 ;  /* 0x00000002494c7211 */ /* 0x000fc400078c10ff */
[----:B------:R-:W-:Y:S01]  /*b3170*/  IADD3 R74, R6, R4, RZ ;  /* 0x00000004064a7210 */ /* 0x000fe20007ffe0ff */
[----:B------:R1:W-:Y:S01]  /*b3180*/  @P4 STG.E desc[UR60][R64.64], R198 ;  /* 0x000000c640004986 */ /* 0x0003e2000c10193c */
[----:B------:R-:W-:-:S03]  /*b3190*/  LEA.HI.X.SX32 R77, R73, R3, 0x2, P6 ;  /* 0x00000003494d7211 */ /* 0x000fc600030f16ff */
[C---:B------:R-:W-:Y:S02]  /*b31a0*/  IMAD.IADD R0, R74.reuse, 0x1, R4 ;  /* 0x000000014a007824 */ /* 0x040fe400078e0204 */
[----:B------:R1:W-:Y:S02]  /*b31b0*/  @P3 STG.E desc[UR60][R76.64], R194 ;  /* 0x000000c24c003986 */ /* 0x0003e4000c10193c */
[----:B-1----:R-:W-:-:S04]  /*b31c0*/  LEA R64, P4, R74, R2, 0x2 ;  /* 0x000000024a407211 */ /* 0x002fc800078810ff */
[----:B------:R-:W-:Y:S02]  /*b31d0*/  LEA.HI.X.SX32 R65, R74, R3, 0x2, P4 ;  /* 0x000000034a417211 */ /* 0x000fe400020f16ff */
[----:B------:R-:W2:Y:S01]  /*b31e0*/  LDC R74, c[0x0][0x22c] ;  /* 0x00008b00ff4a7b82 */ /* 0x000ea20000000800 */
[----:B------:R-:W-:-:S04]  /*b31f0*/  LEA R66, P5, R6, R2, 0x2 ;  /* 0x0000000206427211 */ /* 0x000fc800078a10ff */
[----:B------:R-:W-:Y:S02]  /*b3200*/  LEA.HI.X.SX32 R67, R6, R3, 0x2, P5 ;  /* 0x0000000306437211 */ /* 0x000fe400028f16ff */
[----:B------:R-:W-:Y:S01]  /*b3210*/  IADD3 R7, R0, R4, RZ ;  /* 0x0000000400077210 */ /* 0x000fe20007ffe0ff */
[----:B------:R-:W1:Y:S01]  /*b3220*/  LDC R76, c[0x0][0x22c] ;  /* 0x00008b00ff4c7b82 */ /* 0x000e620000000800 */
[----:B------:R-:W-:Y:S02]  /*b3230*/  ISETP.LT.AND P3, PT, R12, R78, !P0 ;  /* 0x0000004e0c00720c */ /* 0x000fe40004761270 */
[----:B------:R-:W3:Y:S05]  /*b3240*/  LDL.LU R12, [R1+0x206c] ;  /* 0x00206c00010c7983 */ /* 0x000eea0000300800 */
[----:B------:R-:W3:Y:S01]  /*b3250*/  LDC R78, c[0x0][0x22c] ;  /* 0x00008b00ff4e7b82 */ /* 0x000ee20000000800 */
[----:B------:R-:W-:Y:S01]  /*b3260*/  @P2 STG.E desc[UR60][R66.64], R199 ;  /* 0x000000c742002986 */ /* 0x000fe2000c10193c */
[----:B------:R-:W-:-:S03]  /*b3270*/  IMAD.IADD R72, R7, 0x1, R4 ;  /* 0x0000000107487824 */ /* 0x000fc600078e0204 */
[----:B------:R4:W-:Y:S02]  /*b3280*/  @P1 STG.E desc[UR60][R64.64], R195 ;  /* 0x000000c340001986 */ /* 0x0009e4000c10193c */
[-C--:B------:R-:W-:Y:S02]  /*b3290*/  LEA R6, P2, R72, R2.reuse, 0x2 ;  /* 0x0000000248067211 */ /* 0x080fe400078410ff */
[----:B----4-:R-:W-:-:S04]  /*b32a0*/  LEA R64, P1, R0, R2, 0x2 ;  /* 0x0000000200407211 */ /* 0x010fc800078210ff */
[----:B------:R-:W-:Y:S02]  /*b32b0*/  LEA.HI.X.SX32 R65, R0, R3, 0x2, P1 ;  /* 0x0000000300417211 */ /* 0x000fe400008f16ff */
[----:B------:R-:W-:-:S03]  /*b32c0*/  LEA R66, P1, R7, R2, 0x2 ;  /* 0x0000000207427211 */ /* 0x000fc600078210ff */
[----:B------:R-:W-:Y:S01]  /*b32d0*/  @P3 STG.E desc[UR60][R64.64], R188 ;  /* 0x000000bc40003986 */ /* 0x000fe2000c10193c */
[----:B------:R-:W-:Y:S02]  /*b32e0*/  ISETP.LT.AND P4, PT, R11, R80, !P0 ;  /* 0x000000500b00720c */ /* 0x000fe40004781270 */
[----:B------:R-:W-:Y:S01]  /*b32f0*/  LEA.HI.X.SX32 R67, R7, R3, 0x2, P1 ;  /* 0x0000000307437211 */ /* 0x000fe200008f16ff */
[----:B------:R-:W4:Y:S01]  /*b3300*/  LDL.LU R11, [R1+0x2080] ;  /* 0x00208000010b7983 */ /* 0x000f220000300800 */
[----:B------:R-:W-:Y:S02]  /*b3310*/  ISETP.LT.AND P5, PT, R10, R79, !P0 ;  /* 0x0000004f0a00720c */ /* 0x000fe400047a1270 */
[----:B------:R-:W-:Y:S01]  /*b3320*/  LEA.HI.X.SX32 R7, R72, R3, 0x2, P2 ;  /* 0x0000000348077211 */ /* 0x000fe200010f16ff */
[----:B------:R-:W4:Y:S01]  /*b3330*/  LDL.LU R10, [R1+0x2098] ;  /* 0x00209800010a7983 */ /* 0x000f220000300800 */
[----:B------:R-:W1:Y:S01]  /*b3340*/  LDC R79, c[0x0][0x22c] ;  /* 0x00008b00ff4f7b82 */ /* 0x000e620000000800 */
[----:B--2---:R-:W-:-:S02]  /*b3350*/  ISETP.LT.AND P3, PT, R9, R74, !P0 ;  /* 0x0000004a0900720c */ /* 0x004fc40004761270 */
[----:B------:R-:W2:Y:S01]  /*b3360*/  LDL.LU R9, [R1+0x2094] ;  /* 0x0020940001097983 */ /* 0x000ea20000300800 */
[----:B---3--:R-:W-:-:S03]  /*b3370*/  ISETP.LT.AND P2, PT, R8, R78, !P0 ;  /* 0x0000004e0800720c */ /* 0x008fc60004741270 */
[----:B------:R-:W3:Y:S01]  /*b3380*/  LDL.LU R8, [R1+0x2090] ;  /* 0x0020900001087983 */ /* 0x000ee20000300800 */
[----:B------:R-:W-:-:S05]  /*b3390*/  IADD3 R70, R72, R4, RZ ;  /* 0x0000000448467210 */ /* 0x000fca0007ffe0ff */
[--C-:B------:R-:W-:Y:S01]  /*b33a0*/  IMAD.IADD R68, R70, 0x1, R4.reuse ;  /* 0x0000000146447824 */ /* 0x100fe200078e0204 */
[----:B------:R1:W-:Y:S04]  /*b33b0*/  @P4 STG.E desc[UR60][R66.64], R184 ;  /* 0x000000b842004986 */ /* 0x0003e8000c10193c */
[----:B------:R-:W-:Y:S01]  /*b33c0*/  IADD3 R5, R68, R4, RZ ;  /* 0x0000000444057210 */ /* 0x000fe20007ffe0ff */
[----:B------:R1:W-:Y:S02]  /*b33d0*/  @P5 STG.E desc[UR60][R6.64], R189 ;  /* 0x000000bd06005986 */ /* 0x0003e4000c10193c */
[----:B-1----:R-:W-:Y:S02]  /*b33e0*/  ISETP.LT.AND P1, PT, R13, R76, !P0 ;  /* 0x0000004c0d00720c */ /* 0x002fe40004721270 */
[C---:B------:R-:W-:Y:S01]  /*b33f0*/  LEA R66, P4, R70.reuse, R2, 0x2 ;  /* 0x0000000246427211 */ /* 0x040fe200078810ff */
[----:B------:R-:W-:Y:S01]  /*b3400*/  IMAD.IADD R69, R5, 0x1, R4 ;  /* 0x0000000105457824 */ /* 0x000fe200078e0204 */
[----:B------:R-:W3:Y:S02]  /*b3410*/  LDL.LU R13, [R1+0x20b0] ;  /* 0x0020b000010d7983 */ /* 0x000ee40000300800 */
[----:B------:R-:W-:-:S02]  /*b3420*/  LEA.HI.X.SX32 R67, R70, R3, 0x2, P4 ;  /* 0x0000000346437211 */ /* 0x000fc400020f16ff */
[----:B------:R-:W-:-:S03]  /*b3430*/  LEA R6, P5, R68, R2, 0x2 ;  /* 0x0000000244067211 */ /* 0x000fc600078a10ff */
[----:B------:R-:W-:Y:S01]  /*b3440*/  @P3 STG.E desc[UR60][R66.64], R185 ;  /* 0x000000b942003986 */ /* 0x000fe2000c10193c */
[-C--:B------:R-:W-:Y:S02]  /*b3450*/  LEA.HI.X.SX32 R7, R68, R3.reuse, 0x2, P5 ;  /* 0x0000000344077211 */ /* 0x080fe400028f16ff */
[-C--:B------:R-:W-:Y:S02]  /*b3460*/  LEA R64, P5, R5, R2.reuse, 0x2 ;  /* 0x0000000205407211 */ /* 0x080fe400078a10ff */
[----:B------:R-:W-:Y:S02]  /*b3470*/  LEA R78, P3, R69, R2, 0x2 ;  /* 0x00000002454e7211 */ /* 0x000fe400078610ff */
[----:B------:R-:W-:Y:S02]  /*b3480*/  LEA.HI.X.SX32 R65, R5, R3, 0x2, P5 ;  /* 0x0000000305417211 */ /* 0x000fe400028f16ff */
[----:B------:R-:W-:Y:S02]  /*b3490*/  ISETP.LT.AND P4, PT, R12, R79, !P0 ;  /* 0x0000004f0c00720c */ /* 0x000fe40004781270 */
[----:B------:R-:W-:Y:S01]  /*b34a0*/  LEA.HI.X.SX32 R79, R69, R3, 0x2, P3 ;  /* 0x00000003454f7211 */ /* 0x000fe200018f16ff */
[----:B------:R-:W-:Y:S04]  /*b34b0*/  @P2 STG.E desc[UR60][R6.64], R190 ;  /* 0x000000be06002986 */ /* 0x000fe8000c10193c */
[----:B------:R1:W-:Y:S04]  /*b34c0*/  @P1 STG.E desc[UR60][R64.64], R186 ;  /* 0x000000ba40001986 */ /* 0x0003e8000c10193c */
[----:B------:R-:W3:Y:S04]  /*b34d0*/  LDL.LU R12, [R1+0x20cc] ;  /* 0x0020cc00010c7983 */ /* 0x000ee80000300800 */
        /* <DEDUP_REMOVED lines=10> */
[C---:B------:R-:W-:Y:S01]  /*b3580*/  IMAD.IADD R71, R90.reuse, 0x1, R4 ;  /* 0x000000015a477824 */ /* 0x040fe200078e0204 */
[----:B-1----:R-:W-:Y:S01]  /*b3590*/  LEA R64, P5, R90, R2, 0x2 ;  /* 0x000000025a407211 */ /* 0x002fe200078a10ff */
[----:B------:R-:W1:Y:S01]  /*b35a0*/  LDC R94, c[0x0][0x22c] ;  /* 0x00008b00ff5e7b82 */ /* 0x000e620000000800 */
[----:B------:R-:W3:Y:S02]  /*b35b0*/  LDL.LU R8, [R1+0x20e0] ;  /* 0x0020e00001087983 */ /* 0x000ee40000300800 */
[----:B------:R-:W-:-:S02]  /*b35c0*/  IADD3 R89, R71, R4, RZ ;  /* 0x0000000447597210 */ /* 0x000fc40007ffe0ff */
[----:B------:R-:W-:-:S03]  /*b35d0*/  LEA.HI.X.SX32 R65, R90, R3, 0x2, P5 ;  /* 0x000000035a417211 */ /* 0x000fc600028f16ff */
[C---:B------:R-:W-:Y:S01]  /*b35e0*/  IMAD.IADD R88, R89.reuse, 0x1, R4 ;  /* 0x0000000159587824 */ /* 0x040fe200078e0204 */
[----:B------:R-:W4:Y:S01]  /*b35f0*/  LDC R92, c[0x0][0x22c] ;  /* 0x00008b00ff5c7b82 */ /* 0x000f220000000800 */
[----:B------:R1:W-:Y:S01]  /*b3600*/  @P4 STG.E desc[UR60][R64.64], R187 ;  /* 0x000000bb40004986 */ /* 0x0003e2000c10193c */
[----:B------:R-:W-:Y:S02]  /*b3610*/  LEA R6, P5, R89, R2, 0x2 ;  /* 0x0000000259067211 */ /* 0x000fe400078a10ff */
[C---:B------:R-:W-:Y:S02]  /*b3620*/  IADD3 R87, R88.reuse, R4, RZ ;  /* 0x0000000458577210 */ /* 0x040fe40007ffe0ff */
[-C--:B------:R-:W-:Y:S02]  /*b3630*/  LEA R78, P6, R71, R2.reuse, 0x2 ;  /* 0x00000002474e7211 */ /* 0x080fe400078c10ff */
[----:B------:R-:W2:Y:S01]  /*b3640*/  LDC R90, c[0x0][0x22c] ;  /* 0x00008b00ff5a7b82 */ /* 0x000ea20000000800 */
[----:B-1----:R-:W-:-:S02]  /*b3650*/  LEA R64, P4, R88, R2, 0x2 ;  /* 0x0000000258407211 */ /* 0x002fc400078810ff */
[-C--:B------:R-:W-:Y:S02]  /*b3660*/  LEA.HI.X.SX32 R7, R89, R3.reuse, 0x2, P5 ;  /* 0x0000000359077211 */ /* 0x080fe400028f16ff */
[----:B------:R-:W-:-:S03]  /*b3670*/  LEA.HI.X.SX32 R65, R88, R3, 0x2, P4 ;  /* 0x0000000358417211 */ /* 0x000fc600020f16ff */
[----:B------:R-:W3:Y:S01]  /*b3680*/  LDC R89, c[0x0][0x22c] ;  /* 0x00008b00ff597b82 */ /* 0x000ee20000000800 */
[----:B------:R-:W-:-:S07]  /*b3690*/  LEA.HI.X.SX32 R79, R71, R3, 0x2, P6 ;  /* 0x00000003474f7211 */ /* 0x000fce00030f16ff */
[----:B------:R-:W1:Y:S01]  /*b36a0*/  LDC R88, c[0x0][0x22c] ;  /* 0x00008b00ff587b82 */ /* 0x000e620000000800 */
[----:B------:R-:W-:Y:S01]  /*b36b0*/  @P3 STG.E desc[UR60][R78.64], R180 ;  /* 0x000000b44e003986 */ /* 0x000fe2000c10193c */
[----:B------:R-:W-:Y:S01]  /*b36c0*/  ISETP.LT.AND P3, PT, R13, R91, !P0 ;  /* 0x0000005b0d00720c */ /* 0x000fe20004761270 */
[----:B------:R-:W-:Y:S02]  /*b36d0*/  IMAD.IADD R73, R87, 0x1, R4 ;  /* 0x0000000157497824 */ /* 0x000fe400078e0204 */
[----:B------:R-:W-:Y:S03]  /*b36e0*/  @P2 STG.E desc[UR60][R6.64], R176 ;  /* 0x000000b006002986 */ /* 0x000fe6000c10193c */
[----:B------:R-:W3:Y:S01]  /*b36f0*/  LDC R91, c[0x0][0x22c] ;  /* 0x00008b00ff5b7b82 */ /* 0x000ee20000000800 */
[----:B------:R4:W-:Y:S01]  /*b3700*/  @P1 STG.E desc[UR60][R64.64], R181 ;  /* 0x000000b540001986 */ /* 0x0009e2000c10193c */
[----:B------:R-:W-:-:S02]  /*b3710*/  IADD3 R75, R73, R4, RZ ;  /* 0x00000004494b7210 */ /* 0x000fc40007ffe0ff */
[-C--:B----4-:R-:W-:Y:S02]  /*b3720*/  LEA R64, P1, R87, R2.reuse, 0x2 ;  /* 0x0000000257407211 */ /* 0x090fe400078210ff */
[-C--:B------:R-:W-:Y:S02]  /*b3730*/  LEA R6, P2, R75, R2.reuse, 0x2 ;  /* 0x000000024b067211 */ /* 0x080fe400078410ff */
[-C--:B------:R-:W-:Y:S02]  /*b3740*/  LEA.HI.X.SX32 R65, R87, R3.reuse, 0x2, P1 ;  /* 0x0000000357417211 */ /* 0x080fe400008f16ff */
[----:B------:R-:W-:Y:S02]  /*b3750*/  LEA R78, P1, R73, R2, 0x2 ;  /* 0x00000002494e7211 */ /* 0x000fe400078210ff */
[----:B------:R-:W-:Y:S01]  /*b3760*/  ISETP.LT.AND P4, PT, R12, R94, !P0 ;  /* 0x0000005e0c00720c */ /* 0x000fe20004781270 */
[----:B------:R-:W-:Y:S01]  /*b3770*/  @P3 STG.E desc[UR60][R64.64], R177 ;  /* 0x000000b140003986 */ /* 0x000fe2000c10193c */
[----:B------:R-:W-:-:S02]  /*b3780*/  LEA.HI.X.SX32 R7, R75, R3, 0x2, P2 ;  /* 0x000000034b077211 */ /* 0x000fc400010f16ff */
[----:B------:R-:W-:Y:S01]  /*b3790*/  ISETP.LT.AND P5, PT, R11, R92, !P0 ;  /* 0x0000005c0b00720c */ /* 0x000fe200047a1270 */
[----:B------:R-:W4:Y:S01]  /*b37a0*/  LDL.LU R12, [R1+0x20f0] ;  /* 0x0020f000010c7983 */ /* 0x000f220000300800 */
[----:B------:R-:W-:Y:S01]  /*b37b0*/  LEA.HI.X.SX32 R79, R73, R3, 0x2, P1 ;  /* 0x00000003494f7211 */ /* 0x000fe200008f16ff */
[--C-:B------:R-:W-:Y:S01]  /*b37c0*/  IMAD.IADD R77, R75, 0x1, R4.reuse ;  /* 0x000000014b4d7824 */ /* 0x100fe200078e0204 */
[----:B------:R-:W4:Y:S01]  /*b37d0*/  LDC R87, c[0x0][0x22c] ;  /* 0x00008b00ff577b82 */ /* 0x000f220000000800 */
[----:B-1----:R-:W-:Y:S01]  /*b37e0*/  ISETP.LT.AND P3, PT, R10, R88, !P0 ;  /* 0x000000580a00720c */ /* 0x002fe20004761270 */
[----:B------:R-:W4:Y:S04]  /*b37f0*/  LDL.LU R11, [R1+0x2108] ;  /* 0x00210800010b7983 */ /* 0x000f280000300800 */
[----:B------:R-:W4:Y:S01]  /*b3800*/  LDL.LU R10, [R1+0x211c] ;  /* 0x00211c00010a7983 */ /* 0x000f220000300800 */
[----:B------:R-:W-:Y:S01]  /*b3810*/  IADD3 R86, R77, R4, RZ ;  /* 0x000000044d567210 */ /* 0x000fe20007ffe0ff */
[----:B------:R-:W1:Y:S04]  /*b3820*/  LDC R88, c[0x0][0x22c] ;  /* 0x00008b00ff587b82 */ /* 0x000e680000000800 */
[----:B------:R-:W-:-:S05]  /*b3830*/  IMAD.IADD R84, R86, 0x1, R4 ;  /* 0x0000000156547824 */ /* 0x000fca00078e0204 */
[----:B------:R-:W-:-:S05]  /*b3840*/  IADD3 R85, R84, R4, RZ ;  /* 0x0000000454557210 */ /* 0x000fca0007ffe0ff */
[----:B------:R-:W-:-:S05]  /*b3850*/  IMAD.IADD R0, R85, 0x1, R4 ;  /* 0x0000000155007824 */ /* 0x000fca00078e0204 */
[----:B------:R-:W-:-:S05]  /*b3860*/  IADD3 R81, R0, R4, RZ ;  /* 0x0000000400517210 */ /* 0x000fca0007ffe0ff */
[----:B------:R-:W-:-:S05]  /*b3870*/  IMAD.IADD R82, R81, 0x1, R4 ;  /* 0x0000000151527824 */ /* 0x000fca00078e0204 */
[----:B------:R-:W-:Y:S02]  /*b3880*/  IADD3 R83, R82, R4, RZ ;  /* 0x0000000452537210 */ /* 0x000fe40007ffe0ff */
[----:B--2---:R-:W-:Y:S02]  /*b3890*/  ISETP.LT.AND P2, PT, R9, R90, !P0 ;  /* 0x0000005a0900720c */ /* 0x004fe40004741270 */
[----:B------:R-:W2:Y:S01]  /*b38a0*/  LDL.LU R9, [R1+0x2118] ;  /* 0x0021180001097983 */ /* 0x000ea20000300800 */
[----:B---3--:R-:W-:Y:S01]  /*b38b0*/  ISETP.LT.AND P1, PT, R8, R89, !P0 ;  /* 0x000000590800720c */ /* 0x008fe20004721270 */
[----:B------:R-:W-:Y:S02]  /*b38c0*/  IMAD.IADD R80, R83, 0x1, R4 ;  /* 0x0000000153507824 */ /* 0x000fe400078e0204 */
[----:B------:R-:W1:Y:S01]  /*b38d0*/  LDL.LU R8, [R1+0x210c] ;  /* 0x00210c0001087983 */ /* 0x000e620000300800 */
[----:B------:R-:W3:Y:S02]  /*b38e0*/  LDC R90, c[0x0][0x22c] ;  /* 0x00008b00ff5a7b82 */ /* 0x000ee40000000800 */
[----:B------:R-:W-:-:S05]  /*b38f0*/  IADD3 R76, R80, R4, RZ ;  /* 0x00000004504c7210 */ /* 0x000fca0007ffe0ff */
[----:B------:R-:W-:Y:S01]  /*b3900*/  IMAD.IADD R74, R76, 0x1, R4 ;  /* 0x000000014c4a7824 */ /* 0x000fe200078e0204 */
[----:B------:R3:W-:Y:S01]  /*b3910*/  @P4 STG.E desc[UR60][R78.64], R182 ;  /* 0x000000b64e004986 */ /* 0x0007e2000c10193c */
[----:B------:R-:W2:Y:S03]  /*b3920*/  LDC R89, c[0x0][0x22c] ;  /* 0x00008b00ff597b82 */ /* 0x000ea60000000800 */
[----:B------:R-:W-:-:S05]  /*b3930*/  IADD3 R72, R74, R4, RZ ;  /* 0x000000044a487210 */ /* 0x000fca0007ffe0ff */
[----:B------:R-:W-:-:S05]  /*b3940*/  IMAD.IADD R70, R72, 0x1, R4 ;  /* 0x0000000148467824 */ /* 0x000fca00078e0204 */
        /* <DEDUP_REMOVED lines=15> */
[--C-:B------:R-:W-:Y:S01]  /*b3a40*/  IMAD.IADD R73, R111, 0x1, R4.reuse ;  /* 0x000000016f497824 */ /* 0x100fe200078e0204 */
[----:B------:R4:W-:Y:S04]  /*b3a50*/  @P5 STG.E desc[UR60][R6.64], R178 ;  /* 0x000000b206005986 */ /* 0x0009e8000c10193c */
[----:B------:R-:W-:Y:S02]  /*b3a60*/  IADD3 R226, R73, R4, RZ ;  /* 0x0000000449e27210 */ /* 0x000fe40007ffe0ff */
[-C--:B---3--:R-:W-:Y:S02]  /*b3a70*/  LEA R78, P4, R77, R2.reuse, 0x2 ;  /* 0x000000024d4e7211 */ /* 0x088fe400078810ff */
[----:B----4-:R-:W-:Y:S01]  /*b3a80*/  LEA R6, P5, R86, R2, 0x2 ;  /* 0x0000000256067211 */ /* 0x010fe200078a10ff */
[----:B------:R-:W-:-:S03]  /*b3a90*/  IMAD.IADD R230, R226, 0x1, R4 ;  /* 0x00000001e2e67824 */ /* 0x000fc600078e0204 */
[-C--:B------:R-:W-:Y:S02]  /*b3aa0*/  LEA.HI.X.SX32 R7, R86, R3.reuse, 0x2, P5 ;  /* 0x0000000356077211 */ /* 0x080fe400028f16ff */
[----:B------:R-:W-:Y:S01]  /*b3ab0*/  LEA R64, P5, R84, R2, 0x2 ;  /* 0x0000000254407211 */ /* 0x000fe200078a10ff */
[----:B------:R-:W3:Y:S01]  /*b3ac0*/  LDC R86, c[0x0][0x22c] ;  /* 0x00008b00ff567b82 */ /* 0x000ee20000000800 */
[-C--:B------:R-:W-:Y:S02]  /*b3ad0*/  LEA.HI.X.SX32 R79, R77, R3.reuse, 0x2, P4 ;  /* 0x000000034d4f7211 */ /* 0x080fe400020f16ff */
[----:B------:R-:W-:Y:S02]  /*b3ae0*/  IADD3 R227, R230, R4, RZ ;  /* 0x00000004e6e37210 */ /* 0x000fe40007ffe0ff */
[----:B------:R-:W-:Y:S01]  /*b3af0*/  LEA.HI.X.SX32 R65, R84, R3, 0x2, P5 ;  /* 0x0000000354417211 */ /* 0x000fe200028f16ff */
[----:B------:R4:W-:Y:S01]  /*b3b00*/  @P3 STG.E desc[UR60][R78.64], R183 ;  /* 0x000000b74e003986 */ /* 0x0009e2000c10193c */
[----:B------:R-:W-:-:S03]  /*b3b10*/  ISETP.LT.AND P4, PT, R12, R91, !P0 ;  /* 0x0000005b0c00720c */ /* 0x000fc60004781270 */
[----:B------:R-:W-:Y:S01]  /*b3b20*/  STL.64 [R1+0x2810], R226 ;  /* 0x002810e201007387 */ /* 0x000fe20000100a00 */
[----:B------:R-:W-:Y:S01]  /*b3b30*/  IMAD.IADD R75, R227, 0x1, R4 ;  /* 0x00000001e34b7824 */ /* 0x000fe200078e0204 */
[----:B------:R-:W3:Y:S02]  /*b3b40*/  LDC R84, c[0x0][0x22c] ;  /* 0x00008b00ff547b82 */ /* 0x000ee40000000800 */
[----:B------:R-:W-:Y:S04]  /*b3b50*/  @P2 STG.E desc[UR60][R6.64], R179 ;  /* 0x000000b306002986 */ /* 0x000fe8000c10193c */
[----:B------:R4:W-:Y:S04]  /*b3b60*/  @P1 STG.E desc[UR60][R64.64], R172 ;  /* 0x000000ac40001986 */ /* 0x0009e8000c10193c */
[----:B------:R-:W3:Y:S01]  /*b3b70*/  LDL.LU R12, [R1+0x2134] ;  /* 0x00213400010c7983 */ /* 0x000ee20000300800 */
[----:B-1----:R-:W-:-:S03]  /*b3b80*/  ISETP.LT.AND P1, PT, R8, R88, !P0 ;  /* 0x000000580800720c */ /* 0x002fc60004721270 */
[----:B------:R-:W3:Y:S01]  /*b3b90*/  LDL.LU R8, [R1+0x2144] ;  /* 0x0021440001087983 */ /* 0x000ee20000300800 */
[----:B------:R-:W-:Y:S02]  /*b3ba0*/  IADD3 R110, R75, R4, RZ ;  /* 0x000000044b6e7210 */ /* 0x000fe40007ffe0ff */
[----:B----4-:R-:W-:-:S03]  /*b3bb0*/  LEA R78, P3, R85, R2, 0x2 ;  /* 0x00000002554e7211 */ /* 0x010fc600078610ff */
[----:B------:R-:W-:Y:S01]  /*b3bc0*/  IMAD.IADD R77, R110, 0x1, R4 ;  /* 0x000000016e4d7824 */ /* 0x000fe200078e0204 */
[----:B------:R-:W-:Y:S02]  /*b3bd0*/  LEA.HI.X.SX32 R79, R85, R3, 0x2, P3 ;  /* 0x00000003554f7211 */ /* 0x000fe400018f16ff */
[----:B------:R-:W3:Y:S02]  /*b3be0*/  LDC R85, c[0x0][0x22c] ;  /* 0x00008b00ff557b82 */ /* 0x000ee40000000800 */
[----:B------:R-:W-:Y:S01]  /*b3bf0*/  IADD3 R91, R77, R4, RZ ;  /* 0x000000044d5b7210 */ /* 0x000fe20007ffe0ff */
[----:B------:R-:W-:Y:S01]  /*b3c00*/  @P4 STG.E desc[UR60][R78.64], R168 ;  /* 0x000000a84e004986 */ /* 0x000fe2000c10193c */
[----:B------:R-:W-:-:S03]  /*b3c10*/  ISETP.LT.AND P4, PT, R11, R87, !P0 ;  /* 0x000000570b00720c */ /* 0x000fc60004781270 */
[----:B------:R-:W-:Y:S01]  /*b3c20*/  IMAD.IADD R109, R91, 0x1, R4 ;  /* 0x000000015b6d7824 */ /* 0x000fe200078e0204 */
[----:B------:R-:W4:Y:S04]  /*b3c30*/  LDL.LU R11, [R1+0x2148] ;  /* 0x00214800010b7983 */ /* 0x000f280000300800 */
[----:B------:R-:W-:Y:S02]  /*b3c40*/  IADD3 R181, R109, R4, RZ ;  /* 0x000000046db57210 */ /* 0x000fe40007ffe0ff */
[----:B------:R-:W-:-:S03]  /*b3c50*/  LEA R64, P5, R0, R2, 0x2 ;  /* 0x0000000200407211 */ /* 0x000fc600078a10ff */
[----:B------:R-:W-:Y:S01]  /*b3c60*/  IMAD.IADD R182, R181, 0x1, R4 ;  /* 0x00000001b5b67824 */ /* 0x000fe200078e0204 */
[----:B------:R-:W-:Y:S02]  /*b3c70*/  ISETP.LT.AND P3, PT, R10, R90, !P0 ;  /* 0x0000005a0a00720c */ /* 0x000fe40004761270 */
[----:B------:R-:W4:Y:S01]  /*b3c80*/  LDL.LU R10, [R1+0x2164] ;  /* 0x00216400010a7983 */ /* 0x000f220000300800 */
[----:B------:R-:W-:Y:S02]  /*b3c90*/  LEA.HI.X.SX32 R65, R0, R3, 0x2, P5 ;  /* 0x0000000300417211 */ /* 0x000fe400028f16ff */
[----:B------:R-:W-:-:S03]  /*b3ca0*/  IADD3 R225, R182, R4, RZ ;  /* 0x00000004b6e17210 */ /* 0x000fc60007ffe0ff */
[----:B------:R1:W-:Y:S02]  /*b3cb0*/  @P4 STG.E desc[UR60][R64.64], R173 ;  /* 0x000000ad40004986 */ /* 0x0003e4000c10193c */
[----:B------:R-:W-:Y:S01]  /*b3cc0*/  IMAD.IADD R180, R225, 0x1, R4 ;  /* 0x00000001e1b47824 */ /* 0x000fe200078e0204 */
[----:B--2---:R-:W-:Y:S02]  /*b3cd0*/  ISETP.LT.AND P2, PT, R9, R89, !P0 ;  /* 0x000000590900720c */ /* 0x004fe40004741270 */
[----:B------:R-:W2:Y:S01]  /*b3ce0*/  LDL.LU R9, [R1+0x216c] ;  /* 0x00216c0001097983 */ /* 0x000ea20000300800 */
[----:B-1----:R-:W-:-:S03]  /*b3cf0*/  LEA R64, P4, R83, R2, 0x2 ;  /* 0x0000000253407211 */ /* 0x002fc600078810ff */
[----:B------:R-:W-:Y:S01]  /*b3d00*/  STL [R1+0x2808], R182 ;  /* 0x002808b601007387 */ /* 0x000fe20000100800 */
[----:B------:R-:W-:-:S03]  /*b3d10*/  LEA.HI.X.SX32 R65, R83, R3, 0x2, P4 ;  /* 0x0000000353417211 */ /* 0x000fc600020f16ff */
[----:B------:R-:W-:Y:S01]  /*b3d20*/  STL.64 [R1+0x2800], R180 ;  /* 0x002800b401007387 */ /* 0x000fe20000100a00 */
[----:B---3--:R-:W-:-:S03]  /*b3d30*/  ISETP.LT.AND P4, PT, R8, R85, !P0 ;  /* 0x000000550800720c */ /* 0x008fc60004781270 */
[----:B------:R-:W3:Y:S01]  /*b3d40*/  LDL.LU R8, [R1+0x2160] ;  /* 0x0021600001087983 */ /* 0x000ee20000300800 */
[CC--:B------:R-:W-:Y:S02]  /*b3d50*/  LEA R78, P6, R81.reuse, R2.reuse, 0x2 ;  /* 0x00000002514e7211 */ /* 0x0c0fe400078c10ff */
[C---:B------:R-:W-:Y:S01]  /*b3d60*/  LEA R6, P5, R82.reuse, R2, 0x2 ;  /* 0x0000000252067211 */ /* 0x040fe200078a10ff */
[----:B------:R-:W3:Y:S01]  /*b3d70*/  LDL.LU R14, [R1+0x2178] ;  /* 0x00217800010e7983 */ /* 0x000ee20000300800 */
[-C--:B------:R-:W-:Y:S02]  /*b3d80*/  LEA.HI.X.SX32 R79, R81, R3.reuse, 0x2, P6 ;  /* 0x00000003514f7211 */ /* 0x080fe400030f16ff */
[----:B------:R-:W-:Y:S01]  /*b3d90*/  LEA.HI.X.SX32 R7, R82, R3, 0x2, P5 ;  /* 0x0000000352077211 */ /* 0x000fe200028f16ff */
[----:B------:R-:W3:Y:S01]  /*b3da0*/  LDL.LU R13, [R1+0x2168] ;  /* 0x00216800010d7983 */ /* 0x000ee20000300800 */
[----:B------:R-:W1:Y:S03]  /*b3db0*/  LDC R82, c[0x0][0x22c] ;  /* 0x00008b00ff527b82 */ /* 0x000e660000000800 */
[----:B------:R4:W-:Y:S04]  /*b3dc0*/  @P3 STG.E desc[UR60][R78.64], R169 ;  /* 0x000000a94e003986 */ /* 0x0009e8000c10193c */
[----:B------:R-:W-:Y:S04]  /*b3dd0*/  @P2 STG.E desc[UR60][R6.64], R174 ;  /* 0x000000ae06002986 */ /* 0x000fe8000c10193c */
[----:B------:R2:W-:Y:S01]  /*b3de0*/  @P1 STG.E desc[UR60][R64.64], R170 ;  /* 0x000000aa40001986 */ /* 0x0005e2000c10193c */
[----:B------:R-:W-:-:S02]  /*b3df0*/  ISETP.LT.AND P3, PT, R12, R84, !P0 ;  /* 0x000000540c00720c */ /* 0x000fc40004761270 */
[----:B------:R-:W1:Y:S01]  /*b3e00*/  LDC R84, c[0x0][0x22c] ;  /* 0x00008b00ff547b82 */ /* 0x000e620000000800 */
[C---:B----4-:R-:W-:Y:S01]  /*b3e10*/  LEA R78, P1, R80.reuse, R2, 0x2 ;  /* 0x00000002504e7211 */ /* 0x050fe200078210ff */
[----:B------:R-:W4:Y:S03]  /*b3e20*/  LDL.LU R12, [R1+0x215c] ;  /* 0x00215c00010c7983 */ /* 0x000f260000300800 */
[----:B------:R-:W-:-:S03]  /*b3e30*/  LEA.HI.X.SX32 R79, R80, R3, 0x2, P1 ;  /* 0x00000003504f7211 */ /* 0x000fc600008f16ff */
[----:B------:R-:W3:Y:S01]  /*b3e40*/  LDC R80, c[0x0][0x22c] ;  /* 0x00008b00ff507b82 */ /* 0x000ee20000000800 */
[----:B------:R-:W-:Y:S02]  /*b3e50*/  ISETP.LT.AND P5, PT, R11, R86, !P0 ;  /* 0x000000560b00720c */ /* 0x000fe400047a1270 */
[-C--:B--2---:R-:W-:Y:S02]  /*b3e60*/  LEA R64, P2, R76, R2.reuse, 0x2 ;  /* 0x000000024c407211 */ /* 0x084fe400078410ff */
[----:B------:R-:W-:Y:S02]  /*b3e70*/  LEA R6, P1, R74, R2, 0x2 ;  /* 0x000000024a067211 */ /* 0x000fe400078210ff */
[-C--:B------:R-:W-:Y:S01]  /*b3e80*/  LEA.HI.X.SX32 R65, R76, R3.reuse, 0x2, P2 ;  /* 0x000000034c417211 */ /* 0x080fe200010f16ff */
[----:B------:R2:W-:Y:S01]  /*b3e90*/  @P3 STG.E desc[UR60][R78.64], R175 ;  /* 0x000000af4e003986 */ /* 0x0005e2000c10193c */
[----:B------:R-:W-:Y:S01]  /*b3ea0*/  LEA.HI.X.SX32 R7, R74, R3, 0x2, P1 ;  /* 0x000000034a077211 */ /* 0x000fe200008f16ff */
[----:B------:R-:W3:Y:S01]  /*b3eb0*/  LDC R76, c[0x0][0x22c] ;  /* 0x00008b00ff4c7b82 */ /* 0x000ee20000000800 */
[----:B-1----:R-:W-:Y:S01]  /*b3ec0*/  ISETP.LT.AND P2, PT, R10, R82, !P0 ;  /* 0x000000520a00720c */ /* 0x002fe20004741270 */
[----:B------:R-:W-:Y:S04]  /*b3ed0*/  @P4 STG.E desc[UR60][R64.64], R171 ;  /* 0x000000ab40004986 */ /* 0x000fe8000c10193c */
[----:B------:R1:W-:Y:S01]  /*b3ee0*/  @P5 STG.E desc[UR60][R6.64], R16 ;  /* 0x0000001006005986 */ /* 0x0003e2000c10193c */
[----:B------:R-:W-:Y:S01]  /*b3ef0*/  ISETP.LT.AND P3, PT, R9, R84, !P0 ;  /* 0x000000540900720c */ /* 0x000fe20004761270 */
[----:B------:R-:W4:Y:S02]  /*b3f00*/  LDC R74, c[0x0][0x22c] ;  /* 0x00008b00ff4a7b82 */ /* 0x000f240000000800 */
[----:B------:R-:W4:Y:S04]  /*b3f10*/  LDL.LU R10, [R1+0x1df8] ;  /* 0x001df800010a7983 */ /* 0x000f280000300800 */
[----:B------:R-:W4:Y:S02]  /*b3f20*/  LDL.LU R9, [R1+0x217c] ;  /* 0x00217c0001097983 */ /* 0x000f240000300800 */
[----:B--2---:R-:W2:Y:S01]  /*b3f30*/  LDC R78, c[0x0][0x22c] ;  /* 0x00008b00ff4e7b82 */ /* 0x004ea20000000800 */
[----:B-1----:R-:W-:-:S04]  /*b3f40*/  LEA R6, P1, R72, R2, 0x2 ;  /* 0x0000000248067211 */ /* 0x002fc800078210ff */
[----:B------:R-:W-:Y:S02]  /*b3f50*/  LEA.HI.X.SX32 R7, R72, R3, 0x2, P1 ;  /* 0x0000000348077211 */ /* 0x000fe400008f16ff */
[----:B------:R-:W-:Y:S01]  /*b3f60*/  IADD3 R0, R180, R4, RZ ;  /* 0x00000004b4007210 */ /* 0x000fe20007ffe0ff */
[----:B------:R-:W1:Y:S02]  /*b3f70*/  LDC R11, c[0x0][0x22c] ;  /* 0x00008b00ff0b7b82 */ /* 0x000e640000000800 */
[----:B------:R3:W-:Y:S02]  /*b3f80*/  @P2 STG.E desc[UR60][R6.64], R18 ;  /* 0x0000001206002986 */ /* 0x0007e4000c10193c */
[----:B---3--:R-:W-:Y:S02]  /*b3f90*/  ISETP.LT.AND P5, PT, R8, R80, !P0 ;  /* 0x000000500800720c */ /* 0x008fe400047a1270 */
[----:B------:R-:W3:Y:S04]  /*b3fa0*/  LDL.LU R8, [R1+0x2154] ;  /* 0x0021540001087983 */ /* 0x000ee80000300800 */
[----:B------:R-:W3:Y:S01]  /*b3fb0*/  LDL.LU R18, [R1+0x281c] ;  /* 0x00281c0001127983 */ /* 0x000ee20000300800 */
[----:B------:R-:W-:-:S04]  /*b3fc0*/  LEA R64, P1, R70, R2, 0x2 ;  /* 0x0000000246407211 */ /* 0x000fc800078210ff */
[-C--:B------:R-:W-:Y:S02]  /*b3fd0*/  LEA.HI.X.SX32 R65, R70, R3.reuse, 0x2, P1 ;  /* 0x0000000346417211 */ /* 0x080fe400008f16ff */
[----:B------:R-:W-:Y:S02]  /*b3fe0*/  LEA R6, P1, R68, R2, 0x2 ;  /* 0x0000000244067211 */ /* 0x000fe400078210ff */
[----:B--2---:R-:W-:Y:S01]  /*b3ff0*/  ISETP.LT.AND P4, PT, R14, R78, !P0 ;  /* 0x0000004e0e00720c */ /* 0x004fe20004781270 */
[----:B------:R2:W-:Y:S01]  /*b4000*/  @P3 STG.E desc[UR60][R64.64], R17 ;  /* 0x0000001140003986 */ /* 0x0005e2000c10193c */
[----:B------:R-:W-:Y:S01]  /*b4010*/  LEA.HI.X.SX32 R7, R68, R3, 0x2, P1 ;  /* 0x0000000344077211 */ /* 0x000fe200008f16ff */
[----:B------:R-:W-:Y:S01]  /*b4020*/  IMAD.IADD R81, R0, 0x1, R4 ;  /* 0x0000000100517824 */ /* 0x000fe200078e0204 */
[----:B------:R-:W-:Y:S01]  /*b4030*/  ISETP.LT.AND P3, PT, R13, R76, !P0 ;  /* 0x0000004c0d00720c */ /* 0x000fe20004761270 */
[----:B------:R-:W1:Y:S01]  /*b4040*/  LDC R70, c[0x0][0x22c] ;  /* 0x00008b00ff467b82 */ /* 0x000e620000000800 */
[-C--:B------:R-:W-:Y:S01]  /*b4050*/  LEA R16, P1, R67, R2.reuse, 0x2 ;  /* 0x0000000243107211 */ /* 0x080fe200078210ff */
[----:B------:R2:W-:Y:S02]  /*b4060*/  @P5 STG.E desc[UR60][R6.64], R19 ;  /* 0x0000001306005986 */ /* 0x0005e4000c10193c */
[----:B--2---:R-:W-:-:S04]  /*b4070*/  LEA R64, P5, R5, R2, 0x2 ;  /* 0x0000000205407211 */ /* 0x004fc800078a10ff */
[----:B------:R-:W2:Y:S01]  /*b4080*/  LDC R68, c[0x0][0x22c] ;  /* 0x00008b00ff447b82 */ /* 0x000ea20000000800 */
[-C--:B------:R-:W-:Y:S02]  /*b4090*/  LEA.HI.X.SX32 R17, R67, R3.reuse, 0x2, P1 ;  /* 0x0000000343117211 */ /* 0x080fe400008f16ff */
[-C--:B------:R-:W-:Y:S02]  /*b40a0*/  LEA.HI.X.SX32 R65, R5, R3.reuse, 0x2, P5 ;  /* 0x0000000305417211 */ /* 0x080fe400028f16ff */
[CC--:B------:R-:W-:Y:S01]  /*b40b0*/  LEA R180, P5, R185.reuse, R2.reuse, 0x2 ;  /* 0x00000002b9b47211 */ /* 0x0c0fe200078a10ff */
[----:B------:R-:W2:Y:S01]  /*b40c0*/  LDL.LU R19, [R1+0x2818] ;  /* 0x0028180001137983 */ /* 0x000ea20000300800 */
[C---:B------:R-:W-:Y:S01]  /*b40d0*/  LEA R6, P6, R66.reuse, R2, 0x2 ;  /* 0x0000000242067211 */ /* 0x040fe200078c10ff */
[----:B------:R-:W2:Y:S01]  /*b40e0*/  LDC R13, c[0x0][0x248] ;  /* 0x00009200ff0d7b82 */ /* 0x000ea20000000800 */
[-C--:B------:R-:W-:Y:S02]  /*b40f0*/  LEA.HI.X.SX32 R181, R185, R3.reuse, 0x2, P5 ;  /* 0x00000003b9b57211 */ /* 0x080fe400028f16ff */
[----:B------:R-:W-:-:S02]  /*b4100*/  LEA.HI.X.SX32 R7, R66, R3, 0x2, P6 ;  /* 0x0000000342077211 */ /* 0x000fc400030f16ff */
[----:B------:R-:W-:Y:S02]  /*b4110*/  IADD3 R108, R81, R4, RZ ;  /* 0x00000004516c7210 */ /* 0x000fe40007ffe0ff */
[----:B----4-:R-:W-:Y:S01]  /*b4120*/  ISETP.LT.AND P2, PT, R12, R74, !P0 ;  /* 0x0000004a0c00720c */ /* 0x010fe20004741270 */
[----:B------:R-:W4:Y:S02]  /*b4130*/  LDC R14, c[0x0][0x248] ;  /* 0x00009200ff0e7b82 */ /* 0x000f240000000800 */
[----:B------:R-:W-:-:S05]  /*b4140*/  IMAD.IADD R178, R108, 0x1, R4 ;  /* 0x000000016cb27824 */ /* 0x000fca00078e0204 */
[----:B------:R-:W-:Y:S01]  /*b4150*/  IADD3 R223, R178, R4, RZ ;  /* 0x00000004b2df7210 */ /* 0x000fe20007ffe0ff */
[----:B------:R-:W4:Y:S04]  /*b4160*/  LDC R12, c[0x0][0x248] ;  /* 0x00009200ff0c7b82 */ /* 0x000f280000000800 */
        /* <DEDUP_REMOVED lines=16> */
[----:B------:R-:W-:Y:S01]  /*b4270*/  IMAD.IADD R85, R106, 0x1, R4 ;  /* 0x000000016a557824 */ /* 0x000fe200078e0204 */
[----:B---3--:R-:W-:Y:S04]  /*b4280*/  @P4 STG.E desc[UR60][R16.64], R18 ;  /* 0x0000001210004986 */ /* 0x008fe8000c10193c */
[----:B------:R3:W-:Y:S01]  /*b4290*/  @P3 STG.E desc[UR60][R64.64], R252 ;  /* 0x000000fc40003986 */ /* 0x0007e2000c10193c */
[----:B------:R-:W-:-:S04]  /*b42a0*/  LEA R182, P3, R69, R2, 0x2 ;  /* 0x0000000245b67211 */ /* 0x000fc800078610ff */
[----:B------:R-:W-:Y:S02]  /*b42b0*/  LEA.HI.X.SX32 R183, R69, R3, 0x2, P3 ;  /* 0x0000000345b77211 */ /* 0x000fe400018f16ff */
[----:B------:R-:W-:-:S04]  /*b42c0*/  LEA R226, P3, R93, R2, 0x2 ;  /* 0x000000025de27211 */ /* 0x000fc800078610ff */
[----:B------:R-:W-:Y:S01]  /*b42d0*/  LEA.HI.X.SX32 R227, R93, R3, 0x2, P3 ;  /* 0x000000035de37211 */ /* 0x000fe200018f16ff */
[----:B------:R1:W-:Y:S01]  /*b42e0*/  STL.64 [R1+0xae8], R182 ;  /* 0x000ae8b601007387 */ /* 0x0003e20000100a00 */
[----:B------:R-:W-:Y:S01]  /*b42f0*/  IADD3 R215, R85, R4, RZ ;  /* 0x0000000455d77210 */ /* 0x000fe20007ffe0ff */
[----:B---3--:R-:W3:Y:S02]  /*b4300*/  LDC R252, c[0x0][0x248] ;  /* 0x00009200fffc7b82 */ /* 0x008ee40000000800 */
[----:B------:R4:W-:Y:S04]  /*b4310*/  STL.64 [R1+0xae0], R180 ;  /* 0x000ae0b401007387 */ /* 0x0009e80000100a00 */
[----:B------:R2:W-:Y:S01]  /*b4320*/  STL.64 [R1+0xad8], R226 ;  /* 0x000ad8e201007387 */ /* 0x0005e20000100a00 */
[----:B-1----:R-:W-:-:S02]  /*b4330*/  LEA R182, P5, R71, R2, 0x2 ;  /* 0x0000000247b67211 */ /* 0x002fc400078a10ff */
[-C--:B----4-:R-:W-:Y:S02]  /*b4340*/  LEA R180, P6, R112, R2.reuse, 0x2 ;  /* 0x0000000270b47211 */ /* 0x090fe400078c10ff */
[-C--:B------:R-:W-:Y:S02]  /*b4350*/  LEA.HI.X.SX32 R183, R71, R3.reuse, 0x2, P5 ;  /* 0x0000000347b77211 */ /* 0x080fe400028f16ff */
[-C--:B--2---:R-:W-:Y:S02]  /*b4360*/  LEA R226, P3, R184, R2.reuse, 0x2 ;  /* 0x00000002b8e27211 */ /* 0x084fe400078610ff */
[-C--:B------:R-:W-:Y:S02]  /*b4370*/  LEA.HI.X.SX32 R181, R112, R3.reuse, 0x2, P6 ;  /* 0x0000000370b57211 */ /* 0x080fe400030f16ff */
[----:B------:R-:W-:Y:S01]  /*b4380*/  LEA.HI.X.SX32 R227, R184, R3, 0x2, P3 ;  /* 0x00000003b8e37211 */ /* 0x000fe200018f16ff */
[----:B------:R1:W-:Y:S04]  /*b4390*/  STL.64 [R1+0xad0], R182 ;  /* 0x000ad0b601007387 */ /* 0x0003e80000100a00 */
[----:B------:R2:W-:Y:S04]  /*b43a0*/  STL.64 [R1+0xab8], R180 ;  /* 0x000ab8b401007387 */ /* 0x0005e80000100a00 */
[----:B------:R4:W-:Y:S01]  /*b43b0*/  STL.64 [R1+0xab0], R226 ;  /* 0x000ab0e201007387 */ /* 0x0009e20000100a00 */
[----:B-1----:R-:W-:-:S02]  /*b43c0*/  LEA R182, P5, R228, R2, 0x2 ;  /* 0x00000002e4b67211 */ /* 0x002fc400078a10ff */
[-C--:B--2---:R-:W-:Y:S02]  /*b43d0*/  LEA R180, P6, R231, R2.reuse, 0x2 ;  /* 0x00000002e7b47211 */ /* 0x084fe400078c10ff */
[-C--:B------:R-:W-:Y:S02]  /*b43e0*/  LEA.HI.X.SX32 R183, R228, R3.reuse, 0x2, P5 ;  /* 0x00000003e4b77211 */ /* 0x080fe400028f16ff */
[----:B----4-:R-:W-:Y:S02]  /*b43f0*/  LEA R226, P3, R229, R2, 0x2 ;  /* 0x00000002e5e27211 */ /* 0x010fe400078610ff */
[-C--:B------:R-:W-:Y:S02]  /*b4400*/  LEA.HI.X.SX32 R181, R231, R3.reuse, 0x2, P6 ;  /* 0x00000003e7b57211 */ /* 0x080fe400030f16ff */
[----:B------:R-:W-:Y:S01]  /*b4410*/  LEA.HI.X.SX32 R227, R229, R3, 0x2, P3 ;  /* 0x00000003e5e37211 */ /* 0x000fe200018f16ff */
[----:B------:R-:W-:Y:S04]  /*b4420*/  STL.64 [R1+0xaa8], R182 ;  /* 0x000aa8b601007387 */ /* 0x000fe80000100a00 */
[----:B------:R-:W-:Y:S04]  /*b4430*/  STL.64 [R1+0xaa0], R180 ;  /* 0x000aa0b401007387 */ /* 0x000fe80000100a00 */
[----:B------:R1:W-:Y:S04]  /*b4440*/  STL.64 [R1+0xa98], R226 ;  /* 0x000a98e201007387 */ /* 0x0003e80000100a00 */
[----:B-1----:R-:W2:Y:S01]  /*b4450*/  LDL.LU.64 R226, [R1+0x2810] ;  /* 0x0028100001e27983 */ /* 0x002ea20000300a00 */
        /* <DEDUP_REMOVED lines=27> */
[----:B------:R-:W-:Y:S02]  /*b4610*/  IADD3 R79, R206, R4, RZ ;  /* 0x00000004ce4f7210 */ /* 0x000fe40007ffe0ff */
[----:B------:R-:W-:-:S03]  /*b4620*/  LEA R182, P5, R92, R2, 0x2 ;  /* 0x000000025cb67211 */ /* 0x000fc600078a10ff */
[--C-:B------:R-:W-:Y:S01]  /*b4630*/  IMAD.IADD R169, R79, 0x1, R4.reuse ;  /* 0x000000014fa97824 */ /* 0x100fe200078e0204 */
[----:B------:R-:W-:Y:S02]  /*b4640*/  LEA R180, P6, R111, R2, 0x2 ;  /* 0x000000026fb47211 */ /* 0x000fe400078c10ff */
[-C--:B------:R-:W-:Y:S02]  /*b4650*/  LEA.HI.X.SX32 R183, R92, R3.reuse, 0x2, P5 ;  /* 0x000000035cb77211 */ /* 0x080fe400028f16ff */
[----:B------:R-:W-:Y:S02]  /*b4660*/  IADD3 R205, R169, R4, RZ ;  /* 0x00000004a9cd7210 */ /* 0x000fe40007ffe0ff */
[----:B------:R-:W-:Y:S02]  /*b4670*/  LEA.HI.X.SX32 R181, R111, R3, 0x2, P6 ;  /* 0x000000036fb57211 */ /* 0x000fe400030f16ff */
[----:B------:R-:W-:Y:S01]  /*b4680*/  ISETP.LT.AND P4, PT, R8, R70, !P0 ;  /* 0x000000460800720c */ /* 0x000fe20004781270 */
[----:B------:R-:W-:Y:S01]  /*b4690*/  IMAD.IADD R70, R205, 0x1, R4 ;  /* 0x00000001cd467824 */ /* 0x000fe200078e0204 */
[----:B------:R1:W-:Y:S01]  /*b46a0*/  STL.64 [R1+0xa90], R182 ;  /* 0x000a90b601007387 */ /* 0x0003e20000100a00 */
[----:B------:R-:W-:Y:S01]  /*b46b0*/  ISETP.LT.AND P1, PT, R10, R11, !P0 ;  /* 0x0000000b0a00720c */ /* 0x000fe20004721270 */
[----:B------:R-:W4:Y:S02]  /*b46c0*/  LDC R8, c[0x0][0x248] ;  /* 0x00009200ff087b82 */ /* 0x000f240000000800 */
[----:B------:R3:W-:Y:S01]  /*b46d0*/  STL.64 [R1+0xa88], R180 ;  /* 0x000a88b401007387 */ /* 0x0007e20000100a00 */
[----:B------:R-:W-:-:S02]  /*b46e0*/  IADD3 R101, R70, R4, RZ ;  /* 0x0000000446657210 */ /* 0x000fc40007ffe0ff */
[CC--:B-1----:R-:W-:Y:S01]  /*b46f0*/  LEA R182, P3, R73.reuse, R2.reuse, 0x2 ;  /* 0x0000000249b67211 */ /* 0x0c2fe200078610ff */
[----:B------:R-:W-:Y:S02]  /*b4700*/  @P2 STG.E desc[UR60][R6.64], R19 ;  /* 0x0000001306002986 */ /* 0x000fe4000c10193c */
[----:B------:R-:W1:Y:S01]  /*b4710*/  LDC R11, c[0x0][0x248] ;  /* 0x00009200ff0b7b82 */ /* 0x000e620000000800 */
[C---:B---3--:R-:W-:Y:S02]  /*b4720*/  LEA R180, P6, R230.reuse, R2, 0x2 ;  /* 0x00000002e6b47211 */ /* 0x048fe400078c10ff */
[-C--:B------:R-:W-:Y:S02]  /*b4730*/  LEA.HI.X.SX32 R183, R73, R3.reuse, 0x2, P3 ;  /* 0x0000000349b77211 */ /* 0x080fe400018f16ff */
[----:B------:R-:W-:Y:S01]  /*b4740*/  LEA.HI.X.SX32 R181, R230, R3, 0x2, P6 ;  /* 0x00000003e6b57211 */ /* 0x000fe200030f16ff */
[----:B------:R-:W-:Y:S02]  /*b4750*/  IMAD.IADD R204, R101, 0x1, R4 ;  /* 0x0000000165cc7824 */ /* 0x000fe400078e0204 */
[----:B------:R-:W3:Y:S01]  /*b4760*/  LDC R10, c[0x0][0x248] ;  /* 0x00009200ff0a7b82 */ /* 0x000ee20000000800 */
[----:B------:R4:W-:Y:S02]  /*b4770*/  STL.64 [R1+0xa80], R182 ;  /* 0x000a80b601007387 */ /* 0x0009e40000100a00 */
[----:B------:R-:W-:-:S02]  /*b4780*/  IADD3 R168, R204, R4, RZ ;  /* 0x00000004cca87210 */ /* 0x000fc40007ffe0ff */
[----:B----4-:R-:W4:Y:S04]  /*b4790*/  LDL.LU R182, [R1+0x2808] ;  /* 0x0028080001b67983 */ /* 0x010f280000300800 */
[----:B------:R2:W-:Y:S01]  /*b47a0*/  STL.64 [R1+0xa70], R180 ;  /* 0x000a70b401007387 */ /* 0x0005e20000100a00 */
        /* <DEDUP_REMOVED lines=11> */
[CC--:B--2---:R-:W-:Y:S02]  /*b4860*/  LEA R228, P5, R226.reuse, R2.reuse, 0x2 ;  /* 0x00000002e2e47211 */ /* 0x0c4fe400078a10ff */
[C---:B------:R-:W-:Y:S02]  /*b4870*/  LEA R180, P3, R227.reuse, R2, 0x2 ;  /* 0x00000002e3b47211 */ /* 0x040fe400078610ff */
[-C--:B------:R-:W-:Y:S02]  /*b4880*/  LEA.HI.X.SX32 R229, R226, R3.reuse, 0x2, P5 ;  /* 0x00000003e2e57211 */ /* 0x080fe400028f16ff */
[----:B------:R-:W-:-:S03]  /*b4890*/  LEA.HI.X.SX32 R181, R227, R3, 0x2, P3 ;  /* 0x00000003e3b57211 */ /* 0x000fc600018f16ff */
[----:B------:R-:W-:Y:S04]  /*b48a0*/  STL.64 [R1+0xa78], R228 ;  /* 0x000a78e401007387 */ /* 0x000fe80000100a00 */
[----:B------:R2:W-:Y:S04]  /*b48b0*/  STL.64 [R1+0xa68], R180 ;  /* 0x000a68b401007387 */ /* 0x0005e80000100a00 */
[----:B--2---:R-:W2:Y:S01]  /*b48c0*/  LDL.LU.64 R180, [R1+0x2800] ;  /* 0x0028000001b47983 */ /* 0x004ea20000300a00 */
[----:B------:R-:W-:-:S05]  /*b48d0*/  IADD3 R66, R200, R4, RZ ;  /* 0x00000004c8427210 */ /* 0x000fca0007ffe0ff */
[----:B------:R-:W-:Y:S01]  /*b48e0*/  IMAD.IADD R149, R66, 0x1, R4 ;  /* 0x0000000142957824 */ /* 0x000fe200078e0204 */
[----:B------:R-:W-:Y:S02]  /*b48f0*/  ISETP.LT.AND P2, PT, R9, R68, !P0 ;  /* 0x000000440900720c */ /* 0x000fe40004741270 */
[----:B------:R-:W-:Y:S01]  /*b4900*/  LEA R230, P5, R75, R2, 0x2 ;  /* 0x000000024be67211 */ /* 0x000fe200078a10ff */
[----:B------:R-:W3:Y:S01]  /*b4910*/  LDC R9, c[0x0][0x248] ;  /* 0x00009200ff097b82 */ /* 0x000ee20000000800 */
        /* <DEDUP_REMOVED lines=44> */
[----:B------:R-:W-:-:S04]  /*b4be0*/  LEA R228, P6, R110, R2, 0x2 ;  /* 0x000000026ee47211 */ /* 0x000fc800078c10ff */
[----:B------:R-:W-:Y:S02]  /*b4bf0*/  IADD3 R73, R111, R4, RZ ;  /* 0x000000046f497210 */ /* 0x000fe40007ffe0ff */
[-C--:B------:R-:W-:Y:S02]  /*b4c00*/  LEA.HI.X.SX32 R231, R75, R3.reuse, 0x2, P5 ;  /* 0x000000034be77211 */ /* 0x080fe400028f16ff */
[-C--:B------:R-:W-:Y:S01]  /*b4c10*/  LEA.HI.X.SX32 R229, R110, R3.reuse, 0x2, P6 ;  /* 0x000000036ee57211 */ /* 0x080fe200030f16ff */
[----:B------:R-:W-:Y:S02]  /*b4c20*/  IMAD.IADD R183, R73, 0x1, R4 ;  /* 0x0000000149b77824 */ /* 0x000fe400078e0204 */
[----:B------:R1:W-:Y:S01]  /*b4c30*/  STL.64 [R1+0xa60], R230 ;  /* 0x000a60e601007387 */ /* 0x0003e20000100a00 */
[----:B------:R-:W-:Y:S02]  /*b4c40*/  LEA R226, P6, R109, R2, 0x2 ;  /* 0x000000026de27211 */ /* 0x000fe400078c10ff */
[----:B------:R-:W-:Y:S01]  /*b4c50*/  IADD3 R92, R183, R4, RZ ;  /* 0x00000004b75c7210 */ /* 0x000fe20007ffe0ff */
[----:B------:R3:W-:Y:S01]  /*b4c60*/  STL.64 [R1+0xa58], R228 ;  /* 0x000a58e401007387 */ /* 0x0007e20000100a00 */
[----:B------:R-:W-:-:S02]  /*b4c70*/  LEA.HI.X.SX32 R227, R109, R3, 0x2, P6 ;  /* 0x000000036de37211 */ /* 0x000fc400030f16ff */
[-C--:B-1----:R-:W-:Y:S02]  /*b4c80*/  LEA R230, P3, R77, R2.reuse, 0x2 ;  /* 0x000000024de67211 */ /* 0x082fe400078610ff */
[----:B---3--:R-:W-:Y:S02]  /*b4c90*/  LEA R228, P5, R91, R2, 0x2 ;  /* 0x000000025be47211 */ /* 0x008fe400078a10ff */
[-C--:B------:R-:W-:Y:S01]  /*b4ca0*/  LEA.HI.X.SX32 R231, R77, R3.reuse, 0x2, P3 ;  /* 0x000000034de77211 */ /* 0x080fe200018f16ff */
[----:B------:R-:W-:Y:S01]  /*b4cb0*/  IMAD.IADD R75, R92, 0x1, R4 ;  /* 0x000000015c4b7824 */ /* 0x000fe200078e0204 */
[----:B------:R-:W-:-:S03]  /*b4cc0*/  LEA.HI.X.SX32 R229, R91, R3, 0x2, P5 ;  /* 0x000000035be57211 */ /* 0x000fc600028f16ff */
[----:B------:R-:W-:Y:S01]  /*b4cd0*/  STL.64 [R1+0xa50], R230 ;  /* 0x000a50e601007387 */ /* 0x000fe20000100a00 */
[----:B------:R-:W-:-:S03]  /*b4ce0*/  IADD3 R110, R75, R4, RZ ;  /* 0x000000044b6e7210 */ /* 0x000fc60007ffe0ff */
[----:B------:R4:W-:Y:S04]  /*b4cf0*/  STL.64 [R1+0xa38], R228 ;  /* 0x000a38e401007387 */ /* 0x0009e80000100a00 */
[----:B------:R1:W-:Y:S01]  /*b4d00*/  STL.64 [R1+0xa30], R226 ;  /* 0x000a30e201007387 */ /* 0x0003e20000100a00 */
[----:B------:R-:W-:Y:S01]  /*b4d10*/  IMAD.IADD R77, R110, 0x1, R4 ;  /* 0x000000016e4d7824 */ /* 0x000fe200078e0204 */
[CC--:B----4-:R-:W-:Y:S02]  /*b4d20*/  LEA R228, P5, R182.reuse, R2.reuse, 0x2 ;  /* 0x00000002b6e47211 */ /* 0x0d0fe400078a10ff */
[----:B-1----:R-:W-:Y:S02]  /*b4d30*/  LEA R226, P6, R225, R2, 0x2 ;  /* 0x00000002e1e27211 */ /* 0x002fe400078c10ff */
[----:B------:R-:W-:-:S02]  /*b4d40*/  LEA.HI.X.SX32 R229, R182, R3, 0x2, P5 ;  /* 0x00000003b6e57211 */ /* 0x000fc400028f16ff */
[----:B------:R-:W-:Y:S02]  /*b4d50*/  LEA.HI.X.SX32 R227, R225, R3, 0x2, P6 ;  /* 0x00000003e1e37211 */ /* 0x000fe400030f16ff */
[----:B--2---:R-:W-:-:S04]  /*b4d60*/  LEA R230, P3, R181, R2, 0x2 ;  /* 0x00000002b5e67211 */ /* 0x004fc800078610ff */
[----:B------:R-:W-:Y:S02]  /*b4d70*/  LEA.HI.X.SX32 R231, R181, R3, 0x2, P3 ;  /* 0x00000003b5e77211 */ /* 0x000fe400018f16ff */
[----:B------:R-:W-:-:S03]  /*b4d80*/  IADD3 R181, R77, R4, RZ ;  /* 0x000000044db57210 */ /* 0x000fc60007ffe0ff */
[----:B------:R1:W-:Y:S04]  /*b4d90*/  STL.64 [R1+0xa28], R230 ;  /* 0x000a28e601007387 */ /* 0x0003e80000100a00 */
[----:B------:R2:W-:Y:S04]  /*b4da0*/  STL.64 [R1+0xa20], R228 ;  /* 0x000a20e401007387 */ /* 0x0005e80000100a00 */
[----:B------:R3:W-:Y:S01]  /*b4db0*/  STL.64 [R1+0xa18], R226 ;  /* 0x000a18e201007387 */ /* 0x0007e20000100a00 */
[-C--:B-1----:R-:W-:Y:S02]  /*b4dc0*/  LEA R230, P3, R180, R2.reuse, 0x2 ;  /* 0x00000002b4e67211 */ /* 0x082fe400078610ff */
[----:B--2---:R-:W-:-:S02]  /*b4dd0*/  LEA R228, P5, R0, R2, 0x2 ;  /* 0x0000000200e47211 */ /* 0x004fc400078a10ff */
[-C--:B------:R-:W-:Y:S02]  /*b4de0*/  LEA.HI.X.SX32 R231, R180, R3.reuse, 0x2, P3 ;  /* 0x00000003b4e77211 */ /* 0x080fe400018f16ff */
[-C--:B---3--:R-:W-:Y:S01]  /*b4df0*/  LEA R226, P6, R81, R2.reuse, 0x2 ;  /* 0x0000000251e27211 */ /* 0x088fe200078c10ff */
[----:B------:R-:W-:Y:S01]  /*b4e00*/  IMAD.IADD R182, R181, 0x1, R232 ;  /* 0x00000001b5b67824 */ /* 0x000fe200078e02e8 */
[-C--:B------:R-:W-:Y:S01]  /*b4e10*/  LEA.HI.X.SX32 R229, R0, R3.reuse, 0x2, P5 ;  /* 0x0000000300e57211 */ /* 0x080fe200028f16ff */
[----:B------:R1:W-:Y:S01]  /*b4e20*/  STL.64 [R1+0xa10], R230 ;  /* 0x000a10e601007387 */ /* 0x0003e20000100a00 */
[----:B------:R-:W-:Y:S01]  /*b4e30*/  LEA.HI.X.SX32 R227, R81, R3, 0x2, P6 ;  /* 0x0000000351e37211 */ /* 0x000fe200030f16ff */
[----:B------:R-:W2:Y:S01]  /*b4e40*/  LDC R232, c[0x0][0x248] ;  /* 0x00009200ffe87b82 */ /* 0x000ea20000000800 */
[----:B------:R-:W-:Y:S01]  /*b4e50*/  IADD3 R91, R182, R233, RZ ;  /* 0x000000e9b65b7210 */ /* 0x000fe20007ffe0ff */
[----:B------:R3:W-:Y:S04]  /*b4e60*/  STL.64 [R1+0xa08], R228 ;  /* 0x000a08e401007387 */ /* 0x0007e80000100a00 */
[----:B------:R4:W-:Y:S01]  /*b4e70*/  STL.64 [R1+0xa00], R226 ;  /* 0x000a00e201007387 */ /* 0x0009e20000100a00 */
[----:B-1----:R-:W-:-:S02]  /*b4e80*/  LEA R230, P3, R108, R2, 0x2 ;  /* 0x000000026ce67211 */ /* 0x002fc400078610ff */
[-C--:B---3--:R-:W-:Y:S02]  /*b4e90*/  LEA R228, P5, R178, R2.reuse, 0x2 ;  /* 0x00000002b2e47211 */ /* 0x088fe400078a10ff */
[-C--:B------:R-:W-:Y:S02]  /*b4ea0*/  LEA.HI.X.SX32 R231, R108, R3.reuse, 0x2, P3 ;  /* 0x000000036ce77211 */ /* 0x080fe400018f16ff */
[----:B----4-:R-:W-:Y:S01]  /*b4eb0*/  LEA R226, P6, R223, R2, 0x2 ;  /* 0x00000002dfe27211 */ /* 0x010fe200078c10ff */
[----:B------:R-:W-:Y:S01]  /*b4ec0*/  IMAD.IADD R109, R91, 0x1, R234 ;  /* 0x000000015b6d7824 */ /* 0x000fe200078e02ea */
[-C--:B------:R-:W-:Y:S02]  /*b4ed0*/  LEA.HI.X.SX32 R229, R178, R3.reuse, 0x2, P5 ;  /* 0x00000003b2e57211 */ /* 0x080fe400028f16ff */
[----:B------:R-:W-:Y:S01]  /*b4ee0*/  LEA.HI.X.SX32 R227, R223, R3, 0x2, P6 ;  /* 0x00000003dfe37211 */ /* 0x000fe200030f16ff */
[----:B------:R1:W-:Y:S01]  /*b4ef0*/  STL.64 [R1+0x9f8], R230 ;  /* 0x0009f8e601007387 */ /* 0x0003e20000100a00 */
[----:B------:R-:W-:-:S03]  /*b4f00*/  IADD3 R180, R109, R235, RZ ;  /* 0x000000eb6db47210 */ /* 0x000fc60007ffe0ff */
[----:B------:R3:W-:Y:S04]  /*b4f10*/  STL.64 [R1+0x9f0], R228 ;  /* 0x0009f0e401007387 */ /* 0x0007e80000100a00 */
[----:B------:R4:W-:Y:S01]  /*b4f20*/  STL.64 [R1+0x9d8], R226 ;  /* 0x0009d8e201007387 */ /* 0x0009e20000100a00 */
[CC--:B-1----:R-:W-:Y:S02]  /*b4f30*/  LEA R230, P3, R224.reuse, R2.reuse, 0x2 ;  /* 0x00000002e0e67211 */ /* 0x0c2fe400078610ff */
[CC--:B---3--:R-:W-:Y:S02]  /*b4f40*/  LEA R228, P5, R179.reuse, R2.reuse, 0x2 ;  /* 0x00000002b3e47211 */ /* 0x0c8fe400078a10ff */
[-C--:B------:R-:W-:Y:S02]  /*b4f50*/  LEA.HI.X.SX32 R231, R224, R3.reuse, 0x2, P3 ;  /* 0x00000003e0e77211 */ /* 0x080fe400018f16ff */
[-C--:B----4-:R-:W-:Y:S01]  /*b4f60*/  LEA R226, P6, R220, R2.reuse, 0x2 ;  /* 0x00000002dce27211 */ /* 0x090fe200078c10ff */
[----:B------:R-:W-:Y:S01]  /*b4f70*/  IMAD.IADD R0, R180, 0x1, R236 ;  /* 0x00000001b4007824 */ /* 0x000fe200078e02ec */
[-C--:B------:R-:W-:Y:S01]  /*b4f80*/  LEA.HI.X.SX32 R229, R179, R3.reuse, 0x2, P5 ;  /* 0x00000003b3e57211 */ /* 0x080fe200028f16ff */
[----:B------:R1:W-:Y:S01]  /*b4f90*/  STL.64 [R1+0x9d0], R230 ;  /* 0x0009d0e601007387 */ /* 0x0003e20000100a00 */
[----:B------:R-:W-:Y:S01]  /*b4fa0*/  LEA.HI.X.SX32 R227, R220, R3, 0x2, P6 ;  /* 0x00000003dce37211 */ /* 0x000fe200030f16ff */
[----:B------:R-:W3:Y:S01]  /*b4fb0*/  LDC R236, c[0x0][0x248] ;  /* 0x00009200ffec7b82 */ /* 0x000ee20000000800 */
[----:B------:R-:W-:Y:S01]  /*b4fc0*/  IADD3 R81, R0, R237, RZ ;  /* 0x000000ed00517210 */ /* 0x000fe20007ffe0ff */
[----:B------:R4:W-:Y:S01]  /*b4fd0*/  STL.64 [R1+0x9c8], R228 ;  /* 0x0009c8e401007387 */ /* 0x0009e20000100a00 */
[----:B------:R-:W-:-:S03]  /*b4fe0*/  LEA R224, P6, R221, R2, 0x2 ;  /* 0x00000002dde07211 */ /* 0x000fc600078c10ff */
[----:B------:R2:W-:Y:S01]  /*b4ff0*/  STL.64 [R1+0x9c0], R226 ;  /* 0x0009c0e201007387 */ /* 0x0005e20000100a00 */
[----:B------:R-:W-:Y:S01]  /*b5000*/  IMAD.IADD R179, R81, 0x1, R238 ;  /* 0x0000000151b37824 */ /* 0x000fe200078e02ee */
[-C--:B------:R-:W-:Y:S01]  /*b5010*/  LEA.HI.X.SX32 R225, R221, R3.reuse, 0x2, P6 ;  /* 0x00000003dde17211 */ /* 0x080fe200030f16ff */
[----:B-1----:R-:W1:Y:S01]  /*b5020*/  LDC R230, c[0x0][0x248] ;  /* 0x00009200ffe67b82 */ /* 0x002e620000000800 */
[CC--:B----4-:R-:W-:Y:S02]  /*b5030*/  LEA R228, P3, R83.reuse, R2.reuse, 0x2 ;  /* 0x0000000253e47211 */ /* 0x0d0fe400078610ff */
[C---:B--2---:R-:W-:Y:S02]  /*b5040*/  LEA R226, P5, R90.reuse, R2, 0x2 ;  /* 0x000000025ae27211 */ /* 0x044fe400078a10ff */
[-C--:B------:R-:W-:Y:S02]  /*b5050*/  LEA.HI.X.SX32 R229, R83, R3.reuse, 0x2, P3 ;  /* 0x0000000353e57211 */ /* 0x080fe400018f16ff */
[----:B------:R-:W-:-:S02]  /*b5060*/  LEA.HI.X.SX32 R227, R90, R3, 0x2, P5 ;  /* 0x000000035ae37211 */ /* 0x000fc400028f16ff */
[----:B------:R-:W-:Y:S01]  /*b5070*/  IADD3 R108, R179, R239, RZ ;  /* 0x000000efb36c7210 */ /* 0x000fe20007ffe0ff */
[----:B------:R2:W-:Y:S04]  /*b5080*/  STL.64 [R1+0x9b8], R228 ;  /* 0x0009b8e401007387 */ /* 0x0005e80000100a00 */
[----:B------:R-:W-:Y:S04]  /*b5090*/  STL.64 [R1+0x9b0], R226 ;  /* 0x0009b0e201007387 */ /* 0x000fe80000100a00 */
[----:B------:R4:W-:Y:S01]  /*b50a0*/  STL.64 [R1+0x9a8], R224 ;  /* 0x0009a8e001007387 */ /* 0x0009e20000100a00 */
[----:B--2---:R-:W-:Y:S01]  /*b50b0*/  LEA R228, P3, R222, R2, 0x2 ;  /* 0x00000002dee47211 */ /* 0x004fe200078610ff */
[----:B------:R-:W-:-:S03]  /*b50c0*/  IMAD.IADD R90, R108, 0x1, R240 ;  /* 0x000000016c5a7824 */ /* 0x000fc600078e02f0 */
[-C--:B------:R-:W-:Y:S02]  /*b50d0*/  LEA.HI.X.SX32 R229, R222, R3.reuse, 0x2, P3 ;  /* 0x00000003dee57211 */ /* 0x080fe400018f16ff */
[CC--:B----4-:R-:W-:Y:S02]  /*b50e0*/  LEA R224, P6, R219.reuse, R2.reuse, 0x2 ;  /* 0x00000002dbe07211 */ /* 0x0d0fe400078c10ff */
[-C--:B------:R-:W-:Y:S02]  /*b50f0*/  LEA R226, P5, R218, R2.reuse, 0x2 ;  /* 0x00000002dae27211 */ /* 0x080fe400078a10ff */
[----:B------:R-:W-:Y:S01]  /*b5100*/  LEA.HI.X.SX32 R225, R219, R3, 0x2, P6 ;  /* 0x00000003dbe17211 */ /* 0x000fe200030f16ff */
[----:B------:R-:W-:Y:S01]  /*b5110*/  STL.64 [R1+0x9a0], R228 ;  /* 0x0009a0e401007387 */ /* 0x000fe20000100a00 */
[----:B------:R-:W-:Y:S02]  /*b5120*/  IADD3 R178, R90, R241, RZ ;  /* 0x000000f15ab27210 */ /* 0x000fe40007ffe0ff */
[-C--:B------:R-:W-:Y:S01]  /*b5130*/  LEA.HI.X.SX32 R227, R218, R3.reuse, 0x2, P5 ;  /* 0x00000003dae37211 */ /* 0x080fe200028f16ff */
[----:B------:R2:W-:Y:S01]  /*b5140*/  STL.64 [R1+0x990], R224 ;  /* 0x000990e001007387 */ /* 0x0005e20000100a00 */
[-C--:B------:R-:W-:Y:S01]  /*b5150*/  LEA R222, P5, R88, R2.reuse, 0x2 ;  /* 0x0000000258de7211 */ /* 0x080fe200078a10ff */
[----:B------:R-:W-:Y:S01]  /*b5160*/  IMAD.IADD R83, R178, 0x1, R242 ;  /* 0x00000001b2537824 */ /* 0x000fe200078e02f2 */
[-C--:B------:R-:W-:Y:S01]  /*b5170*/  LEA R220, P6, R177, R2.reuse, 0x2 ;  /* 0x00000002b1dc7211 */ /* 0x080fe200078c10ff */
[----:B------:R-:W-:Y:S01]  /*b5180*/  STL.64 [R1+0x998], R226 ;  /* 0x000998e201007387 */ /* 0x000fe20000100a00 */
[----:B------:R-:W-:Y:S01]  /*b5190*/  LEA.HI.X.SX32 R223, R88, R3, 0x2, P5 ;  /* 0x0000000358df7211 */ /* 0x000fe200028f16ff */
[----:B------:R-:W4:Y:S01]  /*b51a0*/  LDC R242, c[0x0][0x248] ;  /* 0x00009200fff27b82 */ /* 0x000f220000000800 */
[----:B--2---:R-:W-:-:S02]  /*b51b0*/  LEA R224, P3, R107, R2, 0x2 ;  /* 0x000000026be07211 */ /* 0x004fc400078610ff */
[----:B------:R-:W-:-:S05]  /*b51c0*/  LEA.HI.X.SX32 R221, R177, R3, 0x2, P6 ;  /* 0x00000003b1dd7211 */ /* 0x000fca00030f16ff */
[----:B------:R-:W2:Y:S01]  /*b51d0*/  LDC R228, c[0x0][0x248] ;  /* 0x00009200ffe47b82 */ /* 0x000ea20000000800 */
[----:B------:R-:W-:Y:S02]  /*b51e0*/  LEA.HI.X.SX32 R225, R107, R3, 0x2, P3 ;  /* 0x000000036be17211 */ /* 0x000fe400018f16ff */
[----:B------:R-:W-:-:S03]  /*b51f0*/  IADD3 R107, R83, R243, RZ ;  /* 0x000000f3536b7210 */ /* 0x000fc60007ffe0ff */
[----:B------:R-:W-:Y:S01]  /*b5200*/  STL.64 [R1+0x978], R224 ;  /* 0x000978e001007387 */ /* 0x000fe20000100a00 */
[----:B------:R-:W-:-:S03]  /*b5210*/  LEA R218, P6, R176, R2, 0x2 ;  /* 0x00000002b0da7211 */ /* 0x000fc600078c10ff */
[----:B------:R3:W-:Y:S01]  /*b5220*/  STL.64 [R1+0x970], R222 ;  /* 0x000970de01007387 */ /* 0x0007e20000100a00 */
[----:B------:R-:W-:Y:S01]  /*b5230*/  IMAD.IADD R177, R107, 0x1, R244 ;  /* 0x000000016bb17824 */ /* 0x000fe200078e02f4 */
[-C--:B------:R-:W-:Y:S01]  /*b5240*/  LEA.HI.X.SX32 R219, R176, R3.reuse, 0x2, P6 ;  /* 0x00000003b0db7211 */ /* 0x080fe200030f16ff */
[----:B------:R-:W4:Y:S01]  /*b5250*/  LDC R244, c[0x0][0x248] ;  /* 0x00009200fff47b82 */ /* 0x000f220000000800 */
[----:B------:R1:W-:Y:S01]  /*b5260*/  STL.64 [R1+0x968], R220 ;  /* 0x000968dc01007387 */ /* 0x0003e20000100a00 */
[-C--:B---3--:R-:W-:Y:S02]  /*b5270*/  LEA R222, P3, R217, R2.reuse, 0x2 ;  /* 0x00000002d9de7211 */ /* 0x088fe400078610ff */
[----:B-1----:R-:W-:Y:S02]  /*b5280*/  LEA R220, P5, R89, R2, 0x2 ;  /* 0x0000000259dc7211 */ /* 0x002fe400078a10ff */
[-C--:B------:R-:W-:Y:S02]  /*b5290*/  LEA.HI.X.SX32 R223, R217, R3.reuse, 0x2, P3 ;  /* 0x00000003d9df7211 */ /* 0x080fe400018f16ff */
[----:B------:R-:W-:-:S02]  /*b52a0*/  LEA.HI.X.SX32 R221, R89, R3, 0x2, P5 ;  /* 0x0000000359dd7211 */ /* 0x000fc400028f16ff */
[----:B------:R-:W-:Y:S01]  /*b52b0*/  IADD3 R88, R177, R245, RZ ;  /* 0x000000f5b1587210 */ /* 0x000fe20007ffe0ff */
[----:B------:R1:W-:Y:S04]  /*b52c0*/  STL.64 [R1+0x960], R222 ;  /* 0x000960de01007387 */ /* 0x0003e80000100a00 */
[----:B------:R3:W-:Y:S01]  /*b52d0*/  STL.64 [R1+0x958], R220 ;  /* 0x000958dc01007387 */ /* 0x0007e20000100a00 */
[----:B------:R-:W-:-:S03]  /*b52e0*/  IMAD.IADD R89, R88, 0x1, R246 ;  /* 0x0000000158597824 */ /* 0x000fc600078e02f6 */
[----:B------:R2:W-:Y:S01]  /*b52f0*/  STL.64 [R1+0x950], R218 ;  /* 0x000950da01007387 */ /* 0x0005e20000100a00 */
[CC--:B-1----:R-:W-:Y:S02]  /*b5300*/  LEA R222, P3, R106.reuse, R2.reuse, 0x2 ;  /* 0x000000026ade7211 */ /* 0x0c2fe400078610ff */
[-C--:B---3--:R-:W-:Y:S02]  /*b5310*/  LEA R220, P5, R85, R2.reuse, 0x2 ;  /* 0x0000000255dc7211 */ /* 0x088fe400078a10ff */
[-C--:B------:R-:W-:Y:S02]  /*b5320*/  LEA.HI.X.SX32 R223, R106, R3.reuse, 0x2, P3 ;  /* 0x000000036adf7211 */ /* 0x080fe400018f16ff */
[----:B--2---:R-:W-:Y:S02]  /*b5330*/  LEA R218, P6, R215, R2, 0x2 ;  /* 0x00000002d7da7211 */ /* 0x004fe400078c10ff */
        /* <DEDUP_REMOVED lines=8> */
[CC--:B--2---:R-:W-:Y:S02]  /*b53c0*/  LEA R220, P5, R175.reuse, R2.reuse, 0x2 ;  /* 0x00000002afdc7211 */ /* 0x0c4fe400078a10ff */
[-C--:B------:R-:W-:Y:S02]  /*b53d0*/  LEA.HI.X.SX32 R223, R216, R3.reuse, 0x2, P3 ;  /* 0x00000003d8df7211 */ /* 0x080fe400018f16ff */
[C---:B---3--:R-:W-:Y:S02]  /*b53e0*/  LEA R218, P6, R214.reuse, R2, 0x2 ;  /* 0x00000002d6da7211 */ /* 0x048fe400078c10ff */
[-C--:B------:R-:W-:Y:S02]  /*b53f0*/  LEA.HI.X.SX32 R221, R175, R3.reuse, 0x2, P5 ;  /* 0x00000003afdd7211 */ /* 0x080fe400028f16ff */
[----:B------:R-:W-:-:S02]  /*b5400*/  LEA.HI.X.SX32 R219, R214, R3, 0x2, P6 ;  /* 0x00000003d6db7211 */ /* 0x000fc400030f16ff */
[----:B------:R-:W-:Y:S01]  /*b5410*/  IADD3 R85, R106, R249, RZ ;  /* 0x000000f96a557210 */ /* 0x000fe20007ffe0ff */
[----:B------:R-:W-:Y:S04]  /*b5420*/  STL.64 [R1+0x930], R222 ;  /* 0x000930de01007387 */ /* 0x000fe80000100a00 */
[----:B------:R1:W-:Y:S01]  /*b5430*/  STL.64 [R1+0x928], R220 ;  /* 0x000928dc01007387 */ /* 0x0003e20000100a00 */
[----:B------:R-:W-:-:S03]  /*b5440*/  IMAD.IADD R175, R85, 0x1, R250 ;  /* 0x0000000155af7824 */ /* 0x000fc600078e02fa */
[----:B------:R2:W-:Y:S01]  /*b5450*/  STL.64 [R1+0x920], R218 ;  /* 0x000920da01007387 */ /* 0x0005e20000100a00 */
[CC--:B-1----:R-:W-:Y:S02]  /*b5460*/  LEA R220, P3, R105.reuse, R2.reuse, 0x2 ;  /* 0x0000000269dc7211 */ /* 0x0c2fe400078610ff */
[CC--:B--2---:R-:W-:Y:S02]  /*b5470*/  LEA R218, P5, R86.reuse, R2.reuse, 0x2 ;  /* 0x0000000256da7211 */ /* 0x0c4fe400078a10ff */
[-C--:B------:R-:W-:Y:S02]  /*b5480*/  LEA.HI.X.SX32 R221, R105, R3.reuse, 0x2, P3 ;  /* 0x0000000369dd7211 */ /* 0x080fe400018f16ff */
[----:B------:R-:W-:Y:S02]  /*b5490*/  LEA.HI.X.SX32 R219, R86, R3, 0x2, P5 ;  /* 0x0000000356db7211 */ /* 0x000fe400028f16ff */
[----:B------:R-:W-:Y:S01]  /*b54a0*/  IADD3 R105, R175, R251, RZ ;  /* 0x000000fbaf697210 */ /* 0x000fe20007ffe0ff */
[----:B------:R-:W-:Y:S04]  /*b54b0*/  STL.64 [R1+0x918], R220 ;  /* 0x000918dc01007387 */ /* 0x000fe80000100a00 */
[----:B------:R1:W-:Y:S01]  /*b54c0*/  STL.64 [R1+0x910], R218 ;  /* 0x000910da01007387 */ /* 0x0003e20000100a00 */
[----:B------:R-:W-:Y:S01]  /*b54d0*/  IMAD.IADD R86, R105, 0x1, R252 ;  /* 0x0000000169567824 */ /* 0x000fe200078e02fc */
[----:B-1----:R-:W-:-:S04]  /*b54e0*/  LEA R218, P3, R174, R2, 0x2 ;  /* 0x00000002aeda7211 */ /* 0x002fc800078610ff */
[----:B------:R-:W-:Y:S02]  /*b54f0*/  LEA.HI.X.SX32 R219, R174, R3, 0x2, P3 ;  /* 0x00000003aedb7211 */ /* 0x000fe400018f16ff */
[----:B------:R-:W-:Y:S02]  /*b5500*/  IADD3 R174, R86, R228, RZ ;  /* 0x000000e456ae7210 */ /* 0x000fe40007ffe0ff */
[----:B------:R-:W1:Y:S01]  /*b5510*/  LDC R228, c[0x0][0x248] ;  /* 0x00009200ffe47b82 */ /* 0x000e620000000800 */
[----:B------:R-:W-:-:S04]  /*b5520*/  LEA R216, P6, R213, R2, 0x2 ;  /* 0x00000002d5d87211 */ /* 0x000fc800078c10ff */
[----:B------:R-:W-:-:S05]  /*b5530*/  LEA.HI.X.SX32 R217, R213, R3, 0x2, P6 ;  /* 0x00000003d5d97211 */ /* 0x000fca00030f16ff */
[----:B------:R2:W-:Y:S02]  /*b5540*/  STL.64 [R1+0x8f8], R216 ;  /* 0x0008f8d801007387 */ /* 0x0005e40000100a00 */
[----:B--2---:R-:W-:-:S04]  /*b5550*/  LEA R216, P5, R87, R2, 0x2 ;  /* 0x0000000257d87211 */ /* 0x004fc800078a10ff */
[----:B------:R-:W-:Y:S01]  /*b5560*/  LEA.HI.X.SX32 R217, R87, R3, 0x2, P5 ;  /* 0x0000000357d97211 */ /* 0x000fe200028f16ff */
[----:B-1----:R-:W-:Y:S02]  /*b5570*/  IMAD.IADD R87, R174, 0x1, R228 ;  /* 0x00000001ae577824 */ /* 0x002fe400078e02e4 */
[----:B------:R-:W1:Y:S01]  /*b5580*/  LDC R228, c[0x0][0x248] ;  /* 0x00009200ffe47b82 */ /* 0x000e620000000800 */
[----:B------:R-:W-:Y:S04]  /*b5590*/  STL.64 [R1+0x8f0], R218 ;  /* 0x0008f0da01007387 */ /* 0x000fe80000100a00 */
[----:B------:R2:W-:Y:S02]  /*b55a0*/  STL.64 [R1+0x8e8], R216 ;  /* 0x0008e8d801007387 */ /* 0x0005e40000100a00 */
[----:B--2---:R-:W-:-:S04]  /*b55b0*/  LEA R216, P3, R80, R2, 0x2 ;  /* 0x0000000250d87211 */ /* 0x004fc800078610ff */
[----:B------:R-:W-:Y:S02]  /*b55c0*/  LEA.HI.X.SX32 R217, R80, R3, 0x2, P3 ;  /* 0x0000000350d97211 */ /* 0x000fe400018f16ff */
[----:B-1----:R-:W-:Y:S02]  /*b55d0*/  IADD3 R80, R87, R228, RZ ;  /* 0x000000e457507210 */ /* 0x002fe40007ffe0ff */
        /* <DEDUP_REMOVED lines=8> */
[----:B------:R2:W-:Y:S02]  /*b5660*/  STL.64 [R1+0x8d8], R216 ;  /* 0x0008d8d801007387 */ /* 0x0005e40000100a00 */
[----:B--2---:R-:W-:-:S04]  /*b5670*/  LEA R216, P3, R104, R2, 0x2 ;  /* 0x0000000268d87211 */ /* 0x004fc800078610ff */
[----:B------:R-:W-:Y:S02]  /*b5680*/  LEA.HI.X.SX32 R217, R104, R3, 0x2, P3 ;  /* 0x0000000368d97211 */ /* 0x000fe400018f16ff */
[----:B-1----:R-:W-:Y:S02]  /*b5690*/  IADD3 R104, R173, R228, RZ ;  /* 0x000000e4ad687210 */ /* 0x002fe40007ffe0ff */
[----:B------:R-:W1:Y:S01]  /*b56a0*/  LDC R228, c[0x0][0x248] ;  /* 0x00009200ffe47b82 */ /* 0x000e620000000800 */
[----:B------:R2:W-:Y:S02]  /*b56b0*/  STL.64 [R1+0x8d0], R214 ;  /* 0x0008d0d601007387 */ /* 0x0005e40000100a00 */
[----:B--2---:R-:W-:-:S04]  /*b56c0*/  LEA R214, P5, R82, R2, 0x2 ;  /* 0x0000000252d67211 */ /* 0x004fc800078a10ff */
[----:B------:R-:W-:Y:S01]  /*b56d0*/  LEA.HI.X.SX32 R215, R82, R3, 0x2, P5 ;  /* 0x0000000352d77211 */ /* 0x000fe200028f16ff */
[----:B-1----:R-:W-:Y:S02]  /*b56e0*/  IMAD.IADD R82, R104, 0x1, R228 ;  /* 0x0000000168527824 */ /* 0x002fe400078e02e4 */
[----:B------:R-:W1:Y:S01]  /*b56f0*/  LDC R228, c[0x0][0x248] ;  /* 0x00009200ffe47b82 */ /* 0x000e620000000800 */
[----:B------:R-:W-:-:S04]  /*b5700*/  LEA R212, P6, R211, R2, 0x2 ;  /* 0x00000002d3d47211 */ /* 0x000fc800078c10ff */
[----:B------:R-:W-:-:S05]  /*b5710*/  LEA.HI.X.SX32 R213, R211, R3, 0x2, P6 ;  /* 0x00000003d3d57211 */ /* 0x000fca00030f16ff */
[----:B------:R-:W-:Y:S04]  /*b5720*/  STL.64 [R1+0x8b8], R212 ;  /* 0x0008b8d401007387 */ /* 0x000fe80000100a00 */
        /* <DEDUP_REMOVED lines=145> */
[-C--:B------:R-:W-:Y:S02]  /*b6040*/  LEA.HI.X.SX32 R205, R68, R3.reuse, 0x2, P3 ;  /* 0x0000000344cd7211 */ /* 0x080fe400018f16ff */
[----:B-1----:R-:W-:Y:S02]  /*b6050*/  IADD3 R68, R149, R228, RZ ;  /* 0x000000e495447210 */ /* 0x002fe40007ffe0ff */
[----:B------:R-:W1:Y:S01]  /*b6060*/  LDC R228, c[0x0][0x248] ;  /* 0x00009200ffe47b82 */ /* 0x000e620000000800 */
[CC--:B------:R-:W-:Y:S01]  /*b6070*/  LEA R200, P6, R199.reuse, R2.reuse, 0x2 ;  /* 0x00000002c7c87211 */ /* 0x0c0fe200078c10ff */
[----:B------:R2:W-:Y:S03]  /*b6080*/  STL.64 [R1+0x740], R202 ;  /* 0x000740ca01007387 */ /* 0x0005e60000100a00 */
[----:B------:R-:W-:Y:S02]  /*b6090*/  LEA.HI.X.SX32 R201, R199, R3, 0x2, P6 ;  /* 0x00000003c7c97211 */ /* 0x000fe400030f16ff */
[----:B--2---:R-:W-:Y:S01]  /*b60a0*/  LEA R202, P5, R197, R2, 0x2 ;  /* 0x00000002c5ca7211 */ /* 0x004fe200078a10ff */
[----:B-1----:R-:W-:-:S02]  /*b60b0*/  IMAD.IADD R4, R68, 0x1, R228 ;  /* 0x0000000144047824 */ /* 0x002fc400078e02e4 */
[----:B------:R-:W1:Y:S01]  /*b60c0*/  LDC R228, c[0x0][0x248] ;  /* 0x00009200ffe47b82 */ /* 0x000e620000000800 */
[----:B------:R-:W-:Y:S01]  /*b60d0*/  LEA.HI.X.SX32 R203, R197, R3, 0x2, P5 ;  /* 0x00000003c5cb7211 */ /* 0x000fe200028f16ff */
        /* <DEDUP_REMOVED lines=205> */
[----:B------:R2:W-:Y:S04]  /*b6db0*/  STL.64 [R1+0x550], R186 ;  /* 0x000550ba01007387 */ /* 0x0005e80000100a00 */
[----:B------:R-:W-:Y:S01]  /*b6dc0*/  STL.64 [R1+0x528], R184 ;  /* 0x000528b801007387 */ /* 0x000fe20000100a00 */
[----:B--2---:R-:W-:-:S04]  /*b6dd0*/  LEA R186, P5, R181, R2, 0x2 ;  /* 0x00000002b5ba7211 */ /* 0x004fc800078a10ff */
[----:B------:R-:W-:Y:S01]  /*b6de0*/  LEA.HI.X.SX32 R187, R181, R3, 0x2, P5 ;  /* 0x00000003b5bb7211 */ /* 0x000fe200028f16ff */
        /* <DEDUP_REMOVED lines=72> */
[----:B------:R-:W-:Y:S02]  /*b7270*/  LEA.HI.X.SX32 R179, R176, R3, 0x2, P6 ;  /* 0x00000003b0b37211 */ /* 0x000fe400030f16ff */
[----:B------:R-:W-:-:S03]  /*b7280*/  LEA R176, P6, R175, R2, 0x2 ;  /* 0x00000002afb07211 */ /* 0x000fc600078c10ff */
[----:B------:R2:W-:Y:S01]  /*b7290*/  STL.64 [R1+0x498], R178 ;  /* 0x000498b201007387 */ /* 0x0005e20000100a00 */
[----:B------:R-:W-:-:S03]  /*b72a0*/  LEA.HI.X.SX32 R177, R175, R3, 0x2, P6 ;  /* 0x00000003afb17211 */ /* 0x000fc600030f16ff */
[----:B------:R3:W-:Y:S01]  /*b72b0*/  STL.64 [R1+0x490], R180 ;  /* 0x000490b401007387 */ /* 0x0007e20000100a00 */
[----:B--2---:R-:W-:-:S04]  /*b72c0*/  LEA R178, P5, R85, R2, 0x2 ;  /* 0x0000000255b27211 */ /* 0x004fc800078a10ff */
[-C--:B------:R-:W-:Y:S01]  /*b72d0*/  LEA.HI.X.SX32 R179, R85, R3.reuse, 0x2, P5 ;  /* 0x0000000355b37211 */ /* 0x080fe200028f16ff */
[----:B-1----:R-:W-:Y:S01]  /*b72e0*/  IMAD.IADD R85, R106, 0x1, R228 ;  /* 0x000000016a557824 */ /* 0x002fe200078e02e4 */
[C---:B---3--:R-:W-:Y:S01]  /*b72f0*/  LEA R180, P3, R105.reuse, R2, 0x2 ;  /* 0x0000000269b47211 */ /* 0x048fe200078610ff */
[----:B------:R-:W1:Y:S02]  /*b7300*/  LDC R228, c[0x0][0x248] ;  /* 0x00009200ffe47b82 */ /* 0x000e640000000800 */
[----:B------:R-:W-:Y:S04]  /*b7310*/  STL.64 [R1+0x488], R178 ;  /* 0x000488b201007387 */ /* 0x000fe80000100a00 */
[----:B------:R2:W-:Y:S01]  /*b7320*/  STL.64 [R1+0x480], R176 ;  /* 0x000480b001007387 */ /* 0x0005e20000100a00 */
[----:B------:R-:W-:-:S02]  /*b7330*/  LEA.HI.X.SX32 R181, R105, R3, 0x2, P3 ;  /* 0x0000000369b57211 */ /* 0x000fc400018f16ff */
[----:B------:R-:W-:Y:S02]  /*b7340*/  IADD3 R105, R85, R11, RZ ;  /* 0x0000000b55697210 */ /* 0x000fe40007ffe0ff */
[-C--:B--2---:R-:W-:Y:S02]  /*b7350*/  LEA R176, P6, R174, R2.reuse, 0x2 ;  /* 0x00000002aeb07211 */ /* 0x084fe400078c10ff */
[-C--:B------:R-:W-:Y:S02]  /*b7360*/  LEA R178, P5, R86, R2.reuse, 0x2 ;  /* 0x0000000256b27211 */ /* 0x080fe400078a10ff */
[-C--:B------:R-:W-:Y:S01]  /*b7370*/  LEA.HI.X.SX32 R177, R174, R3.reuse, 0x2, P6 ;  /* 0x00000003aeb17211 */ /* 0x080fe200030f16ff */
[----:B------:R-:W-:Y:S01]  /*b7380*/  STL.64 [R1+0x478], R180 ;  /* 0x000478b401007387 */ /* 0x000fe20000100a00 */
[----:B------:R-:W-:Y:S01]  /*b7390*/  LEA.HI.X.SX32 R179, R86, R3, 0x2, P5 ;  /* 0x0000000356b37211 */ /* 0x000fe200028f16ff */
[----:B------:R-:W-:Y:S02]  /*b73a0*/  IMAD.IADD R86, R105, 0x1, R10 ;  /* 0x0000000169567824 */ /* 0x000fe400078e020a */
[----:B------:R2:W-:Y:S01]  /*b73b0*/  STL.64 [R1+0x468], R176 ;  /* 0x000468b001007387 */ /* 0x0005e20000100a00 */
[----:B------:R-:W-:-:S02]  /*b73c0*/  LEA R10, P6, R173, R2, 0x2 ;  /* 0x00000002ad0a7211 */ /* 0x000fc400078c10ff */
[CC--:B------:R-:W-:Y:S02]  /*b73d0*/  LEA R174, P5, R80.reuse, R2.reuse, 0x2 ;  /* 0x0000000250ae7211 */ /* 0x0c0fe400078a10ff */
[-C--:B------:R-:W-:Y:S02]  /*b73e0*/  LEA.HI.X.SX32 R11, R173, R3.reuse, 0x2, P6 ;  /* 0x00000003ad0b7211 */ /* 0x080fe400030f16ff */
[C---:B--2---:R-:W-:Y:S02]  /*b73f0*/  LEA R176, P3, R87.reuse, R2, 0x2 ;  /* 0x0000000257b07211 */ /* 0x044fe400078610ff */
[-C--:B------:R-:W-:Y:S02]  /*b7400*/  LEA.HI.X.SX32 R175, R80, R3.reuse, 0x2, P5 ;  /* 0x0000000350af7211 */ /* 0x080fe400028f16ff */
[----:B------:R-:W-:Y:S01]  /*b7410*/  LEA.HI.X.SX32 R177, R87, R3, 0x2, P3 ;  /* 0x0000000357b17211 */ /* 0x000fe200018f16ff */
[----:B------:R-:W-:Y:S01]  /*b7420*/  STL.64 [R1+0x470], R178 ;  /* 0x000470b201007387 */ /* 0x000fe20000100a00 */
[----:B------:R-:W-:-:S03]  /*b7430*/  IADD3 R87, R86, R167, RZ ;  /* 0x000000a756577210 */ /* 0x000fc60007ffe0ff */
[----:B------:R-:W-:Y:S02]  /*b7440*/  STL.64 [R1+0x460], R176 ;  /* 0x000460b001007387 */ /* 0x000fe40000100a00 */
[----:B------:R-:W-:Y:S02]  /*b7450*/  IMAD.IADD R80, R87, 0x1, R166 ;  /* 0x0000000157507824 */ /* 0x000fe400078e02a6 */
[----:B------:R-:W-:Y:S01]  /*b7460*/  STL.64 [R1+0x27f0], R10 ;  /* 0x0027f00a01007387 */ /* 0x000fe20000100a00 */
[----:B------:R-:W-:-:S03]  /*b7470*/  LEA R166, P5, R82, R2, 0x2 ;  /* 0x0000000252a67211 */ /* 0x000fc600078a10ff */
[----:B------:R2:W-:Y:S01]  /*b7480*/  STL.64 [R1+0x458], R174 ;  /* 0x000458ae01007387 */ /* 0x0005e20000100a00 */
[----:B------:R-:W-:Y:S02]  /*b7490*/  LEA.HI.X.SX32 R167, R82, R3, 0x2, P5 ;  /* 0x0000000352a77211 */ /* 0x000fe400028f16ff */
[----:B--2---:R-:W-:-:S04]  /*b74a0*/  LEA R174, P3, R104, R2, 0x2 ;  /* 0x0000000268ae7211 */ /* 0x004fc800078610ff */
[----:B------:R-:W-:Y:S02]  /*b74b0*/  LEA.HI.X.SX32 R175, R104, R3, 0x2, P3 ;  /* 0x0000000368af7211 */ /* 0x000fe400018f16ff */
[----:B------:R-:W-:Y:S02]  /*b74c0*/  IADD3 R104, R80, R165, RZ ;  /* 0x000000a550687210 */ /* 0x000fe40007ffe0ff */
[-C--:B------:R-:W-:Y:S01]  /*b74d0*/  LEA R10, P6, R172, R2.reuse, 0x2 ;  /* 0x00000002ac0a7211 */ /* 0x080fe200078c10ff */
[----:B------:R-:W-:Y:S02]  /*b74e0*/  STL.64 [R1+0x448], R174 ;  /* 0x000448ae01007387 */ /* 0x000fe40000100a00 */
[----:B------:R-:W-:Y:S02]  /*b74f0*/  IMAD.IADD R82, R104, 0x1, R164 ;  /* 0x0000000168527824 */ /* 0x000fe400078e02a4 */
[----:B------:R2:W-:Y:S01]  /*b7500*/  STL.64 [R1+0x440], R166 ;  /* 0x000440a601007387 */ /* 0x0005e20000100a00 */
[----:B------:R-:W-:-:S02]  /*b7510*/  LEA R164, P5, R103, R2, 0x2 ;  /* 0x0000000267a47211 */ /* 0x000fc400078a10ff */
[-C--:B------:R-:W-:Y:S02]  /*b7520*/  LEA.HI.X.SX32 R11, R172, R3.reuse, 0x2, P6 ;  /* 0x00000003ac0b7211 */ /* 0x080fe400030f16ff */
[----:B------:R-:W-:Y:S02]  /*b7530*/  LEA.HI.X.SX32 R165, R103, R3, 0x2, P5 ;  /* 0x0000000367a57211 */ /* 0x000fe400028f16ff */
[----:B--2---:R-:W-:-:S04]  /*b7540*/  LEA R166, P3, R84, R2, 0x2 ;  /* 0x0000000254a67211 */ /* 0x004fc800078610ff */
[----:B------:R-:W-:Y:S02]  /*b7550*/  LEA.HI.X.SX32 R167, R84, R3, 0x2, P3 ;  /* 0x0000000354a77211 */ /* 0x000fe400018f16ff */
[----:B------:R-:W-:Y:S01]  /*b7560*/  IADD3 R84, R82, R163, RZ ;  /* 0x000000a352547210 */ /* 0x000fe20007ffe0ff */
[----:B------:R2:W-:Y:S04]  /*b7570*/  STL.64 [R1+0x438], R10 ;  /* 0x0004380a01007387 */ /* 0x0005e80000100a00 */
[----:B------:R-:W-:Y:S01]  /*b7580*/  STL.64 [R1+0x430], R166 ;  /* 0x000430a601007387 */ /* 0x000fe20000100a00 */
[----:B------:R-:W-:Y:S01]  /*b7590*/  IMAD.IADD R103, R84, 0x1, R162 ;  /* 0x0000000154677824 */ /* 0x000fe200078e02a2 */
[-C--:B------:R-:W-:Y:S02]  /*b75a0*/  LEA R162, P5, R78, R2.reuse, 0x2 ;  /* 0x000000024ea27211 */ /* 0x080fe400078a10ff */
[----:B------:R3:W-:Y:S01]  /*b75b0*/  STL.64 [R1+0x428], R164 ;  /* 0x000428a401007387 */ /* 0x0007e20000100a00 */
[----:B--2---:R-:W-:-:S02]  /*b75c0*/  LEA R10, P6, R171, R2, 0x2 ;  /* 0x00000002ab0a7211 */ /* 0x004fc400078c10ff */
[-C--:B------:R-:W-:Y:S02]  /*b75d0*/  LEA.HI.X.SX32 R163, R78, R3.reuse, 0x2, P5 ;  /* 0x000000034ea37211 */ /* 0x080fe400028f16ff */
[----:B------:R-:W-:Y:S02]  /*b75e0*/  LEA.HI.X.SX32 R11, R171, R3, 0x2, P6 ;  /* 0x00000003ab0b7211 */ /* 0x000fe400030f16ff */
[----:B---3--:R-:W-:-:S04]  /*b75f0*/  LEA R164, P3, R76, R2, 0x2 ;  /* 0x000000024ca47211 */ /* 0x008fc800078610ff */
[----:B------:R-:W-:Y:S02]  /*b7600*/  LEA.HI.X.SX32 R165, R76, R3, 0x2, P3 ;  /* 0x000000034ca57211 */ /* 0x000fe400018f16ff */
[----:B------:R-:W-:Y:S01]  /*b7610*/  IADD3 R76, R103, R161, RZ ;  /* 0x000000a1674c7210 */ /* 0x000fe20007ffe0ff */
[----:B------:R2:W-:Y:S04]  /*b7620*/  STL.64 [R1+0x420], R10 ;  /* 0x0004200a01007387 */ /* 0x0005e80000100a00 */
[----:B------:R-:W-:Y:S01]  /*b7630*/  STL.64 [R1+0x418], R164 ;  /* 0x000418a401007387 */ /* 0x000fe20000100a00 */
[----:B------:R-:W-:Y:S01]  /*b7640*/  IMAD.IADD R78, R76, 0x1, R160 ;  /* 0x000000014c4e7824 */ /* 0x000fe200078e02a0 */
[-C--:B------:R-:W-:Y:S02]  /*b7650*/  LEA R160, P5, R79, R2.reuse, 0x2 ;  /* 0x000000024fa07211 */ /* 0x080fe400078a10ff */
[----:B------:R3:W-:Y:S01]  /*b7660*/  STL.64 [R1+0x410], R162 ;  /* 0x000410a201007387 */ /* 0x0007e20000100a00 */
[----:B--2---:R-:W-:-:S04]  /*b7670*/  LEA R10, P6, R170, R2, 0x2 ;  /* 0x00000002aa0a7211 */ /* 0x004fc800078c10ff */
[-C--:B------:R-:W-:Y:S02]  /*b7680*/  LEA.HI.X.SX32 R11, R170, R3.reuse, 0x2, P6 ;  /* 0x00000003aa0b7211 */ /* 0x080fe400030f16ff */
[C---:B---3--:R-:W-:Y:S02]  /*b7690*/  LEA R162, P3, R102.reuse, R2, 0x2 ;  /* 0x0000000266a27211 */ /* 0x048fe400078610ff */
[-C--:B------:R-:W-:Y:S02]  /*b76a0*/  LEA.HI.X.SX32 R161, R79, R3.reuse, 0x2, P5 ;  /* 0x000000034fa17211 */ /* 0x080fe400028f16ff */
[----:B------:R-:W-:Y:S01]  /*b76b0*/  LEA.HI.X.SX32 R163, R102, R3, 0x2, P3 ;  /* 0x0000000366a37211 */ /* 0x000fe200018f16ff */
[----:B------:R2:W-:Y:S01]  /*b76c0*/  STL.64 [R1+0x408], R10 ;  /* 0x0004080a01007387 */ /* 0x0005e20000100a00 */
[----:B------:R-:W-:-:S03]  /*b76d0*/  IADD3 R102, R78, R159, RZ ;  /* 0x0000009f4e667210 */ /* 0x000fc60007ffe0ff */
[----:B------:R-:W-:Y:S02]  /*b76e0*/  STL.64 [R1+0x400], R162 ;  /* 0x000400a201007387 */ /* 0x000fe40000100a00 */
[----:B------:R-:W-:Y:S02]  /*b76f0*/  IMAD.IADD R79, R102, 0x1, R158 ;  /* 0x00000001664f7824 */ /* 0x000fe400078e029e */
[----:B------:R3:W-:Y:S01]  /*b7700*/  STL.64 [R1+0x3f8], R160 ;  /* 0x0003f8a001007387 */ /* 0x0007e20000100a00 */
[-C--:B--2---:R-:W-:Y:S02]  /*b7710*/  LEA R10, P6, R169, R2.reuse, 0x2 ;  /* 0x00000002a90a7211 */ /* 0x084fe400078c10ff */
[-C--:B------:R-:W-:Y:S02]  /*b7720*/  LEA R158, P5, R101, R2.reuse, 0x2 ;  /* 0x00000002659e7211 */ /* 0x080fe400078a10ff */
[----:B------:R-:W-:Y:S02]  /*b7730*/  LEA.HI.X.SX32 R11, R169, R3, 0x2, P6 ;  /* 0x00000003a90b7211 */ /* 0x000fe400030f16ff */
[----:B---3--:R-:W-:-:S03]  /*b7740*/  LEA R160, P3, R70, R2, 0x2 ;  /* 0x0000000246a07211 */ /* 0x008fc600078610ff */
[----:B------:R2:W-:Y:S01]  /*b7750*/  STL.64 [R1+0x3f0], R10 ;  /* 0x0003f00a01007387 */ /* 0x0005e20000100a00 */
[-C--:B------:R-:W-:Y:S02]  /*b7760*/  LEA.HI.X.SX32 R159, R101, R3.reuse, 0x2, P5 ;  /* 0x00000003659f7211 */ /* 0x080fe400028f16ff */
[----:B------:R-:W-:Y:S02]  /*b7770*/  LEA.HI.X.SX32 R161, R70, R3, 0x2, P3 ;  /* 0x0000000346a17211 */ /* 0x000fe400018f16ff */
[----:B------:R-:W-:-:S03]  /*b7780*/  IADD3 R70, R79, R157, RZ ;  /* 0x0000009d4f467210 */ /* 0x000fc60007ffe0ff */
[----:B------:R-:W-:Y:S01]  /*b7790*/  STL.64 [R1+0x3e8], R160 ;  /* 0x0003e8a001007387 */ /* 0x000fe20000100a00 */
[----:B--2---:R-:W-:-:S03]  /*b77a0*/  LEA R10, P6, R168, R2, 0x2 ;  /* 0x00000002a80a7211 */ /* 0x004fc600078c10ff */
[----:B------:R2:W-:Y:S01]  /*b77b0*/  STL.64 [R1+0x3e0], R158 ;  /* 0x0003e09e01007387 */ /* 0x0005e20000100a00 */
[----:B------:R-:W-:Y:S01]  /*b77c0*/  IMAD.IADD R101, R70, 0x1, R156 ;  /* 0x0000000146657824 */ /* 0x000fe200078e029c */
[CC--:B------:R-:W-:Y:S02]  /*b77d0*/  LEA R156, P5, R151.reuse, R2.reuse, 0x2 ;  /* 0x00000002979c7211 */ /* 0x0c0fe400078a10ff */
[-C--:B------:R-:W-:Y:S02]  /*b77e0*/  LEA.HI.X.SX32 R11, R168, R3.reuse, 0x2, P6 ;  /* 0x00000003a80b7211 */ /* 0x080fe400030f16ff */
[-C--:B------:R-:W-:Y:S02]  /*b77f0*/  LEA.HI.X.SX32 R157, R151, R3.reuse, 0x2, P5 ;  /* 0x00000003979d7211 */ /* 0x080fe400028f16ff */
[C---:B--2---:R-:W-:Y:S01]  /*b7800*/  LEA R158, P3, R72.reuse, R2, 0x2 ;  /* 0x00000002489e7211 */ /* 0x044fe200078610ff */
[----:B------:R2:W-:Y:S03]  /*b7810*/  STL.64 [R1+0x3d8], R10 ;  /* 0x0003d80a01007387 */ /* 0x0005e60000100a00 */
[----:B------:R-:W-:-:S02]  /*b7820*/  LEA.HI.X.SX32 R159, R72, R3, 0x2, P3 ;  /* 0x00000003489f7211 */ /* 0x000fc400018f16ff */
[----:B------:R-:W-:-:S03]  /*b7830*/  IADD3 R72, R101, R153, RZ ;  /* 0x0000009965487210 */ /* 0x000fc60007ffe0ff */
[----:B------:R-:W-:Y:S01]  /*b7840*/  STL.64 [R1+0x3d0], R158 ;  /* 0x0003d09e01007387 */ /* 0x000fe20000100a00 */
[----:B--2---:R-:W-:-:S03]  /*b7850*/  LEA R10, P6, R74, R2, 0x2 ;  /* 0x000000024a0a7211 */ /* 0x004fc600078c10ff */
[----:B------:R2:W-:Y:S01]  /*b7860*/  STL.64 [R1+0x3c8], R156 ;  /* 0x0003c89c01007387 */ /* 0x0005e20000100a00 */
[-C--:B------:R-:W-:Y:S01]  /*b7870*/  LEA.HI.X.SX32 R11, R74, R3.reuse, 0x2, P6 ;  /* 0x000000034a0b7211 */ /* 0x080fe200030f16ff */
[----:B------:R-:W-:Y:S01]  /*b7880*/  IMAD.IADD R74, R72, 0x1, R152 ;  /* 0x00000001484a7824 */ /* 0x000fe200078e0298 */
[-C--:B------:R-:W-:Y:S02]  /*b7890*/  LEA R152, P5, R64, R2.reuse, 0x2 ;  /* 0x0000000240987211 */ /* 0x080fe400078a10ff */
[----:B--2---:R-:W-:Y:S01]  /*b78a0*/  LEA R156, P3, R100, R2, 0x2 ;  /* 0x00000002649c7211 */ /* 0x004fe200078610ff */
        /* <DEDUP_REMOVED lines=8> */
[-C--:B------:R-:W-:Y:S02]  /*b7930*/  LEA.HI.X.SX32 R11, R150, R3.reuse, 0x2, P6 ;  /* 0x00000003960b7211 */ /* 0x080fe400030f16ff */
[CC--:B------:R-:W-:Y:S02]  /*b7940*/  LEA R150, P5, R66.reuse, R2.reuse, 0x2 ;  /* 0x0000000242967211 */ /* 0x0c0fe400078a10ff */
[C---:B--2---:R-:W-:Y:S02]  /*b7950*/  LEA R152, P3, R99.reuse, R2, 0x2 ;  /* 0x0000000263987211 */ /* 0x044fe400078610ff */
[-C--:B------:R-:W-:Y:S02]  /*b7960*/  LEA.HI.X.SX32 R151, R66, R3.reuse, 0x2, P5 ;  /* 0x0000000342977211 */ /* 0x080fe400028f16ff */
[----:B------:R-:W-:-:S02]  /*b7970*/  LEA.HI.X.SX32 R153, R99, R3, 0x2, P3 ;  /* 0x0000000363997211 */ /* 0x000fc400018f16ff */
        /* <DEDUP_REMOVED lines=19> */
[----:B---3--:R-:W-:Y:S02]  /*b7ab0*/  LEA R146, P3, R98, R2, 0x2 ;  /* 0x0000000262927211 */ /* 0x008fe400078610ff */
        /* <DEDUP_REMOVED lines=20> */
[-C--:B------:R-:W-:Y:S02]  /*b7c00*/  LEA R118, P5, R117, R2.reuse, 0x2 ;  /* 0x0000000275767211 */ /* 0x080fe400078a10ff */
[----:B--2---:R-:W-:Y:S01]  /*b7c10*/  LEA R142, P3, R5, R2, 0x2 ;  /* 0x00000002058e7211 */ /* 0x004fe200078610ff */
[----:B------:R2:W-:Y:S01]  /*b7c20*/  STL.64 [R1+0x348], R10 ;  /* 0x0003480a01007387 */ /* 0x0005e20000100a00 */
[-C--:B------:R-:W-:Y:S02]  /*b7c30*/  LEA.HI.X.SX32 R119, R117, R3.reuse, 0x2, P5 ;  /* 0x0000000375777211 */ /* 0x080fe400028f16ff */
[----:B------:R-:W-:-:S02]  /*b7c40*/  LEA.HI.X.SX32 R143, R5, R3, 0x2, P3 ;  /* 0x00000003058f7211 */ /* 0x000fc400018f16ff */
[----:B------:R-:W-:Y:S02]  /*b7c50*/  IADD3 R5, R97, R138, RZ ;  /* 0x0000008a61057210 */ /* 0x000fe40007ffe0ff */
[-C--:B------:R-:W-:Y:S01]  /*b7c60*/  LEA R138, P3, R96, R2.reuse, 0x2 ;  /* 0x00000002608a7211 */ /* 0x080fe200078610ff */
[----:B------:R-:W-:Y:S01]  /*b7c70*/  STL.64 [R1+0x340], R142 ;  /* 0x0003408e01007387 */ /* 0x000fe20000100a00 */
[----:B--2---:R-:W-:-:S03]  /*b7c80*/  LEA R10, P6, R7, R2, 0x2 ;  /* 0x00000002070a7211 */ /* 0x004fc600078c10ff */
[----:B------:R2:W-:Y:S01]  /*b7c90*/  STL.64 [R1+0x338], R118 ;  /* 0x0003387601007387 */ /* 0x0005e20000100a00 */
[-C--:B------:R-:W-:Y:S01]  /*b7ca0*/  LEA.HI.X.SX32 R11, R7, R3.reuse, 0x2, P6 ;  /* 0x00000003070b7211 */ /* 0x080fe200030f16ff */
[----:B------:R-:W-:Y:S01]  /*b7cb0*/  IMAD.IADD R7, R5, 0x1, R140 ;  /* 0x0000000105077824 */ /* 0x000fe200078e028c */
[----:B------:R-:W-:Y:S02]  /*b7cc0*/  LEA.HI.X.SX32 R139, R96, R3, 0x2, P3 ;  /* 0x00000003608b7211 */ /* 0x000fe400018f16ff */
[C---:B--2---:R-:W-:Y:S01]  /*b7cd0*/  LEA R118, P5, R16.reuse, R2, 0x2 ;  /* 0x0000000210767211 */ /* 0x044fe200078a10ff */
[----:B------:R2:W-:Y:S01]  /*b7ce0*/  STL.64 [R1+0x330], R10 ;  /* 0x0003300a01007387 */ /* 0x0005e20000100a00 */
[----:B------:R-:W-:Y:S02]  /*b7cf0*/  IADD3 R96, R7, R137, RZ ;  /* 0x0000008907607210 */ /* 0x000fe40007ffe0ff */
[----:B------:R-:W-:Y:S01]  /*b7d00*/  LEA.HI.X.SX32 R119, R16, R3, 0x2, P5 ;  /* 0x0000000310777211 */ /* 0x000fe200028f16ff */
[----:B------:R-:W-:Y:S02]  /*b7d10*/  STL.64 [R1+0x328], R138 ;  /* 0x0003288a01007387 */ /* 0x000fe40000100a00 */
[----:B------:R-:W-:-:S02]  /*b7d20*/  IMAD.IADD R16, R96, 0x1, R136 ;  /* 0x0000000160107824 */ /* 0x000fc400078e0288 */
[----:B------:R3:W-:Y:S01]  /*b7d30*/  STL.64 [R1+0x320], R118 ;  /* 0x0003207601007387 */ /* 0x0007e20000100a00 */
[----:B--2---:R-:W-:-:S04]  /*b7d40*/  LEA R10, P6, R116, R2, 0x2 ;  /* 0x00000002740a7211 */ /* 0x004fc800078c10ff */
[-C--:B------:R-:W-:Y:S02]  /*b7d50*/  LEA.HI.X.SX32 R11, R116, R3.reuse, 0x2, P6 ;  /* 0x00000003740b7211 */ /* 0x080fe400030f16ff */
[-C--:B------:R-:W-:Y:S02]  /*b7d60*/  LEA R116, P5, R17, R2.reuse, 0x2 ;  /* 0x0000000211747211 */ /* 0x080fe400078a10ff */
[----:B---3--:R-:W-:Y:S01]  /*b7d70*/  LEA R118, P3, R95, R2, 0x2 ;  /* 0x000000025f767211 */ /* 0x008fe200078610ff */
[----:B------:R2:W-:Y:S01]  /*b7d80*/  STL.64 [R1+0x318], R10 ;  /* 0x0003180a01007387 */ /* 0x0005e20000100a00 */
[-C--:B------:R-:W-:Y:S02]  /*b7d90*/  LEA.HI.X.SX32 R117, R17, R3.reuse, 0x2, P5 ;  /* 0x0000000311757211 */ /* 0x080fe400028f16ff */
[----:B------:R-:W-:Y:S02]  /*b7da0*/  LEA.HI.X.SX32 R119, R95, R3, 0x2, P3 ;  /* 0x000000035f777211 */ /* 0x000fe400018f16ff */
[----:B------:R-:W-:-:S03]  /*b7db0*/  IADD3 R95, R16, R131, RZ ;  /* 0x00000083105f7210 */ /* 0x000fc60007ffe0ff */
[----:B------:R-:W-:Y:S02]  /*b7dc0*/  STL.64 [R1+0x310], R118 ;  /* 0x0003107601007387 */ /* 0x000fe40000100a00 */
[----:B------:R-:W-:Y:S01]  /*b7dd0*/  IMAD.IADD R17, R95, 0x1, R130 ;  /* 0x000000015f117824 */ /* 0x000fe200078e0282 */
[-C--:B--2---:R-:W-:Y:S01]  /*b7de0*/  LEA R10, P6, R115, R2.reuse, 0x2 ;  /* 0x00000002730a7211 */ /* 0x084fe200078c10ff */
[----:B------:R2:W-:Y:S01]  /*b7df0*/  STL.64 [R1+0x308], R116 ;  /* 0x0003087401007387 */ /* 0x0005e20000100a00 */
[-C--:B------:R-:W-:Y:S02]  /*b7e00*/  LEA R130, P5, R65, R2.reuse, 0x2 ;  /* 0x0000000241827211 */ /* 0x080fe400078a10ff */
[-C--:B------:R-:W-:Y:S02]  /*b7e10*/  LEA.HI.X.SX32 R11, R115, R3.reuse, 0x2, P6 ;  /* 0x00000003730b7211 */ /* 0x080fe400030f16ff */
[-C--:B------:R-:W-:Y:S02]  /*b7e20*/  LEA.HI.X.SX32 R131, R65, R3.reuse, 0x2, P5 ;  /* 0x0000000341837211 */ /* 0x080fe400028f16ff */
[C---:B--2---:R-:W-:Y:S01]  /*b7e30*/  LEA R116, P3, R19.reuse, R2, 0x2 ;  /* 0x0000000213747211 */ /* 0x044fe200078610ff */
[----:B------:R2:W-:Y:S03]  /*b7e40*/  STL.64 [R1+0x300], R10 ;  /* 0x0003000a01007387 */ /* 0x0005e60000100a00 */
[----:B------:R-:W-:Y:S01]  /*b7e50*/  LEA.HI.X.SX32 R117, R19, R3, 0x2, P3 ;  /* 0x0000000313757211 */ /* 0x000fe200018f16ff */
[----:B------:R3:W-:Y:S01]  /*b7e60*/  STL.64 [R1+0x27f8], R130 ;  /* 0x0027f88201007387 */ /* 0x0007e20000100a00 */
[----:B------:R-:W-:-:S03]  /*b7e70*/  IADD3 R19, R17, R135, RZ ;  /* 0x0000008711137210 */ /* 0x000fc60007ffe0ff */
[----:B------:R4:W-:Y:S01]  /*b7e80*/  STL.64 [R1+0x2f8], R116 ;  /* 0x0002f87401007387 */ /* 0x0009e20000100a00 */
[----:B--2---:R-:W-:Y:S01]  /*b7e90*/  LEA R10, P6, R114, R2, 0x2 ;  /* 0x00000002720a7211 */ /* 0x004fe200078c10ff */
[----:B------:R-:W-:-:S03]  /*b7ea0*/  IMAD.IADD R65, R19, 0x1, R134 ;  /* 0x0000000113417824 */ /* 0x000fc600078e0286 */
[-C--:B------:R-:W-:Y:S01]  /*b7eb0*/  LEA.HI.X.SX32 R11, R114, R3.reuse, 0x2, P6 ;  /* 0x00000003720b7211 */ /* 0x080fe200030f16ff */
[----:B---3--:R-:W2:Y:S01]  /*b7ec0*/  LDC R130, c[0x0][0x22c] ;  /* 0x00008b00ff827b82 */ /* 0x008ea20000000800 */
[CC--:B------:R-:W-:Y:S02]  /*b7ed0*/  LEA R114, P5, R113.reuse, R2.reuse, 0x2 ;  /* 0x0000000271727211 */ /* 0x0c0fe400078a10ff */
[C---:B----4-:R-:W-:Y:S01]  /*b7ee0*/  LEA R116, P3, R94.reuse, R2, 0x2 ;  /* 0x000000025e747211 */ /* 0x050fe200078610ff */
[----:B------:R3:W-:Y:S01]  /*b7ef0*/  STL.64 [R1+0x2e8], R10 ;  /* 0x0002e80a01007387 */ /* 0x0007e20000100a00 */
[-C--:B------:R-:W-:Y:S02]  /*b7f00*/  LEA.HI.X.SX32 R115, R113, R3.reuse, 0x2, P5 ;  /* 0x0000000371737211 */ /* 0x080fe400028f16ff */
[----:B------:R-:W-:Y:S02]  /*b7f10*/  LEA.HI.X.SX32 R117, R94, R3, 0x2, P3 ;  /* 0x000000035e757211 */ /* 0x000fe400018f16ff */
[----:B------:R-:W-:-:S03]  /*b7f20*/  IADD3 R94, R65, R133, RZ ;  /* 0x00000085415e7210 */ /* 0x000fc60007ffe0ff */
[----:B------:R4:W-:Y:S01]  /*b7f30*/  STL.64 [R1+0x2e0], R116 ;  /* 0x0002e07401007387 */ /* 0x0009e20000100a00 */
[----:B---3--:R-:W-:-:S03]  /*b7f40*/  LEA R10, P6, R67, R2, 0x2 ;  /* 0x00000002430a7211 */ /* 0x008fc600078c10ff */
[----:B------:R3:W-:Y:S01]  /*b7f50*/  STL.64 [R1+0x2d8], R114 ;  /* 0x0002d87201007387 */ /* 0x0007e20000100a00 */
[-C--:B------:R-:W-:Y:S01]  /*b7f60*/  LEA.HI.X.SX32 R11, R67, R3.reuse, 0x2, P6 ;  /* 0x00000003430b7211 */ /* 0x080fe200030f16ff */
[----:B------:R-:W-:Y:S01]  /*b7f70*/  IMAD.IADD R67, R94, 0x1, R132 ;  /* 0x000000015e437824 */ /* 0x000fe200078e0284 */
[-C--:B----4-:R-:W-:Y:S02]  /*b7f80*/  LEA R116, P3, R69, R2.reuse, 0x2 ;  /* 0x0000000245747211 */ /* 0x090fe400078610ff */
[-C--:B---3--:R-:W-:Y:S02]  /*b7f90*/  LEA R114, P5, R93, R2.reuse, 0x2 ;  /* 0x000000025d727211 */ /* 0x088fe400078a10ff */
[-C--:B------:R-:W-:Y:S01]  /*b7fa0*/  LEA.HI.X.SX32 R117, R69, R3.reuse, 0x2, P3 ;  /* 0x0000000345757211 */ /* 0x080fe200018f16ff */
[----:B------:R3:W-:Y:S01]  /*b7fb0*/  STL.64 [R1+0x2d0], R10 ;  /* 0x0002d00a01007387 */ /* 0x0007e20000100a00 */
[----:B------:R-:W-:Y:S02]  /*b7fc0*/  LEA.HI.X.SX32 R115, R93, R3, 0x2, P5 ;  /* 0x000000035d737211 */ /* 0x000fe400028f16ff */
[----:B------:R-:W-:Y:S01]  /*b7fd0*/  IADD3 R69, R67, R129, RZ ;  /* 0x0000008143457210 */ /* 0x000fe20007ffe0ff */
[----:B------:R-:W-:Y:S04]  /*b7fe0*/  STL.64 [R1+0x2c8], R116 ;  /* 0x0002c87401007387 */ /* 0x000fe80000100a00 */
[----:B------:R4:W-:Y:S01]  /*b7ff0*/  STL.64 [R1+0x2c0], R114 ;  /* 0x0002c07201007387 */ /* 0x0009e20000100a00 */
[----:B---3--:R-:W-:Y:S01]  /*b8000*/  LEA R10, P6, R112, R2, 0x2 ;  /* 0x00000002700a7211 */ /* 0x008fe200078c10ff */
[----:B------:R-:W-:-:S03]  /*b8010*/  IMAD.IADD R93, R69, 0x1, R128 ;  /* 0x00000001455d7824 */ /* 0x000fc600078e0280 */
[-C--:B------:R-:W-:Y:S02]  /*b8020*/  LEA.HI.X.SX32 R11, R112, R3.reuse, 0x2, P6 ;  /* 0x00000003700b7211 */ /* 0x080fe400030f16ff */
[-C--:B------:R-:W-:Y:S02]  /*b8030*/  LEA R112, P5, R111, R2.reuse, 0x2 ;  /* 0x000000026f707211 */ /* 0x080fe400078a10ff */
[----:B----4-:R-:W-:Y:S01]  /*b8040*/  LEA R114, P3, R71, R2, 0x2 ;  /* 0x0000000247727211 */ /* 0x010fe200078610ff */
[----:B------:R3:W-:Y:S01]  /*b8050*/  STL.64 [R1+0x2b8], R10 ;  /* 0x0002b80a01007387 */ /* 0x0007e20000100a00 */
[-C--:B------:R-:W-:Y:S02]  /*b8060*/  LEA.HI.X.SX32 R113, R111, R3.reuse, 0x2, P5 ;  /* 0x000000036f717211 */ /* 0x080fe400028f16ff */
[----:B------:R-:W-:Y:S02]  /*b8070*/  LEA.HI.X.SX32 R115, R71, R3, 0x2, P3 ;  /* 0x0000000347737211 */ /* 0x000fe400018f16ff */
[----:B------:R-:W-:-:S03]  /*b8080*/  IADD3 R71, R93, R127, RZ ;  /* 0x0000007f5d477210 */ /* 0x000fc60007ffe0ff */
[----:B------:R4:W-:Y:S01]  /*b8090*/  STL.64 [R1+0x2b0], R114 ;  /* 0x0002b07201007387 */ /* 0x0009e20000100a00 */
[----:B---3--:R-:W-:-:S03]  /*b80a0*/  LEA R10, P6, R73, R2, 0x2 ;  /* 0x00000002490a7211 */ /* 0x008fc600078c10ff */
[----:B------:R3:W-:Y:S01]  /*b80b0*/  STL.64 [R1+0x2a8], R112 ;  /* 0x0002a87001007387 */ /* 0x0007e20000100a00 */
[----:B------:R-:W-:Y:S01]  /*b80c0*/  LEA.HI.X.SX32 R11, R73, R3, 0x2, P6 ;  /* 0x00000003490b7211 */ /* 0x000fe200030f16ff */
[----:B------:R-:W-:Y:S01]  /*b80d0*/  IMAD.IADD R73, R71, 0x1, R126 ;  /* 0x0000000147497824 */ /* 0x000fe200078e027e */
[----:B----4-:R-:W-:-:S03]  /*b80e0*/  LEA R114, P3, R92, R2, 0x2 ;  /* 0x000000025c727211 */ /* 0x010fc600078610ff */
[----:B------:R4:W-:Y:S01]  /*b80f0*/  STL.64 [R1+0x2a0], R10 ;  /* 0x0002a00a01007387 */ /* 0x0009e20000100a00 */
[CC--:B---3--:R-:W-:Y:S02]  /*b8100*/  LEA R112, P5, R75.reuse, R2.reuse, 0x2 ;  /* 0x000000024b707211 */ /* 0x0c8fe400078a10ff */
[-C--:B------:R-:W-:Y:S02]  /*b8110*/  LEA.HI.X.SX32 R115, R92, R3.reuse, 0x2, P3 ;  /* 0x000000035c737211 */ /* 0x080fe400018f16ff */
[----:B------:R-:W-:Y:S02]  /*b8120*/  LEA.HI.X.SX32 R113, R75, R3, 0x2, P5 ;  /* 0x000000034b717211 */ /* 0x000fe400028f16ff */
[----:B------:R-:W-:Y:S02]  /*b8130*/  IADD3 R92, R73, R125, RZ ;  /* 0x0000007d495c7210 */ /* 0x000fe40007ffe0ff */
[CC--:B----4-:R-:W-:Y:S01]  /*b8140*/  LEA R10, P6, R110.reuse, R2.reuse, 0x2 ;  /* 0x000000026e0a7211 */ /* 0x0d0fe200078c10ff */
[----:B------:R-:W-:Y:S03]  /*b8150*/  STL.64 [R1+0x298], R114 ;  /* 0x0002987201007387 */ /* 0x000fe60000100a00 */
[----:B------:R-:W-:Y:S01]  /*b8160*/  LEA.HI.X.SX32 R11, R110, R3, 0x2, P6 ;  /* 0x000000036e0b7211 */ /* 0x000fe200030f16ff */
[----:B------:R3:W-:Y:S01]  /*b8170*/  STL.64 [R1+0x290], R112 ;  /* 0x0002907001007387 */ /* 0x0007e20000100a00 */
[----:B------:R-:W-:Y:S01]  /*b8180*/  IMAD.IADD R75, R92, 0x1, R124 ;  /* 0x000000015c4b7824 */ /* 0x000fe200078e027c */
[----:B------:R-:W-:-:S02]  /*b8190*/  LEA R110, P5, R91, R2, 0x2 ;  /* 0x000000025b6e7211 */ /* 0x000fc400078a10ff */
[----:B------:R4:W-:Y:S02]  /*b81a0*/  STL.64 [R1+0x288], R10 ;  /* 0x0002880a01007387 */ /* 0x0009e40000100a00 */
[----:B------:R-:W-:Y:S02]  /*b81b0*/  LEA.HI.X.SX32 R111, R91, R3, 0x2, P5 ;  /* 0x000000035b6f7211 */ /* 0x000fe400028f16ff */
[----:B---3--:R-:W-:-:S04]  /*b81c0*/  LEA R112, P3, R77, R2, 0x2 ;  /* 0x000000024d707211 */ /* 0x008fc800078610ff */
[----:B------:R-:W-:Y:S02]  /*b81d0*/  LEA.HI.X.SX32 R113, R77, R3, 0x2, P3 ;  /* 0x000000034d717211 */ /* 0x000fe400018f16ff */
[----:B----4-:R-:W-:Y:S02]  /*b81e0*/  LEA R10, P6, R109, R2, 0x2 ;  /* 0x000000026d0a7211 */ /* 0x010fe400078c10ff */
[----:B------:R-:W-:Y:S01]  /*b81f0*/  IADD3 R77, R75, R123, RZ ;  /* 0x0000007b4b4d7210 */ /* 0x000fe20007ffe0ff */
[----:B------:R3:W-:Y:S01]  /*b8200*/  STL.64 [R1+0x280], R112 ;  /* 0x0002807001007387 */ /* 0x0007e20000100a00 */
[----:B------:R-:W-:-:S03]  /*b8210*/  LEA.HI.X.SX32 R11, R109, R3, 0x2, P6 ;  /* 0x000000036d0b7211 */ /* 0x000fc600030f16ff */
[----:B------:R4:W-:Y:S01]  /*b8220*/  STL.64 [R1+0x278], R110 ;  /* 0x0002786e01007387 */ /* 0x0009e20000100a00 */
[----:B------:R-:W-:-:S03]  /*b8230*/  IMAD.IADD R91, R77, 0x1, R122 ;  /* 0x000000014d5b7824 */ /* 0x000fc600078e027a */
[----:B------:R1:W-:Y:S01]  /*b8240*/  STL.64 [R1+0x270], R10 ;  /* 0x0002700a01007387 */ /* 0x0003e20000100a00 */
[CC--:B---3--:R-:W-:Y:S02]  /*b8250*/  LEA R112, P3, R0.reuse, R2.reuse, 0x2 ;  /* 0x0000000200707211 */ /* 0x0c8fe400078610ff */
[CC--:B----4-:R-:W-:Y:S02]  /*b8260*/  LEA R110, P5, R81.reuse, R2.reuse, 0x2 ;  /* 0x00000002516e7211 */ /* 0x0d0fe400078a10ff */
[-C--:B------:R-:W-:Y:S02]  /*b8270*/  LEA.HI.X.SX32 R113, R0, R3.reuse, 0x2, P3 ;  /* 0x0000000300717211 */ /* 0x080fe400018f16ff */
[C---:B-1----:R-:W-:Y:S02]  /*b8280*/  LEA R10, P6, R108.reuse, R2, 0x2 ;  /* 0x000000026c0a7211 */ /* 0x042fe400078c10ff */
[----:B------:R-:W-:Y:S02]  /*b8290*/  LEA.HI.X.SX32 R111, R81, R3, 0x2, P5 ;  /* 0x00000003516f7211 */ /* 0x000fe400028f16ff */
[----:B------:R-:W-:Y:S01]  /*b82a0*/  IADD3 R0, R91, R57, RZ ;  /* 0x000000395b007210 */ /* 0x000fe20007ffe0ff */
[----:B------:R-:W-:Y:S01]  /*b82b0*/  STL.64 [R1+0x268], R112 ;  /* 0x0002687001007387 */ /* 0x000fe20000100a00 */
[----:B------:R-:W-:-:S03]  /*b82c0*/  LEA.HI.X.SX32 R11, R108, R3, 0x2, P6 ;  /* 0x000000036c0b7211 */ /* 0x000fc600030f16ff */
[----:B------:R1:W-:Y:S01]  /*b82d0*/  STL.64 [R1+0x260], R110 ;  /* 0x0002606e01007387 */ /* 0x0003e20000100a00 */
[----:B------:R-:W-:Y:S01]  /*b82e0*/  IMAD.IADD R81, R0, 0x1, R56 ;  /* 0x0000000100517824 */ /* 0x000fe200078e0238 */
[-C--:B------:R-:W-:Y:S02]  /*b82f0*/  LEA R56, P6, R107, R2.reuse, 0x2 ;  /* 0x000000026b387211 */ /* 0x080fe400078c10ff */
[----:B------:R3:W-:Y:S01]  /*b8300*/  STL.64 [R1+0x258], R10 ;  /* 0x0002580a01007387 */ /* 0x0007e20000100a00 */
[CC--:B-1----:R-:W-:Y:S02]  /*b8310*/  LEA R110, P3, R90.reuse, R2.reuse, 0x2 ;  /* 0x000000025a6e7211 */ /* 0x0c2fe400078610ff */
[----:B---3--:R-:W-:Y:S02]  /*b8320*/  LEA R10, P5, R83, R2, 0x2 ;  /* 0x00000002530a7211 */ /* 0x008fe400078a10ff */
[----:B------:R-:W-:Y:S02]  /*b8330*/  LEA.HI.X.SX32 R111, R90, R3, 0x2, P3 ;  /* 0x000000035a6f7211 */ /* 0x000fe400018f16ff */
[----:B------:R-:W-:-:S02]  /*b8340*/  IADD3 R90, R81, R121, RZ ;  /* 0x00000079515a7210 */ /* 0x000fc40007ffe0ff */
[-C--:B------:R-:W-:Y:S02]  /*b8350*/  LEA.HI.X.SX32 R57, R107, R3.reuse, 0x2, P6 ;  /* 0x000000036b397211 */ /* 0x080fe400030f16ff */
[----:B------:R-:W-:Y:S01]  /*b8360*/  LEA.HI.X.SX32 R11, R83, R3, 0x2, P5 ;  /* 0x00000003530b7211 */ /* 0x000fe200028f16ff */
[----:B------:R-:W-:Y:S01]  /*b8370*/  IMAD.IADD R83, R90, 0x1, R63 ;  /* 0x000000015a537824 */ /* 0x000fe200078e023f */
[-C--:B------:R-:W-:Y:S01]  /*b8380*/  LEA R108, P3, R88, R2.reuse, 0x2 ;  /* 0x00000002586c7211 */ /* 0x080fe200078610ff */
[----:B------:R-:W-:Y:S01]  /*b8390*/  STL.64 [R1+0x250], R110 ;  /* 0x0002506e01007387 */ /* 0x000fe20000100a00 */
[----:B------:R-:W-:-:S03]  /*b83a0*/  LEA R154, P5, R89, R2, 0x2 ;  /* 0x00000002599a7211 */ /* 0x000fc600078a10ff */
[----:B------:R-:W-:Y:S01]  /*b83b0*/  STL.64 [R1+0x27d0], R56 ;  /* 0x0027d03801007387 */ /* 0x000fe20000100a00 */
[----:B------:R-:W-:-:S03]  /*b83c0*/  LEA.HI.X.SX32 R109, R88, R3, 0x2, P3 ;  /* 0x00000003586d7211 */ /* 0x000fc600018f16ff */
[----:B------:R1:W-:Y:S01]  /*b83d0*/  STL.64 [R1+0x248], R10 ;  /* 0x0002480a01007387 */ /* 0x0003e20000100a00 */
[----:B------:R-:W-:Y:S02]  /*b83e0*/  IADD3 R88, R83, R62, RZ ;  /* 0x0000003e53587210 */ /* 0x000fe40007ffe0ff */
[-C--:B------:R-:W-:Y:S02]  /*b83f0*/  LEA.HI.X.SX32 R155, R89, R3.reuse, 0x2, P5 ;  /* 0x00000003599b7211 */ /* 0x080fe400028f16ff */
[-C--:B------:R-:W-:Y:S01]  /*b8400*/  LEA R62, P3, R85, R2.reuse, 0x2 ;  /* 0x00000002553e7211 */ /* 0x080fe200078610ff */
[----:B------:R-:W-:Y:S01]  /*b8410*/  IMAD.IADD R89, R88, 0x1, R120 ;  /* 0x0000000158597824 */ /* 0x000fe200078e0278 */
[CC--:B-1----:R-:W-:Y:S01]  /*b8420*/  LEA R10, P6, R106.reuse, R2.reuse, 0x2 ;  /* 0x000000026a0a7211 */ /* 0x0c2fe200078c10ff */
[----:B------:R-:W-:Y:S01]  /*b8430*/  STL.64 [R1+0x27c8], R154 ;  /* 0x0027c89a01007387 */ /* 0x000fe20000100a00 */
[----:B------:R-:W-:Y:S02]  /*b8440*/  LEA R56, P5, R105, R2, 0x2 ;  /* 0x0000000269387211 */ /* 0x000fe400078a10ff */
[-C--:B------:R-:W-:Y:S01]  /*b8450*/  LEA.HI.X.SX32 R11, R106, R3.reuse, 0x2, P6 ;  /* 0x000000036a0b7211 */ /* 0x080fe200030f16ff */
[----:B------:R-:W-:Y:S01]  /*b8460*/  STL.64 [R1+0x238], R108 ;  /* 0x0002386c01007387 */ /* 0x000fe20000100a00 */
[----:B------:R-:W-:-:S02]  /*b8470*/  LEA.HI.X.SX32 R63, R85, R3, 0x2, P3 ;  /* 0x00000003553f7211 */ /* 0x000fc400018f16ff */
[----:B------:R-:W-:Y:S01]  /*b8480*/  LEA.HI.X.SX32 R57, R105, R3, 0x2, P5 ;  /* 0x0000000369397211 */ /* 0x000fe200028f16ff */
[----:B------:R1:W-:Y:S01]  /*b8490*/  STL.64 [R1+0x228], R10 ;  /* 0x0002280a01007387 */ /* 0x0003e20000100a00 */
[----:B------:R-:W-:-:S03]  /*b84a0*/  IADD3 R85, R89, R61, RZ ;  /* 0x0000003d59557210 */ /* 0x000fc60007ffe0ff */
[----:B------:R3:W-:Y:S01]  /*b84b0*/  STL.64 [R1+0x220], R62 ;  /* 0x0002203e01007387 */ /* 0x0007e20000100a00 */
[----:B-1----:R-:W-:-:S03]  /*b84c0*/  LEA R10, P6, R86, R2, 0x2 ;  /* 0x00000002560a7211 */ /* 0x002fc600078c10ff */
[----:B------:R1:W-:Y:S01]  /*b84d0*/  STL.64 [R1+0x218], R56 ;  /* 0x0002183801007387 */ /* 0x0003e20000100a00 */
[----:B------:R-:W-:Y:S01]  /*b84e0*/  LEA.HI.X.SX32 R11, R86, R3, 0x2, P6 ;  /* 0x00000003560b7211 */ /* 0x000fe200030f16ff */
[----:B------:R-:W-:Y:S01]  /*b84f0*/  IMAD.IADD R86, R85, 0x1, R59 ;  /* 0x0000000155567824 */ /* 0x000fe200078e023b */
[----:B---3--:R-:W-:-:S03]  /*b8500*/  LEA R62, P3, R87, R2, 0x2 ;  /* 0x00000002573e7211 */ /* 0x008fc600078610ff */
[----:B------:R3:W-:Y:S01]  /*b8510*/  STL.64 [R1+0x210], R10 ;  /* 0x0002100a01007387 */ /* 0x0007e20000100a00 */
[-C--:B------:R-:W-:Y:S02]  /*b8520*/  LEA.HI.X.SX32 R63, R87, R3.reuse, 0x2, P3 ;  /* 0x00000003573f7211 */ /* 0x080fe400018f16ff */
[----:B-1----:R-:W-:Y:S02]  /*b8530*/  LEA R56, P5, R80, R2, 0x2 ;  /* 0x0000000250387211 */ /* 0x002fe400078a10ff */
[----:B------:R-:W-:Y:S02]  /*b8540*/  IADD3 R87, R86, R58, RZ ;  /* 0x0000003a56577210 */ /* 0x000fe40007ffe0ff */
[----:B------:R-:W-:Y:S02]  /*b8550*/  LEA.HI.X.SX32 R57, R80, R3, 0x2, P5 ;  /* 0x0000000350397211 */ /* 0x000fe400028f16ff */
[-C--:B---3--:R-:W-:Y:S01]  /*b8560*/  LEA R10, P6, R104, R2.reuse, 0x2 ;  /* 0x00000002680a7211 */ /* 0x088fe200078c10ff */
[----:B------:R-:W-:Y:S01]  /*b8570*/  STL.64 [R1+0x208], R62 ;  /* 0x0002083e01007387 */ /* 0x000fe20000100a00 */
[----:B------:R-:W-:-:S02]  /*b8580*/  LEA R58, P3, R82, R2, 0x2 ;  /* 0x00000002523a7211 */ /* 0x000fc400078610ff */
[-C--:B------:R-:W-:Y:S01]  /*b8590*/  LEA.HI.X.SX32 R11, R104, R3.reuse, 0x2, P6 ;  /* 0x00000003680b7211 */ /* 0x080fe200030f16ff */
[----:B------:R1:W-:Y:S01]  /*b85a0*/  STL.64 [R1+0x200], R56 ;  /* 0x0002003801007387 */ /* 0x0003e20000100a00 */
[----:B------:R-:W-:Y:S01]  /*b85b0*/  IMAD.IADD R80, R87, 0x1, R60 ;  /* 0x0000000157507824 */ /* 0x000fe200078e023c */
[----:B------:R-:W-:Y:S02]  /*b85c0*/  LEA.HI.X.SX32 R59, R82, R3, 0x2, P3 ;  /* 0x00000003523b7211 */ /* 0x000fe400018f16ff */
[----:B------:R3:W-:Y:S02]  /*b85d0*/  STL.64 [R1+0x1f8], R10 ;  /* 0x0001f80a01007387 */ /* 0x0007e40000100a00 */
[----:B------:R-:W-:Y:S02]  /*b85e0*/  IADD3 R82, R80, R55, RZ ;  /* 0x0000003750527210 */ /* 0x000fe40007ffe0ff */
[-C--:B-1----:R-:W-:Y:S02]  /*b85f0*/  LEA R56, P5, R84, R2.reuse, 0x2 ;  /* 0x0000000254387211 */ /* 0x082fe400078a10ff */
[----:B---3--:R-:W-:-:S02]  /*b8600*/  LEA R10, P6, R103, R2, 0x2 ;  /* 0x00000002670a7211 */ /* 0x008fc400078c10ff */
[-C--:B------:R-:W-:Y:S01]  /*b8610*/  LEA.HI.X.SX32 R57, R84, R3.reuse, 0x2, P5 ;  /* 0x0000000354397211 */ /* 0x080fe200028f16ff */
[----:B------:R-:W-:Y:S01]  /*b8620*/  STL.64 [R1+0x1f0], R58 ;  /* 0x0001f03a01007387 */ /* 0x000fe20000100a00 */
[----:B------:R-:W-:Y:S01]  /*b8630*/  LEA.HI.X.SX32 R11, R103, R3, 0x2, P6 ;  /* 0x00000003670b7211 */ /* 0x000fe200030f16ff */
[----:B------:R-:W-:Y:S02]  /*b8640*/  IMAD.IADD R84, R82, 0x1, R54 ;  /* 0x0000000152547824 */ /* 0x000fe400078e0236 */
[----:B------:R1:W-:Y:S01]  /*b8650*/  STL.64 [R1+0x1e8], R56 ;  /* 0x0001e83801007387 */ /* 0x0003e20000100a00 */
[----:B------:R-:W-:-:S03]  /*b8660*/  LEA R54, P5, R78, R2, 0x2 ;  /* 0x000000024e367211 */ /* 0x000fc600078a10ff */
[----:B------:R3:W-:Y:S01]  /*b8670*/  STL.64 [R1+0x1e0], R10 ;  /* 0x0001e00a01007387 */ /* 0x0007e20000100a00 */
[-C--:B------:R-:W-:Y:S02]  /*b8680*/  LEA.HI.X.SX32 R55, R78, R3.reuse, 0x2, P5 ;  /* 0x000000034e377211 */ /* 0x080fe400028f16ff */
[-C--:B-1----:R-:W-:Y:S02]  /*b8690*/  LEA R56, P3, R76, R2.reuse, 0x2 ;  /* 0x000000024c387211 */ /* 0x082fe400078610ff */
[----:B---3--:R-:W-:Y:S02]  /*b86a0*/  LEA R10, P6, R102, R2, 0x2 ;  /* 0x00000002660a7211 */ /* 0x008fe400078c10ff */
[----:B------:R-:W-:Y:S02]  /*b86b0*/  LEA.HI.X.SX32 R57, R76, R3, 0x2, P3 ;  /* 0x000000034c397211 */ /* 0x000fe400018f16ff */
[----:B------:R-:W-:Y:S02]  /*b86c0*/  IADD3 R76, R84, R53, RZ ;  /* 0x00000035544c7210 */ /* 0x000fe40007ffe0ff */
[----:B------:R-:W-:Y:S01]  /*b86d0*/  LEA.HI.X.SX32 R11, R102, R3, 0x2, P6 ;  /* 0x00000003660b7211 */ /* 0x000fe200030f16ff */
[----:B------:R-:W-:Y:S02]  /*b86e0*/  STL.64 [R1+0x1d8], R56 ;  /* 0x0001d83801007387 */ /* 0x000fe40000100a00 */
[----:B------:R-:W-:-:S02]  /*b86f0*/  IMAD.IADD R78, R76, 0x1, R52 ;  /* 0x000000014c4e7824 */ /* 0x000fc400078e0234 */
        /* <DEDUP_REMOVED lines=16> */
[-C--:B---3--:R-:W-:Y:S02]  /*b8800*/  LEA R10, P6, R100, R2.reuse, 0x2 ;  /* 0x00000002640a7211 */ /* 0x088fe400078c10ff */
[----:B------:R-:W-:Y:S02]  /*b8810*/  LEA.HI.X.SX32 R53, R72, R3, 0x2, P3 ;  /* 0x0000000348357211 */ /* 0x000fe400018f16ff */
[----:B------:R-:W-:Y:S02]  /*b8820*/  IADD3 R72, R70, R49, RZ ;  /* 0x0000003146487210 */ /* 0x000fe40007ffe0ff */
[-C--:B------:R-:W-:Y:S01]  /*b8830*/  LEA.HI.X.SX32 R11, R100, R3.reuse, 0x2, P6 ;  /* 0x00000003640b7211 */ /* 0x080fe200030f16ff */
[----:B------:R-:W-:Y:S01]  /*b8840*/  STL.64 [R1+0x1a8], R52 ;  /* 0x0001a83401007387 */ /* 0x000fe20000100a00 */
[-C--:B------:R-:W-:Y:S01]  /*b8850*/  LEA R122, P3, R64, R2.reuse, 0x2 ;  /* 0x00000002407a7211 */ /* 0x080fe200078610ff */
[----:B------:R-:W-:Y:S01]  /*b8860*/  IMAD.IADD R74, R72, 0x1, R48 ;  /* 0x00000001484a7824 */ /* 0x000fe200078e0230 */
[----:B------:R-:W-:Y:S01]  /*b8870*/  LEA R124, P5, R99, R2, 0x2 ;  /* 0x00000002637c7211 */ /* 0x000fe200078a10ff */
[----:B------:R-:W-:Y:S01]  /*b8880*/  STL.64 [R1+0x1a0], R50 ;  /* 0x0001a03201007387 */ /* 0x000fe20000100a00 */
[----:B------:R-:W-:-:S03]  /*b8890*/  LEA.HI.X.SX32 R123, R64, R3, 0x2, P3 ;  /* 0x00000003407b7211 */ /* 0x000fc600018f16ff */
[----:B------:R1:W-:Y:S01]  /*b88a0*/  STL.64 [R1+0x198], R10 ;  /* 0x0001980a01007387 */ /* 0x0003e20000100a00 */
[----:B------:R-:W-:Y:S02]  /*b88b0*/  IADD3 R64, R74, R47, RZ ;  /* 0x0000002f4a407210 */ /* 0x000fe40007ffe0ff */
[----:B------:R-:W-:Y:S01]  /*b88c0*/  LEA.HI.X.SX32 R125, R99, R3, 0x2, P5 ;  /* 0x00000003637d7211 */ /* 0x000fe200028f16ff */
[----:B------:R3:W-:Y:S01]  /*b88d0*/  STL.64 [R1+0x27a8], R122 ;  /* 0x0027a87a01007387 */ /* 0x0007e20000100a00 */
[----:B-1----:R-:W-:-:S04]  /*b88e0*/  LEA R10, P6, R66, R2, 0x2 ;  /* 0x00000002420a7211 */ /* 0x002fc800078c10ff */
[-C--:B------:R-:W-:Y:S01]  /*b88f0*/  LEA.HI.X.SX32 R11, R66, R3.reuse, 0x2, P6 ;  /* 0x00000003420b7211 */ /* 0x080fe200030f16ff */
[----:B------:R-:W-:Y:S01]  /*b8900*/  STL.64 [R1+0x27b0], R124 ;  /* 0x0027b07c01007387 */ /* 0x000fe20000100a00 */
[-C--:B------:R-:W-:Y:S01]  /*b8910*/  LEA R48, P3, R68, R2.reuse, 0x2 ;  /* 0x0000000244307211 */ /* 0x080fe200078610ff */
[----:B------:R-:W-:Y:S01]  /*b8920*/  IMAD.IADD R66, R64, 0x1, R46 ;  /* 0x0000000140427824 */ /* 0x000fe200078e022e */
[----:B------:R-:W-:Y:S01]  /*b8930*/  LEA R46, P5, R4, R2, 0x2 ;  /* 0x00000002042e7211 */ /* 0x000fe200078a10ff */
[----:B------:R1:W-:Y:S01]  /*b8940*/  STL.64 [R1+0x180], R10 ;  /* 0x0001800a01007387 */ /* 0x0003e20000100a00 */
[-C--:B------:R-:W-:Y:S01]  /*b8950*/  LEA.HI.X.SX32 R49, R68, R3.reuse, 0x2, P3 ;  /* 0x0000000344317211 */ /* 0x080fe200018f16ff */
[----:B---3--:R-:W3:Y:S01]  /*b8960*/  LDC R123, c[0x0][0x22c] ;  /* 0x00008b00ff7b7b82 */ /* 0x008ee20000000800 */
[----:B------:R-:W-:Y:S02]  /*b8970*/  LEA.HI.X.SX32 R47, R4, R3, 0x2, P5 ;  /* 0x00000003042f7211 */ /* 0x000fe400028f16ff */
[----:B------:R-:W-:-:S02]  /*b8980*/  IADD3 R68, R66, R45, RZ ;  /* 0x0000002d42447210 */ /* 0x000fc40007ffe0ff */
[C---:B-1----:R-:W-:Y:S01]  /*b8990*/  LEA R10, P6, R98.reuse, R2, 0x2 ;  /* 0x00000002620a7211 */ /* 0x042fe200078c10ff */
[----:B------:R-:W-:Y:S03]  /*b89a0*/  STL.64 [R1+0x178], R48 ;  /* 0x0001783001007387 */ /* 0x000fe60000100a00 */
[----:B------:R-:W-:Y:S01]  /*b89b0*/  LEA.HI.X.SX32 R11, R98, R3, 0x2, P6 ;  /* 0x00000003620b7211 */ /* 0x000fe200030f16ff */
[----:B------:R1:W-:Y:S01]  /*b89c0*/  STL.64 [R1+0x170], R46 ;  /* 0x0001702e01007387 */ /* 0x0003e20000100a00 */
[----:B------:R-:W-:-:S03]  /*b89d0*/  IMAD.IADD R4, R68, 0x1, R44 ;  /* 0x0000000144047824 */ /* 0x000fc600078e022c */
[----:B------:R4:W-:Y:S01]  /*b89e0*/  STL.64 [R1+0x168], R10 ;  /* 0x0001680a01007387 */ /* 0x0009e20000100a00 */
[-C--:B------:R-:W-:Y:S02]  /*b89f0*/  LEA R44, P5, R18, R2.reuse, 0x2 ;  /* 0x00000002122c7211 */ /* 0x080fe400078a10ff */
[CC--:B-1----:R-:W-:Y:S02]  /*b8a00*/  LEA R46, P3, R6.reuse, R2.reuse, 0x2 ;  /* 0x00000002062e7211 */ /* 0x0c2fe400078610ff */
[C---:B----4-:R-:W-:Y:S02]  /*b8a10*/  LEA R10, P6, R97.reuse, R2, 0x2 ;  /* 0x00000002610a7211 */ /* 0x050fe400078c10ff */
[-C--:B------:R-:W-:Y:S02]  /*b8a20*/  LEA.HI.X.SX32 R47, R6, R3.reuse, 0x2, P3 ;  /* 0x00000003062f7211 */ /* 0x080fe400018f16ff */
[----:B------:R-:W-:Y:S02]  /*b8a30*/  LEA.HI.X.SX32 R11, R97, R3, 0x2, P6 ;  /* 0x00000003610b7211 */ /* 0x000fe400030f16ff */
[----:B------:R-:W-:Y:S01]  /*b8a40*/  IADD3 R6, R4, R43, RZ ;  /* 0x0000002b04067210 */ /* 0x000fe20007ffe0ff */
[----:B------:R-:W-:Y:S01]  /*b8a50*/  STL.64 [R1+0x160], R46 ;  /* 0x0001602e01007387 */ /* 0x000fe20000100a00 */
[----:B------:R-:W-:-:S03]  /*b8a60*/  LEA.HI.X.SX32 R45, R18, R3, 0x2, P5 ;  /* 0x00000003122d7211 */ /* 0x000fc600028f16ff */
[----:B------:R1:W-:Y:S01]  /*b8a70*/  STL.64 [R1+0x150], R10 ;  /* 0x0001500a01007387 */ /* 0x0003e20000100a00 */
[----:B------:R-:W-:Y:S01]  /*b8a80*/  IMAD.IADD R18, R6, 0x1, R42 ;  /* 0x0000000106127824 */ /* 0x000fe200078e022a */
[-C--:B------:R-:W-:Y:S02]  /*b8a90*/  LEA R162, P5, R7, R2.reuse, 0x2 ;  /* 0x0000000207a27211 */ /* 0x080fe400078a10ff */
[----:B-1----:R-:W-:-:S04]  /*b8aa0*/  LEA R10, P3, R5, R2, 0x2 ;  /* 0x00000002050a7211 */ /* 0x002fc800078610ff */
[----:B------:R-:W-:Y:S02]  /*b8ab0*/  LEA.HI.X.SX32 R11, R5, R3, 0x2, P3 ;  /* 0x00000003050b7211 */ /* 0x000fe400018f16ff */
[----:B------:R-:W-:Y:S02]  /*b8ac0*/  IADD3 R5, R18, R41, RZ ;  /* 0x0000002912057210 */ /* 0x000fe40007ffe0ff */
[-C--:B------:R-:W-:Y:S02]  /*b8ad0*/  LEA.HI.X.SX32 R163, R7, R3.reuse, 0x2, P5 ;  /* 0x0000000307a37211 */ /* 0x080fe400028f16ff */
[-C--:B------:R-:W-:Y:S01]  /*b8ae0*/  LEA R164, P6, R96, R2.reuse, 0x2 ;  /* 0x0000000260a47211 */ /* 0x080fe200078c10ff */
[----:B------:R-:W-:Y:S01]  /*b8af0*/  IMAD.IADD R7, R5, 0x1, R40 ;  /* 0x0000000105077824 */ /* 0x000fe200078e0228 */
[----:B------:R-:W-:Y:S02]  /*b8b00*/  LEA R166, P3, R16, R2, 0x2 ;  /* 0x0000000210a67211 */ /* 0x000fe400078610ff */
[----:B------:R-:W-:-:S02]  /*b8b10*/  LEA.HI.X.SX32 R165, R96, R3, 0x2, P6 ;  /* 0x0000000360a57211 */ /* 0x000fc400030f16ff */
[----:B------:R-:W-:Y:S02]  /*b8b20*/  LEA.HI.X.SX32 R167, R16, R3, 0x2, P3 ;  /* 0x0000000310a77211 */ /* 0x000fe400018f16ff */
[-C--:B------:R-:W-:Y:S02]  /*b8b30*/  LEA R146, P6, R17, R2.reuse, 0x2 ;  /* 0x0000000211927211 */ /* 0x080fe400078c10ff */
[----:B------:R-:W-:Y:S02]  /*b8b40*/  IADD3 R16, R7, R39, RZ ;  /* 0x0000002707107210 */ /* 0x000fe40007ffe0ff */
[----:B------:R-:W-:Y:S02]  /*b8b50*/  LEA.HI.X.SX32 R147, R17, R3, 0x2, P6 ;  /* 0x0000000311937211 */ /* 0x000fe400030f16ff */
[-C--:B------:R-:W-:Y:S01]  /*b8b60*/  LEA R144, P5, R95, R2.reuse, 0x2 ;  /* 0x000000025f907211 */ /* 0x080fe200078a10ff */
[----:B------:R-:W-:Y:S01]  /*b8b70*/  IMAD.IADD R17, R16, 0x1, R38 ;  /* 0x0000000110117824 */ /* 0x000fe200078e0226 */
[----:B------:R-:W-:-:S02]  /*b8b80*/  LEA R156, P3, R19, R2, 0x2 ;  /* 0x00000002139c7211 */ /* 0x000fc400078610ff */
[-C--:B------:R-:W-:Y:S02]  /*b8b90*/  LEA.HI.X.SX32 R145, R95, R3.reuse, 0x2, P5 ;  /* 0x000000035f917211 */ /* 0x080fe400028f16ff */
[----:B------:R-:W-:Y:S02]  /*b8ba0*/  LEA.HI.X.SX32 R157, R19, R3, 0x2, P3 ;  /* 0x00000003139d7211 */ /* 0x000fe400018f16ff */
[-C--:B------:R-:W-:Y:S02]  /*b8bb0*/  LEA R158, P5, R65, R2.reuse, 0x2 ;  /* 0x00000002419e7211 */ /* 0x080fe400078a10ff */
[----:B------:R-:W-:Y:S02]  /*b8bc0*/  IADD3 R19, R17, R37, RZ ;  /* 0x0000002511137210 */ /* 0x000fe40007ffe0ff */
[----:B------:R-:W-:Y:S02]  /*b8bd0*/  LEA.HI.X.SX32 R159, R65, R3, 0x2, P5 ;  /* 0x00000003419f7211 */ /* 0x000fe400028f16ff */
[-C--:B------:R-:W-:Y:S01]  /*b8be0*/  LEA R140, P3, R67, R2.reuse, 0x2 ;  /* 0x00000002438c7211 */ /* 0x080fe200078610ff */
[----:B------:R-:W-:Y:S01]  /*b8bf0*/  IMAD.IADD R65, R19, 0x1, R31 ;  /* 0x0000000113417824 */ /* 0x000fe200078e021f */
[----:B------:R-:W-:-:S02]  /*b8c00*/  LEA R142, P5, R69, R2, 0x2 ;  /* 0x00000002458e7211 */ /* 0x000fc400078a10ff */
[----:B------:R-:W-:Y:S02]  /*b8c10*/  LEA.HI.X.SX32 R141, R67, R3, 0x2, P3 ;  /* 0x00000003438d7211 */ /* 0x000fe400018f16ff */
[----:B------:R-:W-:Y:S02]  /*b8c20*/  IADD3 R67, R65, R29, RZ ;  /* 0x0000001d41437210 */ /* 0x000fe40007ffe0ff */
[-C--:B------:R-:W-:Y:S02]  /*b8c30*/  LEA.HI.X.SX32 R143, R69, R3.reuse, 0x2, P5 ;  /* 0x00000003458f7211 */ /* 0x080fe400028f16ff */
[-C--:B------:R-:W-:Y:S01]  /*b8c40*/  LEA R138, P3, R71, R2.reuse, 0x2 ;  /* 0x00000002478a7211 */ /* 0x080fe200078610ff */
[----:B------:R-:W-:Y:S01]  /*b8c50*/  IMAD.IADD R69, R67, 0x1, R28 ;  /* 0x0000000143457824 */ /* 0x000fe200078e021c */
[----:B------:R-:W-:Y:S02]  /*b8c60*/  LEA R152, P5, R73, R2, 0x2 ;  /* 0x0000000249987211 */ /* 0x000fe400078a10ff */
[----:B------:R-:W-:-:S02]  /*b8c70*/  LEA.HI.X.SX32 R139, R71, R3, 0x2, P3 ;  /* 0x00000003478b7211 */ /* 0x000fc400018f16ff */
[----:B------:R-:W-:Y:S02]  /*b8c80*/  IADD3 R71, R69, R25, RZ ;  /* 0x0000001945477210 */ /* 0x000fe40007ffe0ff */
[-C--:B------:R-:W-:Y:S02]  /*b8c90*/  LEA.HI.X.SX32 R153, R73, R3.reuse, 0x2, P5 ;  /* 0x0000000349997211 */ /* 0x080fe400028f16ff */
[-C--:B------:R-:W-:Y:S01]  /*b8ca0*/  LEA R132, P3, R75, R2.reuse, 0x2 ;  /* 0x000000024b847211 */ /* 0x080fe200078610ff */
[----:B------:R-:W-:Y:S01]  /*b8cb0*/  IMAD.IADD R73, R71, 0x1, R23 ;  /* 0x0000000147497824 */ /* 0x000fe200078e0217 */
[----:B------:R-:W-:Y:S02]  /*b8cc0*/  LEA R134, P5, R77, R2, 0x2 ;  /* 0x000000024d867211 */ /* 0x000fe400078a10ff */
[----:B------:R-:W-:Y:S02]  /*b8cd0*/  LEA.HI.X.SX32 R133, R75, R3, 0x2, P3 ;  /* 0x000000034b857211 */ /* 0x000fe400018f16ff */
[----:B------:R-:W-:-:S02]  /*b8ce0*/  IADD3 R75, R73, R21, RZ ;  /* 0x00000015494b7210 */ /* 0x000fc40007ffe0ff */
[-C--:B------:R-:W-:Y:S02]  /*b8cf0*/  LEA.HI.X.SX32 R135, R77, R3.reuse, 0x2, P5 ;  /* 0x000000034d877211 */ /* 0x080fe400028f16ff */
[-C--:B------:R-:W-:Y:S01]  /*b8d00*/  LEA R160, P6, R94, R2.reuse, 0x2 ;  /* 0x000000025ea07211 */ /* 0x080fe200078c10ff */
[----:B------:R-:W-:Y:S01]  /*b8d10*/  IMAD.IADD R77, R75, 0x1, R20 ;  /* 0x000000014b4d7824 */ /* 0x000fe200078e0214 */
[-C--:B------:R-:W-:Y:S02]  /*b8d20*/  LEA R126, P3, R0, R2.reuse, 0x2 ;  /* 0x00000002007e7211 */ /* 0x080fe400078610ff */
[-C--:B------:R-:W-:Y:S02]  /*b8d30*/  LEA.HI.X.SX32 R161, R94, R3.reuse, 0x2, P6 ;  /* 0x000000035ea17211 */ /* 0x080fe400030f16ff */
[----:B------:R-:W-:Y:S02]  /*b8d40*/  LEA.HI.X.SX32 R127, R0, R3, 0x2, P3 ;  /* 0x00000003007f7211 */ /* 0x000fe400018f16ff */
[----:B------:R-:W-:-:S02]  /*b8d50*/  LEA R136, P6, R93, R2, 0x2 ;  /* 0x000000025d887211 */ /* 0x000fc400078c10ff */
[-C--:B------:R-:W-:Y:S02]  /*b8d60*/  LEA R58, P5, R81, R2.reuse, 0x2 ;  /* 0x00000002513a7211 */ /* 0x080fe400078a10ff */
[----:B------:R-:W-:Y:S02]  /*b8d70*/  IADD3 R0, R77, R13, RZ ;  /* 0x0000000d4d007210 */ /* 0x000fe40007ffe0ff */
[-C--:B------:R-:W-:Y:S02]  /*b8d80*/  LEA.HI.X.SX32 R137, R93, R3.reuse, 0x2, P6 ;  /* 0x000000035d897211 */ /* 0x080fe400030f16ff */
[----:B------:R-:W-:Y:S01]  /*b8d90*/  LEA.HI.X.SX32 R59, R81, R3, 0x2, P5 ;  /* 0x00000003513b7211 */ /* 0x000fe200028f16ff */
[----:B------:R-:W-:Y:S01]  /*b8da0*/  IMAD.IADD R81, R0, 0x1, R12 ;  /* 0x0000000100517824 */ /* 0x000fe200078e020c */
[-C--:B------:R-:W-:Y:S02]  /*b8db0*/  LEA R128, P6, R92, R2.reuse, 0x2 ;  /* 0x000000025c807211 */ /* 0x080fe400078c10ff */
[----:B------:R-:W-:-:S02]  /*b8dc0*/  LEA R62, P3, R83, R2, 0x2 ;  /* 0x00000002533e7211 */ /* 0x000fc400078610ff */
[-C--:B------:R-:W-:Y:S02]  /*b8dd0*/  LEA.HI.X.SX32 R129, R92, R3.reuse, 0x2, P6 ;  /* 0x000000035c817211 */ /* 0x080fe400030f16ff */
[-C--:B------:R-:W-:Y:S02]  /*b8de0*/  LEA.HI.X.SX32 R63, R83, R3.reuse, 0x2, P3 ;  /* 0x00000003533f7211 */ /* 0x080fe400018f16ff */
[----:B------:R-:W-:Y:S02]  /*b8df0*/  LEA R120, P6, R91, R2, 0x2 ;  /* 0x000000025b787211 */ /* 0x000fe400078c10ff */
[----:B------:R-:W-:Y:S02]  /*b8e00*/  IADD3 R83, R81, R22, RZ ;  /* 0x0000001651537210 */ /* 0x000fe40007ffe0ff */
[----:B------:R-:W-:Y:S02]  /*b8e10*/  LEA.HI.X.SX32 R121, R91, R3, 0x2, P6 ;  /* 0x000000035b797211 */ /* 0x000fe400030f16ff */
[----:B------:R-:W-:Y:S01]  /*b8e20*/  LEA R60, P6, R90, R2, 0x2 ;  /* 0x000000025a3c7211 */ /* 0x000fe200078c10ff */
[----:B------:R-:W-:-:S03]  /*b8e30*/  IMAD.IADD R91, R83, 0x1, R15 ;  /* 0x00000001535b7824 */ /* 0x000fc600078e020f */
[-C--:B------:R-:W-:Y:S02]  /*b8e40*/  LEA.HI.X.SX32 R61, R90, R3.reuse, 0x2, P6 ;  /* 0x000000035a3d7211 */ /* 0x080fe400030f16ff */
[----:B------:R-:W-:Y:S02]  /*b8e50*/  LEA R12, P6, R89, R2, 0x2 ;  /* 0x00000002590c7211 */ /* 0x000fe400078c10ff */
[----:B------:R-:W-:Y:S02]  /*b8e60*/  IADD3 R90, R91, R14, RZ ;  /* 0x0000000e5b5a7210 */ /* 0x000fe40007ffe0ff */
[----:B------:R-:W-:-:S03]  /*b8e70*/  LEA.HI.X.SX32 R13, R89, R3, 0x2, P6 ;  /* 0x00000003590d7211 */ /* 0x000fc600030f16ff */
        /* <DEDUP_REMOVED lines=10> */
[----:B------:R-:W1:Y:S03]  /*b8f20*/  LDC R228, c[0x0][0x248] ;  /* 0x00009200ffe47b82 */ /* 0x000e660000000800 */
[----:B-1----:R-:W-:-:S05]  /*b8f30*/  IMAD.IADD R109, R107, 0x1, R228 ;  /* 0x000000016b6d7824 */ /* 0x002fca00078e02e4 */
[----:B------:R-:W1:Y:S02]  /*b8f40*/  LDC R228, c[0x0][0x248] ;  /* 0x00009200ffe47b82 */ /* 0x000e640000000800 */
[----:B-1----:R-:W-:-:S06]  /*b8f50*/  IADD3 R111, R109, R228, RZ ;  /* 0x000000e46d6f7210 */ /* 0x002fcc0007ffe0ff */
[----:B------:R-:W1:Y:S02]  /*b8f60*/  LDC R228, c[0x0][0x248] ;  /* 0x00009200ffe47b82 */ /* 0x000e640000000800 */
[----:B-1----:R-:W-:-:S06]  /*b8f70*/  IMAD.IADD R113, R111, 0x1, R228 ;  /* 0x000000016f717824 */ /* 0x002fcc00078e02e4 */
        /* <DEDUP_REMOVED lines=10> */
[----:B------:R-:W1:Y:S01]  /*b9020*/  LDC R228, c[0x0][0x248] ;  /* 0x00009200ffe47b82 */ /* 0x000e620000000800 */
[CC--:B------:R-:W-:Y:S02]  /*b9030*/  LEA R20, P5, R88.reuse, R2.reuse, 0x2 ;  /* 0x0000000258147211 */ /* 0x0c0fe400078a10ff */
[-C--:B------:R-:W-:Y:S02]  /*b9040*/  LEA R48, P3, R85, R2.reuse, 0x2 ;  /* 0x0000000255307211 */ /* 0x080fe400078610ff */
[----:B------:R-:W-:Y:S01]  /*b9050*/  LEA.HI.X.SX32 R21, R88, R3, 0x2, P5 ;  /* 0x0000000358157211 */ /* 0x000fe200028f16ff */
[----:B-1----:R-:W-:Y:S02]  /*b9060*/  IMAD.IADD R169, R151, 0x1, R228 ;  /* 0x0000000197a97824 */ /* 0x002fe400078e02e4 */
[----:B------:R-:W1:Y:S01]  /*b9070*/  LDC R228, c[0x0][0x248] ;  /* 0x00009200ffe47b82 */ /* 0x000e620000000800 */
[-C--:B------:R-:W-:Y:S02]  /*b9080*/  LEA R50, P5, R86, R2.reuse, 0x2 ;  /* 0x0000000256327211 */ /* 0x080fe400078a10ff */
[----:B------:R-:W-:-:S02]  /*b9090*/  LEA R22, P6, R87, R2, 0x2 ;  /* 0x0000000257167211 */ /* 0x000fc400078c10ff */
[-C--:B------:R-:W-:Y:S02]  /*b90a0*/  LEA.HI.X.SX32 R49, R85, R3.reuse, 0x2, P3 ;  /* 0x0000000355317211 */ /* 0x080fe400018f16ff */
[-C--:B------:R-:W-:Y:S02]  /*b90b0*/  LEA.HI.X.SX32 R51, R86, R3.reuse, 0x2, P5 ;  /* 0x0000000356337211 */ /* 0x080fe400028f16ff */
[-C--:B------:R-:W-:Y:S02]  /*b90c0*/  LEA R14, P3, R80, R2.reuse, 0x2 ;  /* 0x00000002500e7211 */ /* 0x080fe400078610ff */
[----:B------:R-:W-:Y:S02]  /*b90d0*/  LEA.HI.X.SX32 R23, R87, R3, 0x2, P6 ;  /* 0x0000000357177211 */ /* 0x000fe400030f16ff */
[-C--:B------:R-:W-:Y:S02]  /*b90e0*/  LEA R52, P5, R82, R2.reuse, 0x2 ;  /* 0x0000000252347211 */ /* 0x080fe400078a10ff */
[----:B------:R-:W-:-:S02]  /*b90f0*/  LEA R24, P6, R84, R2, 0x2 ;  /* 0x0000000254187211 */ /* 0x000fc400078c10ff */
[-C--:B------:R-:W-:Y:S02]  /*b9100*/  LEA.HI.X.SX32 R15, R80, R3.reuse, 0x2, P3 ;  /* 0x00000003500f7211 */ /* 0x080fe400018f16ff */
[-C--:B------:R-:W-:Y:S02]  /*b9110*/  LEA.HI.X.SX32 R53, R82, R3.reuse, 0x2, P5 ;  /* 0x0000000352357211 */ /* 0x080fe400028f16ff */
[----:B------:R-:W-:Y:S02]  /*b9120*/  LEA R28, P3, R76, R2, 0x2 ;  /* 0x000000024c1c7211 */ /* 0x000fe400078610ff */
[----:B-1----:R-:W-:Y:S02]  /*b9130*/  IADD3 R171, R169, R228, RZ ;  /* 0x000000e4a9ab7210 */ /* 0x002fe40007ffe0ff */
[----:B------:R-:W1:Y:S01]  /*b9140*/  LDC R228, c[0x0][0x248] ;  /* 0x00009200ffe47b82 */ /* 0x000e620000000800 */
[----:B------:R-:W-:Y:S02]  /*b9150*/  LEA.HI.X.SX32 R25, R84, R3, 0x2, P6 ;  /* 0x0000000354197211 */ /* 0x000fe400030f16ff */
[----:B------:R-:W-:-:S02]  /*b9160*/  LEA R54, P5, R78, R2, 0x2 ;  /* 0x000000024e367211 */ /* 0x000fc400078a10ff */
[CC--:B------:R-:W-:Y:S02]  /*b9170*/  LEA R26, P6, R79.reuse, R2.reuse, 0x2 ;  /* 0x000000024f1a7211 */ /* 0x0c0fe400078c10ff */
[-C--:B------:R-:W-:Y:S02]  /*b9180*/  LEA.HI.X.SX32 R29, R76, R3.reuse, 0x2, P3 ;  /* 0x000000034c1d7211 */ /* 0x080fe400018f16ff */
[-C--:B------:R-:W-:Y:S02]  /*b9190*/  LEA.HI.X.SX32 R55, R78, R3.reuse, 0x2, P5 ;  /* 0x000000034e377211 */ /* 0x080fe400028f16ff */
[-C--:B------:R-:W-:Y:S02]  /*b91a0*/  LEA R30, P3, R70, R2.reuse, 0x2 ;  /* 0x00000002461e7211 */ /* 0x080fe400078610ff */
[----:B------:R-:W-:Y:S02]  /*b91b0*/  LEA.HI.X.SX32 R27, R79, R3, 0x2, P6 ;  /* 0x000000034f1b7211 */ /* 0x000fe400030f16ff */
[----:B------:R-:W-:-:S02]  /*b91c0*/  LEA R40, P5, R72, R2, 0x2 ;  /* 0x0000000248287211 */ /* 0x000fc400078a10ff */
[-C--:B------:R-:W-:Y:S01]  /*b91d0*/  LEA R42, P6, R74, R2.reuse, 0x2 ;  /* 0x000000024a2a7211 */ /* 0x080fe200078c10ff */
[----:B------:R4:W-:Y:S01]  /*b91e0*/  STL.64 [R1+0x158], R44 ;  /* 0x0001582c01007387 */ /* 0x0009e20000100a00 */
[-C--:B------:R-:W-:Y:S02]  /*b91f0*/  LEA.HI.X.SX32 R31, R70, R3.reuse, 0x2, P3 ;  /* 0x00000003461f7211 */ /* 0x080fe400018f16ff */
[-C--:B------:R-:W-:Y:S02]  /*b9200*/  LEA.HI.X.SX32 R41, R72, R3.reuse, 0x2, P5 ;  /* 0x0000000348297211 */ /* 0x080fe400028f16ff */
[----:B------:R-:W-:Y:S02]  /*b9210*/  LEA.HI.X.SX32 R43, R74, R3, 0x2, P6 ;  /* 0x000000034a2b7211 */ /* 0x000fe400030f16ff */
[-C--:B------:R-:W-:Y:S02]  /*b9220*/  LEA R36, P5, R66, R2.reuse, 0x2 ;  /* 0x0000000242247211 */ /* 0x080fe400078a10ff */
[----:B------:R-:W-:-:S02]  /*b9230*/  LEA R32, P6, R68, R2, 0x2 ;  /* 0x0000000244207211 */ /* 0x000fc400078c10ff */
[-C--:B----4-:R-:W-:Y:S02]  /*b9240*/  LEA R44, P3, R64, R2.reuse, 0x2 ;  /* 0x00000002402c7211 */ /* 0x090fe400078610ff */
[-C--:B------:R-:W-:Y:S02]  /*b9250*/  LEA.HI.X.SX32 R37, R66, R3.reuse, 0x2, P5 ;  /* 0x0000000342257211 */ /* 0x080fe400028f16ff */
[-C--:B------:R-:W-:Y:S02]  /*b9260*/  LEA.HI.X.SX32 R45, R64, R3.reuse, 0x2, P3 ;  /* 0x00000003402d7211 */ /* 0x080fe400018f16ff */
[-C--:B------:R-:W-:Y:S02]  /*b9270*/  LEA R46, P3, R4, R2.reuse, 0x2 ;  /* 0x00000002042e7211 */ /* 0x080fe400078610ff */
[----:B------:R-:W-:Y:S02]  /*b9280*/  LEA.HI.X.SX32 R33, R68, R3, 0x2, P6 ;  /* 0x0000000344217211 */ /* 0x000fe400030f16ff */
[----:B------:R-:W-:-:S02]  /*b9290*/  LEA R38, P5, R6, R2, 0x2 ;  /* 0x0000000206267211 */ /* 0x000fc400078a10ff */
[-C--:B------:R-:W-:Y:S02]  /*b92a0*/  LEA R34, P6, R18, R2.reuse, 0x2 ;  /* 0x0000000212227211 */ /* 0x080fe400078c10ff */
[-C--:B------:R-:W-:Y:S02]  /*b92b0*/  LEA.HI.X.SX32 R47, R4, R3.reuse, 0x2, P3 ;  /* 0x00000003042f7211 */ /* 0x080fe400018f16ff */
[-C--:B------:R-:W-:Y:S02]  /*b92c0*/  LEA.HI.X.SX32 R39, R6, R3.reuse, 0x2, P5 ;  /* 0x0000000306277211 */ /* 0x080fe400028f16ff */
[-C--:B------:R-:W-:Y:S01]  /*b92d0*/  LEA R250, P3, R5, R2.reuse, 0x2 ;  /* 0x0000000205fa7211 */ /* 0x080fe200078610ff */
[----:B-1----:R-:W-:Y:S01]  /*b92e0*/  IMAD.IADD R173, R171, 0x1, R228 ;  /* 0x00000001abad7824 */ /* 0x002fe200078e02e4 */
[----:B------:R-:W-:Y:S01]  /*b92f0*/  LEA.HI.X.SX32 R35, R18, R3, 0x2, P6 ;  /* 0x0000000312237211 */ /* 0x000fe200030f16ff */
[----:B------:R-:W1:Y:S01]  /*b9300*/  LDC R228, c[0x0][0x248] ;  /* 0x00009200ffe47b82 */ /* 0x000e620000000800 */
[----:B------:R-:W-:-:S02]  /*b9310*/  LEA R4, P5, R7, R2, 0x2 ;  /* 0x0000000207047211 */ /* 0x000fc400078a10ff */
[CC--:B------:R-:W-:Y:S02]  /*b9320*/  LEA R6, P6, R16.reuse, R2.reuse, 0x2 ;  /* 0x0000000210067211 */ /* 0x0c0fe400078c10ff */
[-C--:B------:R-:W-:Y:S02]  /*b9330*/  LEA.HI.X.SX32 R251, R5, R3.reuse, 0x2, P3 ;  /* 0x0000000305fb7211 */ /* 0x080fe400018f16ff */
[-C--:B------:R-:W-:Y:S02]  /*b9340*/  LEA.HI.X.SX32 R5, R7, R3.reuse, 0x2, P5 ;  /* 0x0000000307057211 */ /* 0x080fe400028f16ff */
[----:B------:R-:W-:Y:S02]  /*b9350*/  LEA.HI.X.SX32 R7, R16, R3, 0x2, P6 ;  /* 0x0000000310077211 */ /* 0x000fe400030f16ff */
[----:B------:R-:W-:-:S04]  /*b9360*/  LEA R16, P3, R17, R2, 0x2 ;  /* 0x0000000211107211 */ /* 0x000fc800078610ff */
[----:B------:R-:W-:Y:S02]  /*b9370*/  LEA.HI.X.SX32 R17, R17, R3, 0x2, P3 ;  /* 0x0000000311117211 */ /* 0x000fe400018f16ff */
[----:B------:R-:W-:-:S04]  /*b9380*/  LEA R66, P3, R67, R2, 0x2 ;  /* 0x0000000243427211 */ /* 0x000fc800078610ff */
[----:B------:R-:W-:Y:S02]  /*b9390*/  LEA.HI.X.SX32 R67, R67, R3, 0x2, P3 ;  /* 0x0000000343437211 */ /* 0x000fe400018f16ff */
[----:B------:R-:W-:-:S04]  /*b93a0*/  LEA R72, P3, R73, R2, 0x2 ;  /* 0x0000000249487211 */ /* 0x000fc800078610ff */
[----:B------:R-:W-:Y:S02]  /*b93b0*/  LEA.HI.X.SX32 R73, R73, R3, 0x2, P3 ;  /* 0x0000000349497211 */ /* 0x000fe400018f16ff */
[----:B------:R-:W-:-:S04]  /*b93c0*/  LEA R78, P3, R0, R2, 0x2 ;  /* 0x00000002004e7211 */ /* 0x000fc800078610ff */
[----:B------:R-:W-:Y:S02]  /*b93d0*/  LEA.HI.X.SX32 R79, R0, R3, 0x2, P3 ;  /* 0x00000003004f7211 */ /* 0x000fe400018f16ff */
[----:B-1----:R-:W-:Y:S02]  /*b93e0*/  IADD3 R0, R173, R228, RZ ;  /* 0x000000e4ad007210 */ /* 0x002fe40007ffe0ff */
        /* <DEDUP_REMOVED lines=22> */
[----:B------:R-:W1:Y:S01]  /*b9550*/  LDC R228, c[0x0][0x248] ;  /* 0x00009200ffe47b82 */ /* 0x000e620000000800 */
[----:B------:R-:W-:-:S04]  /*b9560*/  LEA R64, P6, R65, R2, 0x2 ;  /* 0x0000000241407211 */ /* 0x000fc800078c10ff */
[----:B------:R-:W-:Y:S02]  /*b9570*/  LEA.HI.X.SX32 R65, R65, R3, 0x2, P6 ;  /* 0x0000000341417211 */ /* 0x000fe400030f16ff */
[----:B-1----:R-:W-:Y:S02]  /*b9580*/  IADD3 R199, R197, R228, RZ ;  /* 0x000000e4c5c77210 */ /* 0x002fe40007ffe0ff */
[----:B------:R-:W1:Y:S01]  /*b9590*/  LDC R228, c[0x0][0x248] ;  /* 0x00009200ffe47b82 */ /* 0x000e620000000800 */
[----:B------:R-:W-:-:S04]  /*b95a0*/  LEA R70, P6, R71, R2, 0x2 ;  /* 0x0000000247467211 */ /* 0x000fc800078c10ff */
[----:B------:R-:W-:Y:S02]  /*b95b0*/  LEA.HI.X.SX32 R71, R71, R3, 0x2, P6 ;  /* 0x0000000347477211 */ /* 0x000fe400030f16ff */
[----:B------:R-:W-:-:S04]  /*b95c0*/  LEA R76, P6, R77, R2, 0x2 ;  /* 0x000000024d4c7211 */ /* 0x000fc800078c10ff */
[-C--:B------:R-:W-:Y:S02]  /*b95d0*/  LEA.HI.X.SX32 R77, R77, R3.reuse, 0x2, P6 ;  /* 0x000000034d4d7211 */ /* 0x080fe400030f16ff */
[-C--:B------:R-:W-:Y:S01]  /*b95e0*/  LEA R82, P6, R83, R2.reuse, 0x2 ;  /* 0x0000000253527211 */ /* 0x080fe200078c10ff */
[----:B-1----:R-:W-:Y:S02]  /*b95f0*/  IMAD.IADD R201, R199, 0x1, R228 ;  /* 0x00000001c7c97824 */ /* 0x002fe400078e02e4 */
[----:B------:R-:W1:Y:S01]  /*b9600*/  LDC R228, c[0x0][0x248] ;  /* 0x00009200ffe47b82 */ /* 0x000e620000000800 */
[----:B------:R-:W-:Y:S02]  /*b9610*/  LEA.HI.X.SX32 R83, R83, R3, 0x2, P6 ;  /* 0x0000000353537211 */ /* 0x000fe400030f16ff */
[----:B------:R-:W-:-:S04]  /*b9620*/  LEA R88, P6, R89, R2, 0x2 ;  /* 0x0000000259587211 */ /* 0x000fc800078c10ff */
[----:B------:R-:W-:Y:S02]  /*b9630*/  LEA.HI.X.SX32 R89, R89, R3, 0x2, P6 ;  /* 0x0000000359597211 */ /* 0x000fe400030f16ff */
[----:B------:R-:W-:-:S04]  /*b9640*/  LEA R94, P6, R95, R2, 0x2 ;  /* 0x000000025f5e7211 */ /* 0x000fc800078c10ff */
[----:B------:R-:W-:Y:S02]  /*b9650*/  LEA.HI.X.SX32 R95, R95, R3, 0x2, P6 ;  /* 0x000000035f5f7211 */ /* 0x000fe400030f16ff */
[----:B------:R-:W-:-:S04]  /*b9660*/  LEA R100, P6, R101, R2, 0x2 ;  /* 0x0000000265647211 */ /* 0x000fc800078c10ff */
[-C--:B------:R-:W-:Y:S02]  /*b9670*/  LEA.HI.X.SX32 R101, R101, R3.reuse, 0x2, P6 ;  /* 0x0000000365657211 */ /* 0x080fe400030f16ff */
[----:B------:R-:W-:Y:S02]  /*b9680*/  LEA R106, P6, R107, R2, 0x2 ;  /* 0x000000026b6a7211 */ /* 0x000fe400078c10ff */
[----:B-1----:R-:W-:Y:S02]  /*b9690*/  IADD3 R203, R201, R228, RZ ;  /* 0x000000e4c9cb7210 */ /* 0x002fe40007ffe0ff */
[----:B------:R-:W1:Y:S01]  /*b96a0*/  LDC R228, c[0x0][0x248] ;  /* 0x00009200ffe47b82 */ /* 0x000e620000000800 */
        /* <DEDUP_REMOVED lines=8> */
[----:B------:R-:W-:Y:S01]  /*b9730*/  LEA.HI.X.SX32 R175, R0, R3, 0x2, P6 ;  /* 0x0000000300af7211 */ /* 0x000fe200030f16ff */
[----:B-1----:R-:W-:Y:S02]  /*b9740*/  IMAD.IADD R0, R203, 0x1, R228 ;  /* 0x00000001cb007824 */ /* 0x002fe400078e02e4 */
[----:B------:R-:W1:Y:S03]  /*b9750*/  LDC R228, c[0x0][0x248] ;  /* 0x00009200ffe47b82 */ /* 0x000e660000000800 */
[----:B-1----:R-:W-:-:S05]  /*b9760*/  IADD3 R207, R0, R228, RZ ;  /* 0x000000e400cf7210 */ /* 0x002fca0007ffe0ff */
        /* <DEDUP_REMOVED lines=42> */
[-C--:B------:R-:W-:Y:S02]  /*b9a10*/  LEA.HI.X.SX32 R217, R217, R3.reuse, 0x2, P6 ;  /* 0x00000003d9d97211 */ /* 0x080fe400030f16ff */
[CC--:B------:R-:W-:Y:S01]  /*b9a20*/  LEA R222, P6, R223.reuse, R2.reuse, 0x2 ;  /* 0x00000002dfde7211 */ /* 0x0c0fe200078c10ff */
[----:B------:R-:W-:Y:S03]  /*b9a30*/  STL.64 [R1+0x2768], R162 ;  /* 0x002768a201007387 */ /* 0x000fe60000100a00 */
[-C--:B------:R-:W-:Y:S01]  /*b9a40*/  LEA.HI.X.SX32 R223, R223, R3.reuse, 0x2, P6 ;  /* 0x00000003dfdf7211 */ /* 0x080fe200030f16ff */
[----:B------:R4:W-:Y:S01]  /*b9a50*/  STL.64 [R1+0x148], R10 ;  /* 0x0001480a01007387 */ /* 0x0009e20000100a00 */
[----:B-1----:R-:W-:Y:S01]  /*b9a60*/  IMAD.IADD R237, R235, 0x1, R228 ;  /* 0x00000001ebed7824 */ /* 0x002fe200078e02e4 */
[C---:B------:R-:W-:Y:S01]  /*b9a70*/  LEA R228, P6, R0.reuse, R2, 0x2 ;  /* 0x0000000200e47211 */ /* 0x040fe200078c10ff */
[----:B----4-:R-:W1:Y:S03]  /*b9a80*/  LDC R11, c[0x0][0x22c] ;  /* 0x00008b00ff0b7b82 */ /* 0x010e660000000800 */
[----:B------:R-:W-:Y:S01]  /*b9a90*/  IADD3 R239, R237, R230, RZ ;  /* 0x000000e6edef7210 */ /* 0x000fe20007ffe0ff */
[----:B------:R4:W-:Y:S01]  /*b9aa0*/  STL.64 [R1+0x2770], R164 ;  /* 0x002770a401007387 */ /* 0x0009e20000100a00 */
[----:B------:R-:W-:-:S03]  /*b9ab0*/  LEA.HI.X.SX32 R229, R0, R3, 0x2, P6 ;  /* 0x0000000300e57211 */ /* 0x000fc600030f16ff */
[----:B------:R-:W-:Y:S01]  /*b9ac0*/  STL.64 [R1+0x2778], R166 ;  /* 0x002778a601007387 */ /* 0x000fe20000100a00 */
[----:B------:R-:W-:-:S03]  /*b9ad0*/  IMAD.IADD R0, R239, 0x1, R232 ;  /* 0x00000001ef007824 */ /* 0x000fc600078e02e8 */
[----:B------:R-:W-:Y:S04]  /*b9ae0*/  STL.64 [R1+0x2780], R144 ;  /* 0x0027809001007387 */ /* 0x000fe80000100a00 */
[----:B------:R-:W-:Y:S01]  /*b9af0*/  STL.64 [R1+0x2788], R146 ;  /* 0x0027889201007387 */ /* 0x000fe20000100a00 */
[----:B------:R-:W-:Y:S01]  /*b9b00*/  IADD3 R243, R0, R236, RZ ;  /* 0x000000ec00f37210 */ /* 0x000fe20007ffe0ff */
[----:B----4-:R-:W4:Y:S02]  /*b9b10*/  LDC R164, c[0x0][0x22c] ;  /* 0x00008b00ffa47b82 */ /* 0x010f240000000800 */
[----:B------:R-:W-:Y:S04]  /*b9b20*/  STL.64 [R1+0x2790], R156 ;  /* 0x0027909c01007387 */ /* 0x000fe80000100a00 */
[----:B------:R-:W-:Y:S04]  /*b9b30*/  STL.64 [R1+0x2798], R158 ;  /* 0x0027989e01007387 */ /* 0x000fe80000100a00 */
[----:B------:R-:W-:Y:S04]  /*b9b40*/  STL.64 [R1+0x27a0], R160 ;  /* 0x0027a0a001007387 */ /* 0x000fe80000100a00 */
[----:B------:R2:W-:Y:S01]  /*b9b50*/  STL.64 [R1+0x27b8], R140 ;  /* 0x0027b88c01007387 */ /* 0x0005e20000100a00 */
[----:B------:R-:W-:-:S03]  /*b9b60*/  IMAD.IADD R245, R243, 0x1, R8 ;  /* 0x00000001f3f57824 */ /* 0x000fc600078e0208 */
[----:B------:R-:W-:Y:S04]  /*b9b70*/  STL.64 [R1+0x27c0], R142 ;  /* 0x0027c08e01007387 */ /* 0x000fe80000100a00 */
[----:B------:R-:W-:Y:S04]  /*b9b80*/  STL.64 [R1+0x27d8], R136 ;  /* 0x0027d88801007387 */ /* 0x000fe80000100a00 */
[----:B------:R3:W-:Y:S01]  /*b9b90*/  STL.64 [R1+0x27e0], R138 ;  /* 0x0027e08a01007387 */ /* 0x0007e20000100a00 */
[-C--:B------:R-:W-:Y:S01]  /*b9ba0*/  LEA R18, P5, R19, R2.reuse, 0x2 ;  /* 0x0000000213127211 */ /* 0x080fe200078a10ff */
[----:B--2---:R-:W2:Y:S02]  /*b9bb0*/  LDC R140, c[0x0][0x22c] ;  /* 0x00008b00ff8c7b82 */ /* 0x004ea40000000800 */
[----:B------:R-:W-:Y:S04]  /*b9bc0*/  STL.64 [R1+0x27e8], R152 ;  /* 0x0027e89801007387 */ /* 0x000fe80000100a00 */
[----:B------:R-:W1:Y:S01]  /*b9bd0*/  LDL.LU R8, [R1+0x25c4] ;  /* 0x0025c40001087983 */ /* 0x000e620000300800 */
[-C--:B------:R-:W-:Y:S01]  /*b9be0*/  LEA R84, P3, R91, R2.reuse, 0x2 ;  /* 0x000000025b547211 */ /* 0x080fe200078610ff */
[----:B------:R-:W2:Y:S02]  /*b9bf0*/  LDC R141, c[0x0][0x22c] ;  /* 0x00008b00ff8d7b82 */ /* 0x000ea40000000800 */
[----:B------:R-:W4:Y:S04]  /*b9c00*/  LDL.LU.64 R158, [R1+0xae8] ;  /* 0x000ae800019e7983 */ /* 0x000f280000300a00 */
[----:B------:R-:W4:Y:S01]  /*b9c10*/  LDL.LU R163, [R1+0xe1c] ;  /* 0x000e1c0001a37983 */ /* 0x000f220000300800 */
[----:B------:R-:W-:Y:S01]  /*b9c20*/  LEA R234, P6, R235, R2, 0x2 ;  /* 0x00000002ebea7211 */ /* 0x000fe200078c10ff */
[----:B---3--:R-:W3:Y:S02]  /*b9c30*/  LDC R138, c[0x0][0x22c] ;  /* 0x00008b00ff8a7b82 */ /* 0x008ee40000000800 */
[----:B------:R-:W2:Y:S01]  /*b9c40*/  LDL.LU R122, [R1+0x25c0] ;  /* 0x0025c000017a7983 */ /* 0x000ea20000300800 */
[----:B------:R-:W-:-:S02]  /*b9c50*/  LEA.HI.X.SX32 R19, R19, R3, 0x2, P5 ;  /* 0x0000000313137211 */ /* 0x000fc400028f16ff */
[----:B------:R-:W-:Y:S01]  /*b9c60*/  LEA R68, P5, R69, R2, 0x2 ;  /* 0x0000000245447211 */ /* 0x000fe200078a10ff */
[----:B------:R-:W3:Y:S01]  /*b9c70*/  LDL.LU.64 R156, [R1+0xae0] ;  /* 0x000ae000019c7983 */ /* 0x000ee20000300a00 */
[----:B------:R-:W-:Y:S01]  /*b9c80*/  IADD3 R247, R245, R242, RZ ;  /* 0x000000f2f5f77210 */ /* 0x000fe20007ffe0ff */
[----:B------:R-:W3:Y:S01]  /*b9c90*/  LDC R139, c[0x0][0x22c] ;  /* 0x00008b00ff8b7b82 */ /* 0x000ee20000000800 */
[-C--:B------:R-:W-:Y:S01]  /*b9ca0*/  LEA.HI.X.SX32 R69, R69, R3.reuse, 0x2, P5 ;  /* 0x0000000345457211 */ /* 0x080fe200028f16ff */
[----:B------:R-:W3:Y:S01]  /*b9cb0*/  LDL.LU R166, [R1+0xe00] ;  /* 0x000e000001a67983 */ /* 0x000ee20000300800 */
[----:B------:R-:W-:Y:S02]  /*b9cc0*/  LEA R74, P5, R75, R2, 0x2 ;  /* 0x000000024b4a7211 */ /* 0x000fe400078a10ff */
[-C--:B------:R-:W-:Y:S01]  /*b9cd0*/  LEA.HI.X.SX32 R85, R91, R3.reuse, 0x2, P3 ;  /* 0x000000035b557211 */ /* 0x080fe200018f16ff */
[----:B------:R-:W3:Y:S01]  /*b9ce0*/  LDL.LU R125, [R1+0x25bc] ;  /* 0x0025bc00017d7983 */ /* 0x000ee20000300800 */
[----:B------:R-:W-:-:S02]  /*b9cf0*/  LEA.HI.X.SX32 R75, R75, R3, 0x2, P5 ;  /* 0x000000034b4b7211 */ /* 0x000fc400028f16ff */
[CC--:B------:R-:W-:Y:S01]  /*b9d00*/  LEA R80, P5, R81.reuse, R2.reuse, 0x2 ;  /* 0x0000000251507211 */ /* 0x0c0fe200078a10ff */
[----:B------:R-:W3:Y:S03]  /*b9d10*/  LDL.LU.64 R146, [R1+0xad8] ;  /* 0x000ad80001927983 */ /* 0x000ee60000300a00 */
[-C--:B------:R-:W-:Y:S01]  /*b9d20*/  LEA.HI.X.SX32 R81, R81, R3.reuse, 0x2, P5 ;  /* 0x0000000351517211 */ /* 0x080fe200028f16ff */
[----:B------:R-:W3:Y:S01]  /*b9d30*/  LDL.LU R165, [R1+0xdf0] ;  /* 0x000df00001a57983 */ /* 0x000ee20000300800 */
[C---:B------:R-:W-:Y:S02]  /*b9d40*/  LEA R86, P5, R90.reuse, R2, 0x2 ;  /* 0x000000025a567211 */ /* 0x040fe400078a10ff */
[-C--:B------:R-:W-:Y:S01]  /*b9d50*/  LEA.HI.X.SX32 R235, R235, R3.reuse, 0x2, P6 ;  /* 0x00000003ebeb7211 */ /* 0x080fe200030f16ff */
[----:B------:R-:W3:Y:S01]  /*b9d60*/  LDL.LU.64 R144, [R1+0xad0] ;  /* 0x000ad00001907983 */ /* 0x000ee20000300a00 */
[----:B------:R-:W-:-:S02]  /*b9d70*/  LEA.HI.X.SX32 R87, R90, R3, 0x2, P5 ;  /* 0x000000035a577211 */ /* 0x000fc400028f16ff */
[CC--:B------:R-:W-:Y:S01]  /*b9d80*/  LEA R92, P5, R93.reuse, R2.reuse, 0x2 ;  /* 0x000000025d5c7211 */ /* 0x0c0fe200078a10ff */
[----:B------:R-:W3:Y:S01]  /*b9d90*/  LDL.LU R167, [R1+0xe04] ;  /* 0x000e040001a77983 */ /* 0x000ee20000300800 */
[CC--:B------:R-:W-:Y:S02]  /*b9da0*/  LEA R90, P3, R96.reuse, R2.reuse, 0x2 ;  /* 0x00000002605a7211 */ /* 0x0c0fe400078610ff */
[-C--:B------:R-:W-:Y:S01]  /*b9db0*/  LEA.HI.X.SX32 R93, R93, R3.reuse, 0x2, P5 ;  /* 0x000000035d5d7211 */ /* 0x080fe200028f16ff */
[----:B------:R-:W3:Y:S01]  /*b9dc0*/  LDL.LU.64 R154, [R1+0xab8] ;  /* 0x000ab800019a7983 */ /* 0x000ee20000300a00 */
[-C--:B------:R-:W-:Y:S02]  /*b9dd0*/  LEA R98, P5, R99, R2.reuse, 0x2 ;  /* 0x0000000263627211 */ /* 0x080fe400078a10ff */
[----:B------:R-:W-:Y:S01]  /*b9de0*/  LEA.HI.X.SX32 R91, R96, R3, 0x2, P3 ;  /* 0x00000003605b7211 */ /* 0x000fe200018f16ff */
[----:B------:R-:W3:Y:S01]  /*b9df0*/  LDL.LU R131, [R1+0xdf4] ;  /* 0x000df40001837983 */ /* 0x000ee20000300800 */
[----:B------:R-:W-:-:S02]  /*b9e00*/  LEA R96, P3, R97, R2, 0x2 ;  /* 0x0000000261607211 */ /* 0x000fc400078610ff */
[-C--:B------:R-:W-:Y:S01]  /*b9e10*/  LEA.HI.X.SX32 R99, R99, R3.reuse, 0x2, P5 ;  /* 0x0000000363637211 */ /* 0x080fe200028f16ff */
[----:B------:R-:W3:Y:S01]  /*b9e20*/  LDL.LU.64 R56, [R1+0xab0] ;  /* 0x000ab00001387983 */ /* 0x000ee20000300a00 */
[-C--:B------:R-:W-:Y:S02]  /*b9e30*/  LEA R104, P5, R105, R2.reuse, 0x2 ;  /* 0x0000000269687211 */ /* 0x080fe400078a10ff */
[-C--:B------:R-:W-:Y:S02]  /*b9e40*/  LEA.HI.X.SX32 R97, R97, R3.reuse, 0x2, P3 ;  /* 0x0000000361617211 */ /* 0x080fe400018f16ff */
[-C--:B------:R-:W-:Y:S02]  /*b9e50*/  LEA R102, P3, R103, R2.reuse, 0x2 ;  /* 0x0000000267667211 */ /* 0x080fe400078610ff */
[----:B------:R-:W-:Y:S02]  /*b9e60*/  LEA.HI.X.SX32 R105, R105, R3, 0x2, P5 ;  /* 0x0000000369697211 */ /* 0x000fe400028f16ff */
[----:B------:R-:W-:-:S02]  /*b9e70*/  LEA R110, P5, R111, R2, 0x2 ;  /* 0x000000026f6e7211 */ /* 0x000fc400078a10ff */
[-C--:B------:R-:W-:Y:S02]  /*b9e80*/  LEA.HI.X.SX32 R103, R103, R3.reuse, 0x2, P3 ;  /* 0x0000000367677211 */ /* 0x080fe400018f16ff */
        /* <DEDUP_REMOVED lines=54> */
[CC--:B------:R-:W-:Y:S02]  /*ba1f0*/  LEA R240, P6, R0.reuse, R2.reuse, 0x2 ;  /* 0x0000000200f07211 */ /* 0x0c0fe400078c10ff */
[-C--:B------:R-:W-:Y:S02]  /*ba200*/  LEA R238, P5, R239, R2.reuse, 0x2 ;  /* 0x00000002efee7211 */ /* 0x080fe400078a10ff */
[-C--:B------:R-:W-:Y:S02]  /*ba210*/  LEA.HI.X.SX32 R231, R231, R3.reuse, 0x2, P3 ;  /* 0x00000003e7e77211 */ /* 0x080fe400018f16ff */
[----:B------:R-:W-:Y:S02]  /*ba220*/  LEA R236, P3, R237, R2, 0x2 ;  /* 0x00000002edec7211 */ /* 0x000fe400078610ff */
[-C--:B------:R-:W-:Y:S01]  /*ba230*/  LEA.HI.X.SX32 R241, R0, R3.reuse, 0x2, P6 ;  /* 0x0000000300f17211 */ /* 0x080fe200030f16ff */
[----:B------:R-:W-:Y:S01]  /*ba240*/  IMAD.IADD R0, R247, 0x1, R244 ;  /* 0x00000001f7007824 */ /* 0x000fe200078e02f4 */
[----:B------:R-:W-:-:S02]  /*ba250*/  LEA.HI.X.SX32 R239, R239, R3, 0x2, P5 ;  /* 0x00000003efef7211 */ /* 0x000fc400028f16ff */
[-C--:B------:R-:W-:Y:S02]  /*ba260*/  LEA R244, P5, R245, R2.reuse, 0x2 ;  /* 0x00000002f5f47211 */ /* 0x080fe400078a10ff */
[----:B------:R-:W-:Y:S02]  /*ba270*/  LEA.HI.X.SX32 R237, R237, R3, 0x2, P3 ;  /* 0x00000003eded7211 */ /* 0x000fe400018f16ff */
[-C--:B------:R-:W-:Y:S02]  /*ba280*/  LEA R242, P3, R243, R2.reuse, 0x2 ;  /* 0x00000002f3f27211 */ /* 0x080fe400078610ff */
[C---:B------:R-:W-:Y:S02]  /*ba290*/  IADD3 R252, R0.reuse, R9, RZ ;  /* 0x0000000900fc7210 */ /* 0x040fe40007ffe0ff */
[----:B------:R-:W-:Y:S01]  /*ba2a0*/  LEA.HI.X.SX32 R245, R245, R3, 0x2, P5 ;  /* 0x00000003f5f57211 */ /* 0x000fe200028f16ff */
[----:B------:R-:W3:Y:S01]  /*ba2b0*/  LDL.LU R9, [R1+0xe08] ;  /* 0x000e080001097983 */ /* 0x000ee20000300800 */
[----:B------:R-:W-:-:S02]  /*ba2c0*/  LEA R248, P5, R0, R2, 0x2 ;  /* 0x0000000200f87211 */ /* 0x000fc400078a10ff */
[-C--:B------:R-:W-:Y:S01]  /*ba2d0*/  LEA.HI.X.SX32 R243, R243, R3.reuse, 0x2, P3 ;  /* 0x00000003f3f37211 */ /* 0x080fe200018f16ff */
[----:B------:R-:W3:Y:S01]  /*ba2e0*/  LDL.LU R136, [R1+0x25b8] ;  /* 0x0025b80001887983 */ /* 0x000ee20000300800 */
[----:B------:R-:W-:-:S03]  /*ba2f0*/  LEA.HI.X.SX32 R249, R0, R3, 0x2, P5 ;  /* 0x0000000300f97211 */ /* 0x000fc600028f16ff */
[----:B------:R-:W3:Y:S01]  /*ba300*/  LDL.LU R124, [R1+0x25b4] ;  /* 0x0025b400017c7983 */ /* 0x000ee20000300800 */
[----:B-1----:R-:W-:-:S03]  /*ba310*/  ISETP.LT.AND P3, PT, R8, R11, !P0 ;  /* 0x0000000b0800720c */ /* 0x002fc60004761270 */
[----:B------:R-:W3:Y:S04]  /*ba320*/  LDL.LU.64 R10, [R1+0xaa8] ;  /* 0x000aa800010a7983 */ /* 0x000ee80000300a00 */
[----:B------:R-:W3:Y:S04]  /*ba330*/  LDL.LU R8, [R1+0xdf8] ;  /* 0x000df80001087983 */ /* 0x000ee80000300800 */
[----:B----4-:R1:W-:Y:S01]  /*ba340*/  @P2 STG.E desc[UR60][R158.64], R163 ;  /* 0x000000a39e002986 */ /* 0x0103e2000c10193c */
[----:B--2---:R-:W-:-:S03]  /*ba350*/  ISETP.LT.AND P2, PT, R122, R130, !P0 ;  /* 0x000000827a00720c */ /* 0x004fc60004741270 */
[----:B------:R-:W2:Y:S04]  /*ba360*/  LDL.LU R0, [R1+0x25b0] ;  /* 0x0025b00001007983 */ /* 0x000ea80000300800 */
[----:B------:R-:W4:Y:S01]  /*ba370*/  LDL.LU R122, [R1+0x25ac] ;  /* 0x0025ac00017a7983 */ /* 0x000f220000300800 */
[----:B------:R-:W-:-:S03]  /*ba380*/  LEA R246, P6, R247, R2, 0x2 ;  /* 0x00000002f7f67211 */ /* 0x000fc600078c10ff */
[----:B-1----:R-:W2:Y:S01]  /*ba390*/  LDL.LU.64 R162, [R1+0xaa0] ;  /* 0x000aa00001a27983 */ /* 0x002ea20000300a00 */
[-C--:B------:R-:W-:Y:S02]  /*ba3a0*/  LEA.HI.X.SX32 R247, R247, R3.reuse, 0x2, P6 ;  /* 0x00000003f7f77211 */ /* 0x080fe400030f16ff */
[C---:B------:R-:W-:Y:S01]  /*ba3b0*/  LEA R2, P6, R252.reuse, R2, 0x2 ;  /* 0x00000002fc027211 */ /* 0x040fe200078c10ff */
[----:B------:R-:W2:Y:S03]  /*ba3c0*/  LDL.LU R130, [R1+0xe0c] ;  /* 0x000e0c0001827983 */ /* 0x000ea60000300800 */
[----:B------:R-:W-:Y:S02]  /*ba3d0*/  LEA.HI.X.SX32 R3, R252, R3, 0x2, P6 ;  /* 0x00000003fc037211 */ /* 0x000fe400030f16ff */
[----:B---3--:R-:W-:Y:S01]  /*ba3e0*/  ISETP.LT.AND P6, PT, R125, R164, !P0 ;  /* 0x000000a47d00720c */ /* 0x008fe200047c1270 */
[----:B------:R1:W-:Y:S01]  /*ba3f0*/  @P4 STG.E desc[UR60][R156.64], R166 ;  /* 0x000000a69c004986 */ /* 0x0003e2000c10193c */
[----:B------:R-:W3:Y:S08]  /*ba400*/  LDC R164, c[0x0][0x22c] ;  /* 0x00008b00ffa47b82 */ /* 0x000ef00000000800 */
[----:B------:R-:W3:Y:S01]  /*ba410*/  LDC R125, c[0x0][0x22c] ;  /* 0x00008b00ff7d7b82 */ /* 0x000ee20000000800 */
[----:B------:R3:W-:Y:S04]  /*ba420*/  @P3 STG.E desc[UR60][R146.64], R165 ;  /* 0x000000a592003986 */ /* 0x0007e8000c10193c */
[----:B------:R-:W-:Y:S03]  /*ba430*/  @P2 STG.E desc[UR60][R144.64], R167 ;  /* 0x000000a790002986 */ /* 0x000fe6000c10193c */
[----:B-1----:R-:W2:Y:S08]  /*ba440*/  LDC R166, c[0x0][0x22c] ;  /* 0x00008b00ffa67b82 */ /* 0x002eb00000000800 */
[----:B------:R-:W1:Y:S01]  /*ba450*/  LDC R252, c[0x0][0x22c] ;  /* 0x00008b00fffc7b82 */ /* 0x000e620000000800 */
[----:B---3--:R-:W-:-:S02]  /*ba460*/  ISETP.LT.AND P4, PT, R136, R164, !P0 ;  /* 0x000000a48800720c */ /* 0x008fc40004781270 */
[----:B------:R-:W3:Y:S01]  /*ba470*/  LDL.LU.64 R164, [R1+0xa98] ;  /* 0x000a980001a47983 */ /* 0x000ee20000300a00 */
[----:B------:R-:W-:-:S03]  /*ba480*/  ISETP.LT.AND P5, PT, R124, R125, !P0 ;  /* 0x0000007d7c00720c */ /* 0x000fc600047a1270 */
[----:B------:R-:W3:Y:S01]  /*ba490*/  LDL.LU R125, [R1+0xdfc] ;  /* 0x000dfc00017d7983 */ /* 0x000ee20000300800 */
[----:B------:R-:W1:Y:S03]  /*ba4a0*/  LDC R124, c[0x0][0x22c] ;  /* 0x00008b00ff7c7b82 */ /* 0x000e660000000800 */
[----:B------:R-:W3:Y:S01]  /*ba4b0*/  LDL.LU R137, [R1+0x25a8] ;  /* 0x0025a80001897983 */ /* 0x000ee20000300800 */
[----:B----4-:R-:W-:-:S03]  /*ba4c0*/  ISETP.LT.AND P2, PT, R122, R123, !P0 ;  /* 0x0000007b7a00720c */ /* 0x010fc60004741270 */
[----:B------:R-:W4:Y:S04]  /*ba4d0*/  LDL.LU R123, [R1+0x25a4] ;  /* 0x0025a400017b7983 */ /* 0x000f280000300800 */
[----:B------:R-:W1:Y:S01]  /*ba4e0*/  LDL.LU R122, [R1+0x259c] ;  /* 0x00259c00017a7983 */ /* 0x000e620000300800 */
[----:B--2---:R-:W-:Y:S02]  /*ba4f0*/  ISETP.LT.AND P3, PT, R0, R166, !P0 ;  /* 0x000000a60000720c */ /* 0x004fe40004761270 */
[----:B------:R-:W2:Y:S01]  /*ba500*/  LDC R0, c[0x0][0x22c] ;  /* 0x00008b00ff007b82 */ /* 0x000ea20000000800 */
[----:B------:R2:W-:Y:S04]  /*ba510*/  @P6 STG.E desc[UR60][R154.64], R131 ;  /* 0x000000839a006986 */ /* 0x0005e8000c10193c */
[----:B------:R2:W-:Y:S04]  /*ba520*/  @P4 STG.E desc[UR60][R56.64], R9 ;  /* 0x0000000938004986 */ /* 0x0005e8000c10193c */
[----:B--2---:R-:W2:Y:S04]  /*ba530*/  LDL.LU.64 R154, [R1+0xa90] ;  /* 0x000a9000019a7983 */ /* 0x004ea80000300a00 */
[----:B------:R-:W2:Y:S04]  /*ba540*/  LDL.LU R131, [R1+0xde0] ;  /* 0x000de00001837983 */ /* 0x000ea80000300800 */
[----:B------:R-:W2:Y:S04]  /*ba550*/  LDL.LU R136, [R1+0x25a0] ;  /* 0x0025a00001887983 */ /* 0x000ea80000300800 */
[----:B------:R-:W2:Y:S04]  /*ba560*/  LDL.LU.64 R56, [R1+0xa88] ;  /* 0x000a880001387983 */ /* 0x000ea80000300a00 */
[----:B------:R3:W-:Y:S04]  /*ba570*/  @P5 STG.E desc[UR60][R10.64], R8 ;  /* 0x000000080a005986 */ /* 0x0007e8000c10193c */
[----:B------:R-:W2:Y:S04]  /*ba580*/  LDL.LU R9, [R1+0xdd0] ;  /* 0x000dd00001097983 */ /* 0x000ea80000300800 */
[----:B------:R3:W-:Y:S04]  /*ba590*/  @P3 STG.E desc[UR60][R162.64], R130 ;  /* 0x00000082a2003986 */ /* 0x0007e8000c10193c */
[----:B---3--:R-:W3:Y:S04]  /*ba5a0*/  LDL.LU.64 R10, [R1+0xa80] ;  /* 0x000a8000010a7983 */ /* 0x008ee80000300a00 */
[----:B------:R-:W3:Y:S04]  /*ba5b0*/  LDL.LU R8, [R1+0xde4] ;  /* 0x000de40001087983 */ /* 0x000ee80000300800 */
[----:B------:R-:W3:Y:S04]  /*ba5c0*/  LDL.LU R130, [R1+0x2598] ;  /* 0x0025980001827983 */ /* 0x000ee80000300800 */
[----:B------:R-:W3:Y:S04]  /*ba5d0*/  LDL.LU.64 R156, [R1+0xa78] ;  /* 0x000a7800019c7983 */ /* 0x000ee80000300a00 */
[----:B------:R-:W3:Y:S04]  /*ba5e0*/  LDL.LU R144, [R1+0xdd4] ;  /* 0x000dd40001907983 */ /* 0x000ee80000300800 */
[----:B------:R-:W3:Y:S04]  /*ba5f0*/  LDL.LU.64 R146, [R1+0xa70] ;  /* 0x000a700001927983 */ /* 0x000ee80000300a00 */
[----:B------:R-:W3:Y:S04]  /*ba600*/  LDL.LU R145, [R1+0xde8] ;  /* 0x000de80001917983 */ /* 0x000ee80000300800 */
[----:B------:R1:W-:Y:S01]  /*ba610*/  @P2 STG.E desc[UR60][R164.64], R125 ;  /* 0x0000007da4002986 */ /* 0x0003e2000c10193c */
[----:B----4-:R-:W-:-:S03]  /*ba620*/  ISETP.LT.AND P3, PT, R123, R140, !P0 ;  /* 0x0000008c7b00720c */ /* 0x010fc60004761270 */
[----:B------:R-:W4:Y:S01]  /*ba630*/  LDL.LU R123, [R1+0x2594] ;  /* 0x00259400017b7983 */ /* 0x000f220000300800 */
[----:B-1----:R-:W-:-:S03]  /*ba640*/  ISETP.LT.AND P2, PT, R122, R124, !P0 ;  /* 0x0000007c7a00720c */ /* 0x002fc60004741270 */
[----:B------:R-:W4:Y:S04]  /*ba650*/  LDL.LU.64 R166, [R1+0xa68] ;  /* 0x000a680001a67983 */ /* 0x000f280000300a00 */
[----:B------:R-:W4:Y:S04]  /*ba660*/  LDL.LU R162, [R1+0xdd8] ;  /* 0x000dd80001a27983 */ /* 0x000f280000300800 */
[----:B------:R-:W4:Y:S04]  /*ba670*/  LDL.LU R125, [R1+0x2590] ;  /* 0x00259000017d7983 */ /* 0x000f280000300800 */
[----:B------:R-:W4:Y:S01]  /*ba680*/  LDL.LU R124, [R1+0x258c] ;  /* 0x00258c00017c7983 */ /* 0x000f220000300800 */
[----:B------:R-:W-:-:S02]  /*ba690*/  ISETP.LT.AND P4, PT, R137, R141, !P0 ;  /* 0x0000008d8900720c */ /* 0x000fc40004781270 */
[----:B------:R-:W1:Y:S01]  /*ba6a0*/  LDC R137, c[0x0][0x22c] ;  /* 0x00008b00ff897b82 */ /* 0x000e620000000800 */
[----:B------:R-:W4:Y:S01]  /*ba6b0*/  LDL.LU R122, [R1+0x2588] ;  /* 0x00258800017a7983 */ /* 0x000f220000300800 */
[----:B--2---:R-:W-:-:S06]  /*ba6c0*/  ISETP.LT.AND P6, PT, R136, R138, !P0 ;  /* 0x0000008a8800720c */ /* 0x004fcc00047c1270 */
[----:B------:R-:W2:Y:S03]  /*ba6d0*/  LDC R136, c[0x0][0x22c] ;  /* 0x00008b00ff887b82 */ /* 0x000ea60000000800 */
[----:B------:R3:W-:Y:S05]  /*ba6e0*/  @P4 STG.E desc[UR60][R154.64], R131 ;  /* 0x000000839a004986 */ /* 0x0007ea000c10193c */
[----:B------:R-:W2:Y:S01]  /*ba6f0*/  LDC R138, c[0x0][0x22c] ;  /* 0x00008b00ff8a7b82 */ /* 0x000ea20000000800 */
[----:B------:R-:W-:Y:S01]  /*ba700*/  @P3 STG.E desc[UR60][R56.64], R9 ;  /* 0x0000000938003986 */ /* 0x000fe2000c10193c */
[----:B---3--:R-:W-:-:S03]  /*ba710*/  ISETP.LT.AND P5, PT, R130, R252, !P0 ;  /* 0x000000fc8200720c */ /* 0x008fc600047a1270 */
[----:B------:R-:W3:Y:S03]  /*ba720*/  LDL.LU R130, [R1+0x2584] ;  /* 0x0025840001827983 */ /* 0x000ee60000300800 */
[----:B------:R-:W3:Y:S01]  /*ba730*/  LDC R252, c[0x0][0x22c] ;  /* 0x00008b00fffc7b82 */ /* 0x000ee20000000800 */
[----:B------:R-:W3:Y:S04]  /*ba740*/  LDL.LU.64 R164, [R1+0xa60] ;  /* 0x000a600001a47983 */ /* 0x000ee80000300a00 */
[----:B------:R-:W3:Y:S04]  /*ba750*/  LDL.LU R163, [R1+0xdec] ;  /* 0x000dec0001a37983 */ /* 0x000ee80000300800 */
[----:B------:R-:W3:Y:S04]  /*ba760*/  LDL.LU.64 R154, [R1+0xa58] ;  /* 0x000a5800019a7983 */ /* 0x000ee80000300a00 */
[----:B------:R-:W3:Y:S04]  /*ba770*/  LDL.LU R131, [R1+0xddc] ;  /* 0x000ddc0001837983 */ /* 0x000ee80000300800 */
[----:B------:R1:W-:Y:S04]  /*ba780*/  @P6 STG.E desc[UR60][R10.64], R8 ;  /* 0x000000080a006986 */ /* 0x0003e8000c10193c */
[----:B------:R-:W-:Y:S04]  /*ba790*/  @P2 STG.E desc[UR60][R156.64], R144 ;  /* 0x000000909c002986 */ /* 0x000fe8000c10193c */
[----:B-1----:R-:W3:Y:S04]  /*ba7a0*/  LDL.LU.64 R10, [R1+0xa50] ;  /* 0x000a5000010a7983 */ /* 0x002ee80000300a00 */
[----:B------:R-:W3:Y:S04]  /*ba7b0*/  LDL.LU R9, [R1+0xdc0] ;  /* 0x000dc00001097983 */ /* 0x000ee80000300800 */
[----:B------:R-:W3:Y:S04]  /*ba7c0*/  LDL.LU.64 R56, [R1+0xa38] ;  /* 0x000a380001387983 */ /* 0x000ee80000300a00 */
[----:B------:R-:W3:Y:S01]  /*ba7d0*/  LDL.LU R8, [R1+0xdb0] ;  /* 0x000db00001087983 */ /* 0x000ee20000300800 */
[----:B----4-:R-:W-:-:S03]  /*ba7e0*/  ISETP.LT.AND P3, PT, R125, R139, !P0 ;  /* 0x0000008b7d00720c */ /* 0x010fc60004761270 */
[----:B------:R-:W4:Y:S01]  /*ba7f0*/  LDL.LU R125, [R1+0x2580] ;  /* 0x00258000017d7983 */ /* 0x000f220000300800 */
[----:B------:R-:W-:Y:S01]  /*ba800*/  ISETP.LT.AND P4, PT, R123, R0, !P0 ;  /* 0x000000007b00720c */ /* 0x000fe20004781270 */
[----:B------:R-:W1:Y:S01]  /*ba810*/  LDC R139, c[0x0][0x22c] ;  /* 0x00008b00ff8b7b82 */ /* 0x000e620000000800 */
[----:B------:R-:W-:Y:S02]  /*ba820*/  ISETP.LT.AND P2, PT, R124, R137, !P0 ;  /* 0x000000897c00720c */ /* 0x000fe40004741270 */
[----:B------:R-:W4:Y:S05]  /*ba830*/  LDL.LU R124, [R1+0x257c] ;  /* 0x00257c00017c7983 */ /* 0x000f2a0000300800 */
[----:B------:R-:W4:Y:S01]  /*ba840*/  LDC R0, c[0x0][0x22c] ;  /* 0x00008b00ff007b82 */ /* 0x000f220000000800 */
[----:B------:R-:W-:Y:S04]  /*ba850*/  @P5 STG.E desc[UR60][R146.64], R145 ;  /* 0x0000009192005986 */ /* 0x000fe8000c10193c */
[----:B------:R2:W-:Y:S02]  /*ba860*/  @P4 STG.E desc[UR60][R166.64], R162 ;  /* 0x000000a2a6004986 */ /* 0x0005e4000c10193c */
[----:B--2---:R-:W-:Y:S01]  /*ba870*/  ISETP.LT.AND P4, PT, R122, R136, !P0 ;  /* 0x000000887a00720c */ /* 0x004fe20004781270 */
[----:B------:R-:W2:Y:S01]  /*ba880*/  LDC R123, c[0x0][0x22c] ;  /* 0x00008b00ff7b7b82 */ /* 0x000ea20000000800 */
[----:B------:R-:W2:Y:S04]  /*ba890*/  LDL.LU R122, [R1+0x2578] ;  /* 0x00257800017a7983 */ /* 0x000ea80000300800 */
[----:B------:R-:W2:Y:S03]  /*ba8a0*/  LDL.LU.64 R160, [R1+0xa30] ;  /* 0x000a300001a07983 */ /* 0x000ea60000300a00 */
[----:B------:R-:W1:Y:S01]  /*ba8b0*/  LDC R137, c[0x0][0x22c] ;  /* 0x00008b00ff897b82 */ /* 0x000e620000000800 */
[----:B------:R-:W2:Y:S04]  /*ba8c0*/  LDL.LU R166, [R1+0xdc4] ;  /* 0x000dc40001a67983 */ /* 0x000ea80000300800 */
[----:B------:R-:W2:Y:S03]  /*ba8d0*/  LDL.LU.64 R158, [R1+0xa28] ;  /* 0x000a2800019e7983 */ /* 0x000ea60000300a00 */
[----:B------:R-:W1:Y:S01]  /*ba8e0*/  LDC R136, c[0x0][0x22c] ;  /* 0x00008b00ff887b82 */ /* 0x000e620000000800 */
[----:B------:R-:W2:Y:S04]  /*ba8f0*/  LDL.LU R167, [R1+0xdb4] ;  /* 0x000db40001a77983 */ /* 0x000ea80000300800 */
[----:B------:R-:W2:Y:S04]  /*ba900*/  LDL.LU.64 R144, [R1+0xa20] ;  /* 0x000a200001907983 */ /* 0x000ea80000300a00 */
[----:B---3--:R3:W-:Y:S04]  /*ba910*/  @P3 STG.E desc[UR60][R164.64], R163 ;  /* 0x000000a3a4003986 */ /* 0x0087e8000c10193c */
[----:B---3--:R-:W3:Y:S01]  /*ba920*/  LDL.LU R165, [R1+0xdc8] ;  /* 0x000dc80001a57983 */ /* 0x008ee20000300800 */
[----:B----4-:R-:W-:-:S03]  /*ba930*/  ISETP.LT.AND P3, PT, R124, R0, !P0 ;  /* 0x000000007c00720c */ /* 0x010fc60004761270 */
[----:B------:R-:W1:Y:S01]  /*ba940*/  LDL.LU R124, [R1+0x2574] ;  /* 0x00257400017c7983 */ /* 0x000e620000300800 */
[----:B------:R-:W-:Y:S01]  /*ba950*/  ISETP.LT.AND P5, PT, R130, R138, !P0 ;  /* 0x0000008a8200720c */ /* 0x000fe200047a1270 */
[----:B------:R-:W4:Y:S02]  /*ba960*/  LDC R0, c[0x0][0x22c] ;  /* 0x00008b00ff007b82 */ /* 0x000f240000000800 */
[----:B------:R2:W-:Y:S01]  /*ba970*/  @P2 STG.E desc[UR60][R154.64], R131 ;  /* 0x000000839a002986 */ /* 0x0005e2000c10193c */
[----:B------:R-:W-:-:S03]  /*ba980*/  ISETP.LT.AND P6, PT, R125, R252, !P0 ;  /* 0x000000fc7d00720c */ /* 0x000fc600047c1270 */
[----:B------:R2:W-:Y:S02]  /*ba990*/  @P4 STG.E desc[UR60][R10.64], R9 ;  /* 0x000000090a004986 */ /* 0x0005e4000c10193c */
[----:B------:R-:W4:Y:S01]  /*ba9a0*/  LDC R130, c[0x0][0x22c] ;  /* 0x00008b00ff827b82 */ /* 0x000f220000000800 */
[----:B--2---:R-:W-:Y:S02]  /*ba9b0*/  ISETP.LT.AND P2, PT, R122, R123, !P0 ;  /* 0x0000007b7a00720c */ /* 0x004fe40004741270 */
[----:B------:R-:W2:Y:S04]  /*ba9c0*/  LDL.LU R122, [R1+0x2570] ;  /* 0x00257000017a7983 */ /* 0x000ea80000300800 */
[----:B------:R-:W4:Y:S01]  /*ba9d0*/  LDL.LU.64 R154, [R1+0xa18] ;  /* 0x000a1800019a7983 */ /* 0x000f220000300a00 */
[----:B------:R-:W4:Y:S03]  /*ba9e0*/  LDC R252, c[0x0][0x22c] ;  /* 0x00008b00fffc7b82 */ /* 0x000f260000000800 */
[----:B------:R-:W4:Y:S04]  /*ba9f0*/  LDL.LU R131, [R1+0xdb8] ;  /* 0x000db80001837983 */ /* 0x000f280000300800 */
[----:B------:R-:W4:Y:S01]  /*baa00*/  LDL.LU R11, [R1+0x256c] ;  /* 0x00256c00010b7983 */ /* 0x000f220000300800 */
[----:B------:R-:W4:Y:S03]  /*baa10*/  LDC R138, c[0x0][0x22c] ;  /* 0x00008b00ff8a7b82 */ /* 0x000f260000000800 */
[----:B------:R-:W4:Y:S04]  /*baa20*/  LDL.LU R123, [R1+0x2568] ;  /* 0x00256800017b7983 */ /* 0x000f280000300800 */
[----:B------:R-:W4:Y:S04]  /*baa30*/  LDL.LU R125, [R1+0x2564] ;  /* 0x00256400017d7983 */ /* 0x000f280000300800 */
[----:B------:R3:W-:Y:S04]  /*baa40*/  @P5 STG.E desc[UR60][R56.64], R8 ;  /* 0x0000000838005986 */ /* 0x0007e8000c10193c */
[----:B------:R-:W4:Y:S04]  /*baa50*/  LDL.LU.64 R156, [R1+0xa10] ;  /* 0x000a1000019c7983 */ /* 0x000f280000300a00 */
[----:B---3--:R-:W3:Y:S04]  /*baa60*/  LDL.LU R8, [R1+0xdcc] ;  /* 0x000dcc0001087983 */ /* 0x008ee80000300800 */
[----:B------:R-:W3:Y:S04]  /*baa70*/  LDL.LU.64 R146, [R1+0xa08] ;  /* 0x000a080001927983 */ /* 0x000ee80000300a00 */
[----:B------:R-:W3:Y:S04]  /*baa80*/  LDL.LU R164, [R1+0xdbc] ;  /* 0x000dbc0001a47983 */ /* 0x000ee80000300800 */
[----:B------:R-:W3:Y:S04]  /*baa90*/  LDL.LU.64 R162, [R1+0xa00] ;  /* 0x000a000001a27983 */ /* 0x000ee80000300a00 */
[----:B------:R-:W3:Y:S04]  /*baaa0*/  LDL.LU R10, [R1+0xda0] ;  /* 0x000da000010a7983 */ /* 0x000ee80000300800 */
[----:B------:R-:W3:Y:S04]  /*baab0*/  LDL.LU.64 R56, [R1+0x9f8] ;  /* 0x0009f80001387983 */ /* 0x000ee80000300a00 */
[----:B------:R-:W3:Y:S01]  /*baac0*/  LDL.LU R9, [R1+0xd90] ;  /* 0x000d900001097983 */ /* 0x000ee20000300800 */
[----:B-1----:R-:W-:-:S03]  /*baad0*/  ISETP.LT.AND P4, PT, R124, R137, !P0 ;  /* 0x000000897c00720c */ /* 0x002fc60004781270 */
[----:B------:R-:W3:Y:S01]  /*baae0*/  LDL.LU R124, [R1+0x2560] ;  /* 0x00256000017c7983 */ /* 0x000ee20000300800 */
[----:B------:R-:W1:Y:S03]  /*baaf0*/  LDC R137, c[0x0][0x22c] ;  /* 0x00008b00ff897b82 */ /* 0x000e660000000800 */
[----:B------:R-:W-:Y:S04]  /*bab00*/  @P6 STG.E desc[UR60][R160.64], R166 ;  /* 0x000000a6a0006986 */ /* 0x000fe8000c10193c */
[----:B------:R4:W-:Y:S01]  /*bab10*/  @P3 STG.E desc[UR60][R158.64], R167 ;  /* 0x000000a79e003986 */ /* 0x0009e2000c10193c */
[----:B--2---:R-:W-:-:S03]  /*bab20*/  ISETP.LT.AND P3, PT, R122, R136, !P0 ;  /* 0x000000887a00720c */ /* 0x004fc60004761270 */
[----:B------:R2:W-:Y:S01]  /*bab30*/  @P2 STG.E desc[UR60][R144.64], R165 ;  /* 0x000000a590002986 */ /* 0x0005e2000c10193c */
[----:B------:R-:W1:Y:S03]  /*bab40*/  LDC R136, c[0x0][0x22c] ;  /* 0x00008b00ff887b82 */ /* 0x000e660000000800 */
[----:B----4-:R-:W4:Y:S04]  /*bab50*/  LDL.LU.64 R166, [R1+0x9f0] ;  /* 0x0009f00001a67983 */ /* 0x010f280000300a00 */
[----:B------:R-:W4:Y:S01]  /*bab60*/  LDL.LU R122, [R1+0xda4] ;  /* 0x000da400017a7983 */ /* 0x000f220000300800 */
[----:B------:R-:W-:Y:S02]  /*bab70*/  ISETP.LT.AND P6, PT, R11, R130, !P0 ;  /* 0x000000820b00720c */ /* 0x000fe400047c1270 */
[----:B------:R-:W4:Y:S01]  /*bab80*/  LDC R11, c[0x0][0x22c] ;  /* 0x00008b00ff0b7b82 */ /* 0x000f220000000800 */
[----:B------:R-:W4:Y:S01]  /*bab90*/  LDL.LU R130, [R1+0x255c] ;  /* 0x00255c0001827983 */ /* 0x000f220000300800 */
[----:B------:R-:W-:-:S03]  /*baba0*/  ISETP.LT.AND P2, PT, R123, R139, !P0 ;  /* 0x0000008b7b00720c */ /* 0x000fc60004741270 */
[----:B------:R-:W1:Y:S01]  /*babb0*/  LDL.LU R123, [R1+0x2558] ;  /* 0x00255800017b7983 */ /* 0x000e620000300800 */
[----:B------:R-:W-:Y:S02]  /*babc0*/  ISETP.LT.AND P5, PT, R125, R252, !P0 ;  /* 0x000000fc7d00720c */ /* 0x000fe400047a1270 */
[----:B------:R-:W1:Y:S01]  /*babd0*/  LDC R125, c[0x0][0x22c] ;  /* 0x00008b00ff7d7b82 */ /* 0x000e620000000800 */
[----:B--2---:R-:W2:Y:S04]  /*babe0*/  LDL.LU.64 R144, [R1+0x9d8] ;  /* 0x0009d80001907983 */ /* 0x004ea80000300a00 */
[----:B------:R-:W2:Y:S03]  /*babf0*/  LDL.LU R165, [R1+0xd94] ;  /* 0x000d940001a57983 */ /* 0x000ea60000300800 */
[----:B------:R-:W2:Y:S01]  /*bac00*/  LDC R252, c[0x0][0x22c] ;  /* 0x00008b00fffc7b82 */ /* 0x000ea20000000800 */
[----:B------:R3:W-:Y:S04]  /*bac10*/  @P4 STG.E desc[UR60][R154.64], R131 ;  /* 0x000000839a004986 */ /* 0x0007e8000c10193c */
[----:B---3--:R3:W-:Y:S03]  /*bac20*/  @P3 STG.E desc[UR60][R156.64], R8 ;  /* 0x000000089c003986 */ /* 0x0087e6000c10193c */
[----:B------:R-:W2:Y:S01]  /*bac30*/  LDC R139, c[0x0][0x22c] ;  /* 0x00008b00ff8b7b82 */ /* 0x000ea20000000800 */
[----:B------:R-:W2:Y:S04]  /*bac40*/  LDL.LU.64 R154, [R1+0x9d0] ;  /* 0x0009d000019a7983 */ /* 0x000ea80000300a00 */
[----:B------:R-:W2:Y:S01]  /*bac50*/  LDL.LU R131, [R1+0xda8] ;  /* 0x000da80001837983 */ /* 0x000ea20000300800 */
[----:B------:R-:W-:-:S03]  /*bac60*/  ISETP.LT.AND P4, PT, R124, R0, !P0 ;  /* 0x000000007c00720c */ /* 0x000fc60004781270 */
[----:B------:R-:W2:Y:S01]  /*bac70*/  LDL.LU R124, [R1+0x2554] ;  /* 0x00255400017c7983 */ /* 0x000ea20000300800 */
[----:B------:R-:W2:Y:S03]  /*bac80*/  LDC R0, c[0x0][0x22c] ;  /* 0x00008b00ff007b82 */ /* 0x000ea60000000800 */
[----:B---3--:R-:W3:Y:S04]  /*bac90*/  LDL.LU R8, [R1+0x2550] ;  /* 0x0025500001087983 */ /* 0x008ee80000300800 */
[----:B------:R-:W-:Y:S04]  /*baca0*/  @P6 STG.E desc[UR60][R146.64], R164 ;  /* 0x000000a492006986 */ /* 0x000fe8000c10193c */
[----:B------:R1:W-:Y:S04]  /*bacb0*/  @P2 STG.E desc[UR60][R162.64], R10 ;  /* 0x0000000aa2002986 */ /* 0x0003e8000c10193c */
[----:B------:R1:W-:Y:S01]  /*bacc0*/  @P5 STG.E desc[UR60][R56.64], R9 ;  /* 0x0000000938005986 */ /* 0x0003e2000c10193c */
[----:B----4-:R-:W-:-:S03]  /*bacd0*/  ISETP.LT.AND P3, PT, R130, R138, !P0 ;  /* 0x0000008a8200720c */ /* 0x010fc60004761270 */
[----:B------:R-:W4:Y:S01]  /*bace0*/  LDL.LU R130, [R1+0x254c] ;  /* 0x00254c0001827983 */ /* 0x000f220000300800 */
[----:B------:R-:W4:Y:S03]  /*bacf0*/  LDC R138, c[0x0][0x22c] ;  /* 0x00008b00ff8a7b82 */ /* 0x000f260000000800 */
[----:B-1----:R-:W4:Y:S01]  /*bad00*/  LDL.LU.64 R162, [R1+0x9c8] ;  /* 0x0009c80001a27983 */ /* 0x002f220000300a00 */
[----:B------:R-:W-:-:S03]  /*bad10*/  ISETP.LT.AND P2, PT, R123, R137, !P0 ;  /* 0x000000897b00720c */ /* 0x000fc60004741270 */
[----:B------:R-:W4:Y:S01]  /*bad20*/  LDL.LU R10, [R1+0xd98] ;  /* 0x000d9800010a7983 */ /* 0x000f220000300800 */
[----:B------:R-:W1:Y:S03]  /*bad30*/  LDC R137, c[0x0][0x22c] ;  /* 0x00008b00ff897b82 */ /* 0x000e660000000800 */
[----:B------:R-:W4:Y:S04]  /*bad40*/  LDL.LU.64 R56, [R1+0x9c0] ;  /* 0x0009c00001387983 */ /* 0x000f280000300a00 */
[----:B------:R-:W4:Y:S04]  /*bad50*/  LDL.LU R9, [R1+0xdac] ;  /* 0x000dac0001097983 */ /* 0x000f280000300800 */
[----:B------:R-:W4:Y:S01]  /*bad60*/  LDL.LU R123, [R1+0x2548] ;  /* 0x00254800017b7983 */ /* 0x000f220000300800 */
[----:B---3--:R-:W-:-:S03]  /*bad70*/  ISETP.LT.AND P5, PT, R8, R11, !P0 ;  /* 0x0000000b0800720c */ /* 0x008fc600047a1270 */
[----:B------:R-:W3:Y:S04]  /*bad80*/  LDL.LU R11, [R1+0x2544] ;  /* 0x00254400010b7983 */ /* 0x000ee80000300800 */
[----:B------:R1:W-:Y:S01]  /*bad90*/  @P4 STG.E desc[UR60][R166.64], R122 ;  /* 0x0000007aa6004986 */ /* 0x0003e2000c10193c */
[----:B--2---:R-:W-:Y:S02]  /*bada0*/  ISETP.LT.AND P4, PT, R124, R136, !P0 ;  /* 0x000000887c00720c */ /* 0x004fe40004781270 */
[----:B------:R-:W2:Y:S01]  /*badb0*/  LDC R124, c[0x0][0x22c] ;  /* 0x00008b00ff7c7b82 */ /* 0x000ea20000000800 */
[----:B------:R-:W2:Y:S04]  /*badc0*/  LDL.LU.64 R140, [R1+0x9b8] ;  /* 0x0009b800018c7983 */ /* 0x000ea80000300a00 */
[----:B------:R-:W2:Y:S04]  /*badd0*/  LDL.LU R161, [R1+0xd9c] ;  /* 0x000d9c0001a17983 */ /* 0x000ea80000300800 */
[----:B-1----:R-:W2:Y:S01]  /*bade0*/  LDL.LU.64 R166, [R1+0x9b0] ;  /* 0x0009b00001a67983 */ /* 0x002ea20000300a00 */
[----:B------:R-:W1:Y:S03]  /*badf0*/  LDC R122, c[0x0][0x22c] ;  /* 0x00008b00ff7a7b82 */ /* 0x000e660000000800 */
[----:B------:R-:W2:Y:S04]  /*bae00*/  LDL.LU R8, [R1+0xd80] ;  /* 0x000d800001087983 */ /* 0x000ea80000300800 */
[----:B------:R-:W2:Y:S04]  /*bae10*/  LDL.LU.64 R158, [R1+0x9a8] ;  /* 0x0009a800019e7983 */ /* 0x000ea80000300a00 */
[----:B------:R-:W2:Y:S04]  /*bae20*/  LDL.LU R146, [R1+0xd70] ;  /* 0x000d700001927983 */ /* 0x000ea80000300800 */
[----:B------:R-:W2:Y:S04]  /*bae30*/  LDL.LU R136, [R1+0x2540] ;  /* 0x0025400001887983 */ /* 0x000ea80000300800 */
[----:B------:R-:W2:Y:S04]  /*bae40*/  LDL.LU.64 R156, [R1+0x9a0] ;  /* 0x0009a000019c7983 */ /* 0x000ea80000300a00 */
[----:B------:R4:W-:Y:S02]  /*bae50*/  @P3 STG.E desc[UR60][R144.64], R165 ;  /* 0x000000a590003986 */ /* 0x0009e4000c10193c */
[----:B----4-:R-:W-:-:S02]  /*bae60*/  ISETP.LT.AND P3, PT, R123, R125, !P0 ;  /* 0x0000007d7b00720c */ /* 0x010fc40004761270 */
[----:B------:R-:W4:Y:S01]  /*bae70*/  LDL.LU R147, [R1+0xd84] ;  /* 0x000d840001937983 */ /* 0x000f220000300800 */
[----:B------:R-:W-:Y:S01]  /*bae80*/  ISETP.LT.AND P6, PT, R130, R252, !P0 ;  /* 0x000000fc8200720c */ /* 0x000fe200047c1270 */
[----:B------:R-:W4:Y:S02]  /*bae90*/  LDC R123, c[0x0][0x22c] ;  /* 0x00008b00ff7b7b82 */ /* 0x000f240000000800 */
[----:B------:R1:W-:Y:S04]  /*baea0*/  @P2 STG.E desc[UR60][R154.64], R131 ;  /* 0x000000839a002986 */ /* 0x0003e8000c10193c */
[----:B------:R-:W4:Y:S02]  /*baeb0*/  LDL.LU.64 R164, [R1+0x998] ;  /* 0x0009980001a47983 */ /* 0x000f240000300a00 */
[----:B------:R-:W4:Y:S02]  /*baec0*/  LDC R252, c[0x0][0x22c] ;  /* 0x00008b00fffc7b82 */ /* 0x000f240000000800 */
[----:B------:R-:W4:Y:S04]  /*baed0*/  LDL.LU R125, [R1+0xd74] ;  /* 0x000d7400017d7983 */ /* 0x000f280000300800 */
[----:B------:R-:W-:Y:S04]  /*baee0*/  @P4 STG.E desc[UR60][R162.64], R10 ;  /* 0x0000000aa2004986 */ /* 0x000fe8000c10193c */
[----:B------:R1:W-:Y:S01]  /*baef0*/  @P5 STG.E desc[UR60][R56.64], R9 ;  /* 0x0000000938005986 */ /* 0x0003e2000c10193c */
[----:B---3--:R-:W-:-:S03]  /*baf00*/  ISETP.LT.AND P2, PT, R11, R0, !P0 ;  /* 0x000000000b00720c */ /* 0x008fc60004741270 */
[----:B------:R-:W3:Y:S01]  /*baf10*/  LDL.LU R11, [R1+0x253c] ;  /* 0x00253c00010b7983 */ /* 0x000ee20000300800 */
[----:B------:R-:W4:Y:S03]  /*baf20*/  LDC R0, c[0x0][0x22c] ;  /* 0x00008b00ff007b82 */ /* 0x000f260000000800 */
[----:B-1----:R-:W4:Y:S04]  /*baf30*/  LDL.LU.64 R154, [R1+0x990] ;  /* 0x00099000019a7983 */ /* 0x002f280000300a00 */
[----:B------:R-:W4:Y:S04]  /*baf40*/  LDL.LU R131, [R1+0xd88] ;  /* 0x000d880001837983 */ /* 0x000f280000300800 */
[----:B------:R-:W4:Y:S04]  /*baf50*/  LDL.LU R57, [R1+0x2538] ;  /* 0x0025380001397983 */ /* 0x000f280000300800 */
[----:B------:R-:W4:Y:S04]  /*baf60*/  LDL.LU R9, [R1+0x2534] ;  /* 0x0025340001097983 */ /* 0x000f280000300800 */
[----:B------:R-:W4:Y:S04]  /*baf70*/  LDL.LU R56, [R1+0x2530] ;  /* 0x0025300001387983 */ /* 0x000f280000300800 */
[----:B------:R-:W4:Y:S04]  /*baf80*/  LDL.LU.64 R144, [R1+0x978] ;  /* 0x0009780001907983 */ /* 0x000f280000300a00 */
[----:B------:R-:W4:Y:S01]  /*baf90*/  LDL.LU R10, [R1+0xd78] ;  /* 0x000d7800010a7983 */ /* 0x000f220000300800 */
[----:B--2---:R-:W-:-:S03]  /*bafa0*/  ISETP.LT.AND P4, PT, R136, R138, !P0 ;  /* 0x0000008a8800720c */ /* 0x004fc60004781270 */
[----:B------:R-:W2:Y:S04]  /*bafb0*/  LDL.LU.64 R162, [R1+0x970] ;  /* 0x0009700001a27983 */ /* 0x000ea80000300a00 */
[----:B------:R-:W2:Y:S04]  /*bafc0*/  LDL.LU R130, [R1+0xd8c] ;  /* 0x000d8c0001827983 */ /* 0x000ea80000300800 */
[----:B------:R-:W-:Y:S04]  /*bafd0*/  @P6 STG.E desc[UR60][R140.64], R161 ;  /* 0x000000a18c006986 */ /* 0x000fe8000c10193c */
[----:B------:R-:W2:Y:S04]  /*bafe0*/  LDL.LU R136, [R1+0x252c] ;  /* 0x00252c0001887983 */ /* 0x000ea80000300800 */
[----:B------:R1:W-:Y:S04]  /*baff0*/  @P3 STG.E desc[UR60][R166.64], R8 ;  /* 0x00000008a6003986 */ /* 0x0003e8000c10193c */
[----:B------:R-:W-:Y:S04]  /*bb000*/  @P2 STG.E desc[UR60][R158.64], R146 ;  /* 0x000000929e002986 */ /* 0x000fe8000c10193c */
[----:B-1----:R-:W2:Y:S04]  /*bb010*/  LDL.LU.64 R166, [R1+0x968] ;  /* 0x0009680001a67983 */ /* 0x002ea80000300a00 */
[----:B------:R-:W2:Y:S01]  /*bb020*/  LDL.LU R8, [R1+0xd7c] ;  /* 0x000d7c0001087983 */ /* 0x000ea20000300800 */
[----:B---3--:R-:W-:-:S03]  /*bb030*/  ISETP.LT.AND P3, PT, R11, R122, !P0 ;  /* 0x0000007a0b00720c */ /* 0x008fc60004761270 */
[----:B------:R-:W3:Y:S01]  /*bb040*/  LDL.LU R122, [R1+0x2528] ;  /* 0x00252800017a7983 */ /* 0x000ee20000300800 */
[----:B------:R-:W1:Y:S01]  /*bb050*/  LDC R11, c[0x0][0x22c] ;  /* 0x00008b00ff0b7b82 */ /* 0x000e620000000800 */
[----:B----4-:R-:W-:Y:S02]  /*bb060*/  ISETP.LT.AND P2, PT, R9, R137, !P0 ;  /* 0x000000890900720c */ /* 0x010fe40004741270 */
[----:B------:R-:W1:Y:S01]  /*bb070*/  LDL.LU R9, [R1+0x2524] ;  /* 0x0025240001097983 */ /* 0x000e620000300800 */
[----:B------:R-:W-:-:S04]  /*bb080*/  ISETP.LT.AND P6, PT, R57, R124, !P0 ;  /* 0x0000007c3900720c */ /* 0x000fc800047c1270 */
[----:B------:R-:W4:Y:S01]  /*bb090*/  LDC R137, c[0x0][0x22c] ;  /* 0x00008b00ff897b82 */ /* 0x000f220000000800 */
[----:B------:R-:W-:Y:S01]  /*bb0a0*/  ISETP.LT.AND P5, PT, R56, R252, !P0 ;  /* 0x000000fc3800720c */ /* 0x000fe200047a1270 */
[----:B------:R-:W-:Y:S04]  /*bb0b0*/  @P4 STG.E desc[UR60][R156.64], R147 ;  /* 0x000000939c004986 */ /* 0x000fe8000c10193c */
[----:B------:R2:W-:Y:S02]  /*bb0c0*/  @P3 STG.E desc[UR60][R164.64], R125 ;  /* 0x0000007da4003986 */ /* 0x0005e4000c10193c */
[----:B------:R-:W4:Y:S02]  /*bb0d0*/  LDC R57, c[0x0][0x22c] ;  /* 0x00008b00ff397b82 */ /* 0x000f240000000800 */
[----:B------:R-:W4:Y:S04]  /*bb0e0*/  LDL.LU.64 R140, [R1+0x960] ;  /* 0x00096000018c7983 */ /* 0x000f280000300a00 */
[----:B------:R-:W-:Y:S02]  /*bb0f0*/  @P6 STG.E desc[UR60][R154.64], R131 ;  /* 0x000000839a006986 */ /* 0x000fe4000c10193c */
[----:B------:R-:W4:Y:S02]  /*bb100*/  LDC R124, c[0x0][0x22c] ;  /* 0x00008b00ff7c7b82 */ /* 0x000f240000000800 */
[----:B--2---:R-:W4:Y:S01]  /*bb110*/  LDL.LU R165, [R1+0xd60] ;  /* 0x000d600001a57983 */ /* 0x004f220000300800 */
[----:B------:R-:W-:-:S03]  /*bb120*/  ISETP.LT.AND P4, PT, R136, R0, !P0 ;  /* 0x000000008800720c */ /* 0x000fc60004781270 */
[----:B------:R2:W-:Y:S02]  /*bb130*/  @P2 STG.E desc[UR60][R144.64], R10 ;  /* 0x0000000a90002986 */ /* 0x0005e4000c10193c */
[----:B------:R-:W4:Y:S02]  /*bb140*/  LDC R56, c[0x0][0x22c] ;  /* 0x00008b00ff387b82 */ /* 0x000f240000000800 */
[----:B------:R1:W-:Y:S06]  /*bb150*/  @P5 STG.E desc[UR60][R162.64], R130 ;  /* 0x00000082a2005986 */ /* 0x0003ec000c10193c */
[----:B------:R-:W4:Y:S08]  /*bb160*/  LDC R252, c[0x0][0x22c] ;  /* 0x00008b00fffc7b82 */ /* 0x000f300000000800 */
[----:B------:R-:W4:Y:S01]  /*bb170*/  LDC R0, c[0x0][0x22c] ;  /* 0x00008b00ff007b82 */ /* 0x000f220000000800 */
[----:B------:R1:W-:Y:S07]  /*bb180*/  @P4 STG.E desc[UR60][R166.64], R8 ;  /* 0x00000008a6004986 */ /* 0x0003ee000c10193c */
[----:B--2---:R-:W2:Y:S08]  /*bb190*/  LDC R10, c[0x0][0x22c] ;  /* 0x00008b00ff0a7b82 */ /* 0x004eb00000000800 */
[----:B------:R-:W2:Y:S01]  /*bb1a0*/  LDC R136, c[0x0][0x22c] ;  /* 0x00008b00ff887b82 */ /* 0x000ea20000000800 */
[----:B---3--:R-:W-:-:S02]  /*bb1b0*/  ISETP.LT.AND P3, PT, R122, R123, !P0 ;  /* 0x0000007b7a00720c */ /* 0x008fc40004761270 */
[----:B------:R-:W3:Y:S04]  /*bb1c0*/  LDL.LU R123, [R1+0x2520] ;  /* 0x00252000017b7983 */ /* 0x000ee80000300800 */
[----:B------:R-:W2:Y:S04]  /*bb1d0*/  LDL.LU.64 R154, [R1+0x958] ;  /* 0x00095800019a7983 */ /* 0x000ea80000300a00 */
[----:B------:R-:W2:Y:S01]  /*bb1e0*/  LDL.LU R131, [R1+0xd50] ;  /* 0x000d500001837983 */ /* 0x000ea20000300800 */
[----:B-1----:R-:W-:-:S03]  /*bb1f0*/  ISETP.LT.AND P2, PT, R9, R11, !P0 ;  /* 0x0000000b0900720c */ /* 0x002fc60004741270 */
[----:B------:R-:W2:Y:S04]  /*bb200*/  LDL.LU R9, [R1+0x251c] ;  /* 0x00251c0001097983 */ /* 0x000ea80000300800 */
[----:B------:R-:W2:Y:S04]  /*bb210*/  LDL.LU.64 R160, [R1+0x950] ;  /* 0x0009500001a07983 */ /* 0x000ea80000300a00 */
[----:B------:R-:W2:Y:S04]  /*bb220*/  LDL.LU R156, [R1+0xd64] ;  /* 0x000d6400019c7983 */ /* 0x000ea80000300800 */
[----:B------:R-:W2:Y:S04]  /*bb230*/  LDL.LU.64 R162, [R1+0x948] ;  /* 0x0009480001a27983 */ /* 0x000ea80000300a00 */
[----:B------:R-:W2:Y:S04]  /*bb240*/  LDL.LU R11, [R1+0xd54] ;  /* 0x000d5400010b7983 */ /* 0x000ea80000300800 */
[----:B------:R-:W2:Y:S04]  /*bb250*/  LDL.LU R8, [R1+0x2518] ;  /* 0x0025180001087983 */ /* 0x000ea80000300800 */
[----:B------:R-:W2:Y:S04]  /*bb260*/  LDL.LU R122, [R1+0x2514] ;  /* 0x00251400017a7983 */ /* 0x000ea80000300800 */
[----:B------:R-:W2:Y:S04]  /*bb270*/  LDL.LU.64 R158, [R1+0x940] ;  /* 0x00094000019e7983 */ /* 0x000ea80000300a00 */
[----:B------:R-:W2:Y:S04]  /*bb280*/  LDL.LU R157, [R1+0xd68] ;  /* 0x000d6800019d7983 */ /* 0x000ea80000300800 */
[----:B------:R-:W2:Y:S04]  /*bb290*/  LDL.LU.64 R146, [R1+0x938] ;  /* 0x0009380001927983 */ /* 0x000ea80000300a00 */
[----:B------:R-:W2:Y:S04]  /*bb2a0*/  LDL.LU R166, [R1+0xd58] ;  /* 0x000d580001a67983 */ /* 0x000ea80000300800 */
[----:B------:R-:W2:Y:S04]  /*bb2b0*/  LDL.LU R130, [R1+0x2510] ;  /* 0x0025100001827983 */ /* 0x000ea80000300800 */
[----:B------:R-:W2:Y:S04]  /*bb2c0*/  LDL.LU.64 R144, [R1+0x930] ;  /* 0x0009300001907983 */ /* 0x000ea80000300a00 */
[----:B------:R-:W2:Y:S04]  /*bb2d0*/  LDL.LU R167, [R1+0xd6c] ;  /* 0x000d6c0001a77983 */ /* 0x000ea80000300800 */
[----:B----4-:R1:W-:Y:S02]  /*bb2e0*/  @P3 STG.E desc[UR60][R140.64], R165 ;  /* 0x000000a58c003986 */ /* 0x0103e4000c10193c */
[----:B-1----:R-:W1:Y:S08]  /*bb2f0*/  LDC R140, c[0x0][0x22c] ;  /* 0x00008b00ff8c7b82 */ /* 0x002e700000000800 */
[----:B------:R-:W4:Y:S01]  /*bb300*/  LDC R141, c[0x0][0x22c] ;  /* 0x00008b00ff8d7b82 */ /* 0x000f220000000800 */
[----:B---3--:R-:W-:-:S07]  /*bb310*/  ISETP.LT.AND P4, PT, R123, R124, !P0 ;  /* 0x0000007c7b00720c */ /* 0x008fce0004781270 */
[----:B------:R-:W3:Y:S01]  /*bb320*/  LDC R123, c[0x0][0x22c] ;  /* 0x00008b00ff7b7b82 */ /* 0x000ee20000000800 */
[----:B--2---:R-:W-:Y:S02]  /*bb330*/  ISETP.LT.AND P6, PT, R9, R57, !P0 ;  /* 0x000000390900720c */ /* 0x004fe400047c1270 */
[----:B------:R-:W2:Y:S04]  /*bb340*/  LDL.LU R9, [R1+0x250c] ;  /* 0x00250c0001097983 */ /* 0x000ea80000300800 */
[----:B------:R-:W4:Y:S04]  /*bb350*/  LDL.LU.64 R124, [R1+0x928] ;  /* 0x00092800017c7983 */ /* 0x000f280000300a00 */
[----:B------:R-:W4:Y:S01]  /*bb360*/  LDL.LU R57, [R1+0xd5c] ;  /* 0x000d5c0001397983 */ /* 0x000f220000300800 */
[----:B------:R-:W-:-:S03]  /*bb370*/  ISETP.LT.AND P3, PT, R8, R56, !P0 ;  /* 0x000000380800720c */ /* 0x000fc60004761270 */
[----:B------:R-:W3:Y:S04]  /*bb380*/  LDL.LU R56, [R1+0x2508] ;  /* 0x0025080001387983 */ /* 0x000ee80000300800 */
[----:B------:R-:W4:Y:S01]  /*bb390*/  LDL.LU R8, [R1+0x2504] ;  /* 0x0025040001087983 */ /* 0x000f220000300800 */
[----:B------:R-:W-:Y:S02]  /*bb3a0*/  ISETP.LT.AND P5, PT, R122, R252, !P0 ;  /* 0x000000fc7a00720c */ /* 0x000fe400047a1270 */
[----:B------:R-:W1:Y:S01]  /*bb3b0*/  LDC R252, c[0x0][0x22c] ;  /* 0x00008b00fffc7b82 */ /* 0x000e620000000800 */
[----:B------:R1:W-:Y:S04]  /*bb3c0*/  @P2 STG.E desc[UR60][R154.64], R131 ;  /* 0x000000839a002986 */ /* 0x0003e8000c10193c */
[----:B------:R-:W4:Y:S04]  /*bb3d0*/  LDL.LU R122, [R1+0x2500] ;  /* 0x00250000017a7983 */ /* 0x000f280000300800 */
[----:B------:R-:W4:Y:S04]  /*bb3e0*/  LDL.LU.64 R164, [R1+0x920] ;  /* 0x0009200001a47983 */ /* 0x000f280000300a00 */
[----:B------:R-:W-:Y:S01]  /*bb3f0*/  @P4 STG.E desc[UR60][R160.64], R156 ;  /* 0x0000009ca0004986 */ /* 0x000fe2000c10193c */
[----:B------:R-:W-:-:S03]  /*bb400*/  ISETP.LT.AND P2, PT, R130, R0, !P0 ;  /* 0x000000008200720c */ /* 0x000fc60004741270 */
[----:B------:R-:W4:Y:S01]  /*bb410*/  LDL.LU R130, [R1+0xd40] ;  /* 0x000d400001827983 */ /* 0x000f220000300800 */
[----:B------:R-:W4:Y:S03]  /*bb420*/  LDC R0, c[0x0][0x22c] ;  /* 0x00008b00ff007b82 */ /* 0x000f260000000800 */
[----:B-1----:R-:W4:Y:S04]  /*bb430*/  LDL.LU.64 R154, [R1+0x918] ;  /* 0x00091800019a7983 */ /* 0x002f280000300a00 */
[----:B------:R-:W4:Y:S04]  /*bb440*/  LDL.LU R131, [R1+0xd30] ;  /* 0x000d300001837983 */ /* 0x000f280000300800 */
[----:B------:R1:W-:Y:S04]  /*bb450*/  @P6 STG.E desc[UR60][R162.64], R11 ;  /* 0x0000000ba2006986 */ /* 0x0003e8000c10193c */
[----:B------:R-:W-:Y:S01]  /*bb460*/  @P3 STG.E desc[UR60][R158.64], R157 ;  /* 0x0000009d9e003986 */ /* 0x000fe2000c10193c */
[----:B--2---:R-:W-:-:S03]  /*bb470*/  ISETP.LT.AND P4, PT, R9, R10, !P0 ;  /* 0x0000000a0900720c */ /* 0x004fc60004781270 */
[----:B------:R-:W2:Y:S01]  /*bb480*/  LDL.LU R9, [R1+0x24fc] ;  /* 0x0024fc0001097983 */ /* 0x000ea20000300800 */
[----:B------:R-:W2:Y:S03]  /*bb490*/  LDC R10, c[0x0][0x22c] ;  /* 0x00008b00ff0a7b82 */ /* 0x000ea60000000800 */
[----:B-1----:R-:W2:Y:S04]  /*bb4a0*/  LDL.LU.64 R162, [R1+0x910] ;  /* 0x0009100001a27983 */ /* 0x002ea80000300a00 */
[----:B------:R-:W2:Y:S01]  /*bb4b0*/  LDL.LU R11, [R1+0xd44] ;  /* 0x000d4400010b7983 */ /* 0x000ea20000300800 */
[----:B---3--:R-:W-:-:S03]  /*bb4c0*/  ISETP.LT.AND P3, PT, R56, R137, !P0 ;  /* 0x000000893800720c */ /* 0x008fc60004761270 */
[----:B------:R-:W3:Y:S01]  /*bb4d0*/  LDL.LU R56, [R1+0x24f8] ;  /* 0x0024f80001387983 */ /* 0x000ee20000300800 */
[----:B------:R-:W1:Y:S01]  /*bb4e0*/  LDC R137, c[0x0][0x22c] ;  /* 0x00008b00ff897b82 */ /* 0x000e620000000800 */
[----:B----4-:R-:W-:Y:S02]  /*bb4f0*/  ISETP.LT.AND P6, PT, R8, R123, !P0 ;  /* 0x0000007b0800720c */ /* 0x010fe400047c1270 */
[----:B------:R-:W4:Y:S04]  /*bb500*/  LDL.LU R8, [R1+0x24f4] ;  /* 0x0024f40001087983 */ /* 0x000f280000300800 */
[----:B------:R1:W-:Y:S01]  /*bb510*/  @P5 STG.E desc[UR60][R146.64], R166 ;  /* 0x000000a692005986 */ /* 0x0003e2000c10193c */
[----:B------:R-:W4:Y:S03]  /*bb520*/  LDC R123, c[0x0][0x22c] ;  /* 0x00008b00ff7b7b82 */ /* 0x000f260000000800 */
[----:B------:R-:W4:Y:S04]  /*bb530*/  LDL.LU.64 R142, [R1+0x8f8] ;  /* 0x0008f800018e7983 */ /* 0x000f280000300a00 */
[----:B------:R-:W-:Y:S04]  /*bb540*/  @P2 STG.E desc[UR60][R144.64], R167 ;  /* 0x000000a790002986 */ /* 0x000fe8000c10193c */
[----:B-1----:R-:W4:Y:S01]  /*bb550*/  LDL.LU R146, [R1+0xd34] ;  /* 0x000d340001927983 */ /* 0x002f220000300800 */
[----:B------:R-:W-:-:S02]  /*bb560*/  ISETP.LT.AND P2, PT, R122, R136, !P0 ;  /* 0x000000887a00720c */ /* 0x000fc40004741270 */
[----:B------:R-:W1:Y:S01]  /*bb570*/  LDC R122, c[0x0][0x22c] ;  /* 0x00008b00ff7a7b82 */ /* 0x000e620000000800 */
[----:B------:R1:W-:Y:S04]  /*bb580*/  @P4 STG.E desc[UR60][R124.64], R57 ;  /* 0x000000397c004986 */ /* 0x0003e8000c10193c */
[----:B------:R-:W4:Y:S04]  /*bb590*/  LDL.LU.64 R160, [R1+0x8f0] ;  /* 0x0008f00001a07983 */ /* 0x000f280000300a00 */
[----:B-1----:R-:W4:Y:S04]  /*bb5a0*/  LDL.LU R57, [R1+0xd48] ;  /* 0x000d480001397983 */ /* 0x002f280000300800 */
[----:B------:R-:W4:Y:S04]  /*bb5b0*/  LDL.LU.64 R124, [R1+0x8e8] ;  /* 0x0008e800017c7983 */ /* 0x000f280000300a00 */
[----:B------:R1:W-:Y:S04]  /*bb5c0*/  @P3 STG.E desc[UR60][R164.64], R130 ;  /* 0x00000082a4003986 */ /* 0x0003e8000c10193c */
[----:B------:R4:W-:Y:S01]  /*bb5d0*/  @P6 STG.E desc[UR60][R154.64], R131 ;  /* 0x000000839a006986 */ /* 0x0009e2000c10193c */
[----:B--2---:R-:W-:-:S03]  /*bb5e0*/  ISETP.LT.AND P5, PT, R9, R252, !P0 ;  /* 0x000000fc0900720c */ /* 0x004fc600047a1270 */
[----:B------:R-:W2:Y:S01]  /*bb5f0*/  LDL.LU R9, [R1+0xd38] ;  /* 0x000d380001097983 */ /* 0x000ea20000300800 */
[----:B------:R-:W2:Y:S03]  /*bb600*/  LDC R252, c[0x0][0x22c] ;  /* 0x00008b00fffc7b82 */ /* 0x000ea60000000800 */
[----:B------:R-:W2:Y:S04]  /*bb610*/  LDL.LU R136, [R1+0x24f0] ;  /* 0x0024f00001887983 */ /* 0x000ea80000300800 */
[----:B-1----:R-:W2:Y:S01]  /*bb620*/  LDL.LU R130, [R1+0x24ec] ;  /* 0x0024ec0001827983 */ /* 0x002ea20000300800 */
[----:B---3--:R-:W-:Y:S02]  /*bb630*/  ISETP.LT.AND P4, PT, R56, R0, !P0 ;  /* 0x000000003800720c */ /* 0x008fe40004781270 */
[----:B----4-:R-:W-:Y:S01]  /*bb640*/  ISETP.LT.AND P3, PT, R8, R10, !P0 ;  /* 0x0000000a0800720c */ /* 0x010fe20004761270 */
[----:B------:R1:W-:Y:S01]  /*bb650*/  @P2 STG.E desc[UR60][R162.64], R11 ;  /* 0x0000000ba2002986 */ /* 0x0003e2000c10193c */
[----:B------:R-:W3:Y:S03]  /*bb660*/  LDC R0, c[0x0][0x22c] ;  /* 0x00008b00ff007b82 */ /* 0x000ee60000000800 */
[----:B------:R-:W4:Y:S04]  /*bb670*/  LDL.LU R10, [R1+0x24e8] ;  /* 0x0024e800010a7983 */ /* 0x000f280000300800 */
[----:B------:R-:W3:Y:S04]  /*bb680*/  LDL.LU.64 R154, [R1+0x8e0] ;  /* 0x0008e000019a7983 */ /* 0x000ee80000300a00 */
[----:B------:R-:W3:Y:S04]  /*bb690*/  LDL.LU R8, [R1+0xd4c] ;  /* 0x000d4c0001087983 */ /* 0x000ee80000300800 */
[----:B------:R-:W3:Y:S04]  /*bb6a0*/  LDL.LU R56, [R1+0x24e4] ;  /* 0x0024e40001387983 */ /* 0x000ee80000300800 */
[----:B------:R-:W3:Y:S04]  /*bb6b0*/  LDL.LU R138, [R1+0x24e0] ;  /* 0x0024e000018a7983 */ /* 0x000ee80000300800 */
[----:B------:R-:W3:Y:S04]  /*bb6c0*/  LDL.LU.64 R158, [R1+0x8d8] ;  /* 0x0008d800019e7983 */ /* 0x000ee80000300a00 */
[----:B-1----:R-:W3:Y:S04]  /*bb6d0*/  LDL.LU R11, [R1+0xd3c] ;  /* 0x000d3c00010b7983 */ /* 0x002ee80000300800 */
[----:B------:R-:W3:Y:S04]  /*bb6e0*/  LDL.LU.64 R156, [R1+0x8d0] ;  /* 0x0008d000019c7983 */ /* 0x000ee80000300a00 */
[----:B------:R-:W3:Y:S04]  /*bb6f0*/  LDL.LU R147, [R1+0xd20] ;  /* 0x000d200001937983 */ /* 0x000ee80000300800 */
[----:B------:R-:W3:Y:S04]  /*bb700*/  LDL.LU.64 R144, [R1+0x8b8] ;  /* 0x0008b80001907983 */ /* 0x000ee80000300a00 */
[----:B------:R-:W3:Y:S04]  /*bb710*/  LDL.LU R164, [R1+0xd10] ;  /* 0x000d100001a47983 */ /* 0x000ee80000300800 */
[----:B------:R-:W3:Y:S04]  /*bb720*/  LDL.LU.64 R166, [R1+0x8b0] ;  /* 0x0008b00001a67983 */ /* 0x000ee80000300a00 */
[----:B------:R-:W3:Y:S04]  /*bb730*/  LDL.LU R165, [R1+0xd24] ;  /* 0x000d240001a57983 */ /* 0x000ee80000300800 */
[----:B------:R-:W3:Y:S04]  /*bb740*/  LDL.LU.64 R162, [R1+0x8a8] ;  /* 0x0008a80001a27983 */ /* 0x000ee80000300a00 */
[----:B------:R1:W-:Y:S04]  /*bb750*/  @P5 STG.E desc[UR60][R142.64], R146 ;  /* 0x000000928e005986 */ /* 0x0003e8000c10193c */
[----:B------:R-:W3:Y:S04]  /*bb760*/  LDL.LU R131, [R1+0xd14] ;  /* 0x000d140001837983 */ /* 0x000ee80000300800 */
[----:B------:R1:W-:Y:S02]  /*bb770*/  @P4 STG.E desc[UR60][R160.64], R57 ;  /* 0x00000039a0004986 */ /* 0x0003e4000c10193c */
[----:B-1----:R-:W1:Y:S02]  /*bb780*/  LDC R142, c[0x0][0x22c] ;  /* 0x00008b00ff8e7b82 */ /* 0x002e640000000800 */
[----:B------:R-:W3:Y:S01]  /*bb790*/  LDL.LU R57, [R1+0x24dc] ;  /* 0x0024dc0001397983 */ /* 0x000ee20000300800 */
[----:B--2---:R-:W-:-:S03]  /*bb7a0*/  ISETP.LT.AND P2, PT, R136, R140, !P0 ;  /* 0x0000008c8800720c */ /* 0x004fc60004741270 */
[----:B------:R2:W-:Y:S02]  /*bb7b0*/  @P3 STG.E desc[UR60][R124.64], R9 ;  /* 0x000000097c003986 */ /* 0x0005e4000c10193c */
[----:B------:R-:W1:Y:S01]  /*bb7c0*/  LDC R136, c[0x0][0x22c] ;  /* 0x00008b00ff887b82 */ /* 0x000e620000000800 */
[----:B----4-:R-:W-:-:S07]  /*bb7d0*/  ISETP.LT.AND P6, PT, R10, R123, !P0 ;  /* 0x0000007b0a00720c */ /* 0x010fce00047c1270 */
[----:B--2---:R-:W2:Y:S01]  /*bb7e0*/  LDC R9, c[0x0][0x22c] ;  /* 0x00008b00ff097b82 */ /* 0x004ea20000000800 */
[----:B------:R-:W4:Y:S04]  /*bb7f0*/  LDL.LU R10, [R1+0x24d8] ;  /* 0x0024d800010a7983 */ /* 0x000f280000300800 */
[----:B------:R-:W2:Y:S04]  /*bb800*/  LDL.LU.64 R124, [R1+0x8a0] ;  /* 0x0008a000017c7983 */ /* 0x000ea80000300a00 */
[----:B------:R-:W2:Y:S01]  /*bb810*/  LDL.LU R123, [R1+0xd28] ;  /* 0x000d2800017b7983 */ /* 0x000ea20000300800 */
[----:B---3--:R-:W-:-:S03]  /*bb820*/  ISETP.LT.AND P3, PT, R56, R122, !P0 ;  /* 0x0000007a3800720c */ /* 0x008fc60004761270 */
[----:B------:R-:W1:Y:S04]  /*bb830*/  LDL.LU R56, [R1+0x24d4] ;  /* 0x0024d40001387983 */ /* 0x000e680000300800 */
[----:B------:R-:W3:Y:S04]  /*bb840*/  LDL.LU R122, [R1+0x24d0] ;  /* 0x0024d000017a7983 */ /* 0x000ee80000300800 */
[----:B------:R4:W-:Y:S04]  /*bb850*/  @P2 STG.E desc[UR60][R154.64], R8 ;  /* 0x000000089a002986 */ /* 0x0009e8000c10193c */
[----:B----4-:R-:W2:Y:S01]  /*bb860*/  LDL.LU R8, [R1+0x24cc] ;  /* 0x0024cc0001087983 */ /* 0x010ea20000300800 */
[----:B------:R-:W-:-:S02]  /*bb870*/  ISETP.LT.AND P4, PT, R130, R139, !P0 ;  /* 0x0000008b8200720c */ /* 0x000fc40004781270 */
[----:B------:R-:W3:Y:S01]  /*bb880*/  LDC R130, c[0x0][0x22c] ;  /* 0x00008b00ff827b82 */ /* 0x000ee20000000800 */
[----:B------:R-:W-:Y:S01]  /*bb890*/  ISETP.LT.AND P5, PT, R138, R252, !P0 ;  /* 0x000000fc8a00720c */ /* 0x000fe200047a1270 */
[----:B------:R-:W4:Y:S06]  /*bb8a0*/  LDL.LU.64 R154, [R1+0x898] ;  /* 0x00089800019a7983 */ /* 0x000f2c0000300a00 */
[----:B------:R-:W4:Y:S03]  /*bb8b0*/  LDC R252, c[0x0][0x22c] ;  /* 0x00008b00fffc7b82 */ /* 0x000f260000000800 */
[----:B------:R1:W-:Y:S04]  /*bb8c0*/  @P4 STG.E desc[UR60][R158.64], R11 ;  /* 0x0000000b9e004986 */ /* 0x0003e8000c10193c */
[----:B------:R-:W-:Y:S01]  /*bb8d0*/  @P6 STG.E desc[UR60][R156.64], R147 ;  /* 0x000000939c006986 */ /* 0x000fe2000c10193c */
[----:B------:R-:W4:Y:S03]  /*bb8e0*/  LDC R138, c[0x0][0x22c] ;  /* 0x00008b00ff8a7b82 */ /* 0x000f260000000800 */
[----:B------:R-:W-:Y:S04]  /*bb8f0*/  @P3 STG.E desc[UR60][R144.64], R164 ;  /* 0x000000a490003986 */ /* 0x000fe8000c10193c */
[----:B------:R-:W-:Y:S01]  /*bb900*/  @P5 STG.E desc[UR60][R166.64], R165 ;  /* 0x000000a5a6005986 */ /* 0x000fe2000c10193c */
[----:B-1----:R-:W1:Y:S01]  /*bb910*/  LDC R11, c[0x0][0x22c] ;  /* 0x00008b00ff0b7b82 */ /* 0x002e620000000800 */
[----:B------:R-:W-:-:S02]  /*bb920*/  ISETP.LT.AND P2, PT, R57, R0, !P0 ;  /* 0x000000003900720c */ /* 0x000fc40004741270 */
[----:B------:R-:W4:Y:S05]  /*bb930*/  LDL.LU R57, [R1+0xd18] ;  /* 0x000d180001397983 */ /* 0x000f2a0000300800 */
[----:B------:R-:W1:Y:S06]  /*bb940*/  LDC R0, c[0x0][0x22c] ;  /* 0x00008b00ff007b82 */ /* 0x000e6c0000000800 */
[----:B------:R2:W-:Y:S01]  /*bb950*/  @P2 STG.E desc[UR60][R162.64], R131 ;  /* 0x00000083a2002986 */ /* 0x0005e2000c10193c */
[----:B------:R-:W-:-:S03]  /*bb960*/  ISETP.LT.AND P4, PT, R10, R137, !P0 ;  /* 0x000000890a00720c */ /* 0x000fc60004781270 */
[----:B------:R-:W4:Y:S01]  /*bb970*/  LDL.LU R10, [R1+0x24c8] ;  /* 0x0024c800010a7983 */ /* 0x000f220000300800 */
[----:B------:R-:W1:Y:S01]  /*bb980*/  LDC R137, c[0x0][0x22c] ;  /* 0x00008b00ff897b82 */ /* 0x000e620000000800 */
[----:B---3--:R-:W-:Y:S02]  /*bb990*/  ISETP.LT.AND P2, PT, R122, R130, !P0 ;  /* 0x000000827a00720c */ /* 0x008fe40004741270 */
[----:B------:R-:W3:Y:S01]  /*bb9a0*/  LDL.LU R122, [R1+0x24c4] ;  /* 0x0024c400017a7983 */ /* 0x000ee20000300800 */
[----:B--2---:R-:W-:-:S03]  /*bb9b0*/  ISETP.LT.AND P5, PT, R8, R9, !P0 ;  /* 0x000000090800720c */ /* 0x004fc600047a1270 */
[----:B------:R-:W1:Y:S01]  /*bb9c0*/  LDL.LU R9, [R1+0x24c0] ;  /* 0x0024c00001097983 */ /* 0x000e620000300800 */
[----:B------:R-:W-:Y:S02]  /*bb9d0*/  ISETP.LT.AND P3, PT, R56, R136, !P0 ;  /* 0x000000883800720c */ /* 0x000fe40004761270 */
[----:B------:R-:W2:Y:S01]  /*bb9e0*/  LDC R56, c[0x0][0x22c] ;  /* 0x00008b00ff387b82 */ /* 0x000ea20000000800 */
[----:B------:R-:W2:Y:S04]  /*bb9f0*/  LDL.LU.64 R130, [R1+0x890] ;  /* 0x0008900001827983 */ /* 0x000ea80000300a00 */
[----:B------:R-:W2:Y:S04]  /*bba00*/  LDL.LU R8, [R1+0xd2c] ;  /* 0x000d2c0001087983 */ /* 0x000ea80000300800 */
[----:B------:R-:W2:Y:S04]  /*bba10*/  LDL.LU.64 R152, [R1+0x888] ;  /* 0x0008880001987983 */ /* 0x000ea80000300a00 */
[----:B------:R-:W2:Y:S04]  /*bba20*/  LDL.LU R162, [R1+0xd1c] ;  /* 0x000d1c0001a27983 */ /* 0x000ea80000300800 */
[----:B------:R-:W2:Y:S04]  /*bba30*/  LDL.LU.64 R160, [R1+0x880] ;  /* 0x0008800001a07983 */ /* 0x000ea80000300a00 */
[----:B------:R-:W2:Y:S04]  /*bba40*/  LDL.LU R163, [R1+0xd00] ;  /* 0x000d000001a37983 */ /* 0x000ea80000300800 */
[----:B------:R-:W2:Y:S04]  /*bba50*/  LDL.LU.64 R158, [R1+0x868] ;  /* 0x00086800019e7983 */ /* 0x000ea80000300a00 */
[----:B------:R-:W-:Y:S04]  /*bba60*/  @P4 STG.E desc[UR60][R124.64], R123 ;  /* 0x0000007b7c004986 */ /* 0x000fe8000c10193c */
[----:B----4-:R4:W-:Y:S01]  /*bba70*/  @P3 STG.E desc[UR60][R154.64], R57 ;  /* 0x000000399a003986 */ /* 0x0109e2000c10193c */
[----:B------:R-:W-:-:S03]  /*bba80*/  ISETP.LT.AND P6, PT, R10, R252, !P0 ;  /* 0x000000fc0a00720c */ /* 0x000fc600047c1270 */
[----:B------:R-:W2:Y:S01]  /*bba90*/  LDL.LU R10, [R1+0xcf0] ;  /* 0x000cf000010a7983 */ /* 0x000ea20000300800 */
[----:B------:R-:W2:Y:S03]  /*bbaa0*/  LDC R252, c[0x0][0x22c] ;  /* 0x00008b00fffc7b82 */ /* 0x000ea60000000800 */
[----:B------:R-:W2:Y:S04]  /*bbab0*/  LDL.LU.64 R156, [R1+0x860] ;  /* 0x00086000019c7983 */ /* 0x000ea80000300a00 */
[----:B------:R-:W2:Y:S04]  /*bbac0*/  LDL.LU R144, [R1+0xd04] ;  /* 0x000d040001907983 */ /* 0x000ea80000300800 */
[----:B------:R-:W2:Y:S04]  /*bbad0*/  LDL.LU.64 R166, [R1+0x858] ;  /* 0x0008580001a67983 */ /* 0x000ea80000300a00 */
[----:B----4-:R-:W4:Y:S01]  /*bbae0*/  LDL.LU R154, [R1+0xcf4] ;  /* 0x000cf400019a7983 */ /* 0x010f220000300800 */
[----:B-1----:R-:W-:-:S03]  /*bbaf0*/  ISETP.LT.AND P3, PT, R9, R11, !P0 ;  /* 0x0000000b0900720c */ /* 0x002fc60004761270 */
[----:B------:R-:W4:Y:S04]  /*bbb00*/  LDL.LU R9, [R1+0x24bc] ;  /* 0x0024bc0001097983 */ /* 0x000f280000300800 */
[----:B------:R-:W4:Y:S04]  /*bbb10*/  LDL.LU R139, [R1+0x24b8] ;  /* 0x0024b800018b7983 */ /* 0x000f280000300800 */
[----:B------:R-:W4:Y:S04]  /*bbb20*/  LDL.LU R136, [R1+0x24b4] ;  /* 0x0024b40001887983 */ /* 0x000f280000300800 */
[----:B------:R-:W4:Y:S04]  /*bbb30*/  LDL.LU.64 R124, [R1+0x850] ;  /* 0x00085000017c7983 */ /* 0x000f280000300a00 */
[----:B------:R-:W4:Y:S01]  /*bbb40*/  LDL.LU R11, [R1+0xd08] ;  /* 0x000d0800010b7983 */ /* 0x000f220000300800 */
[----:B---3--:R-:W-:-:S02]  /*bbb50*/  ISETP.LT.AND P4, PT, R122, R0, !P0 ;  /* 0x000000007a00720c */ /* 0x008fc40004781270 */
[----:B------:R-:W1:Y:S01]  /*bbb60*/  LDC R0, c[0x0][0x22c] ;  /* 0x00008b00ff007b82 */ /* 0x000e620000000800 */
[----:B------:R-:W3:Y:S04]  /*bbb70*/  LDL.LU.64 R146, [R1+0x838] ;  /* 0x0008380001927983 */ /* 0x000ee80000300a00 */
[----:B------:R-:W3:Y:S04]  /*bbb80*/  LDL.LU R145, [R1+0xcf8] ;  /* 0x000cf80001917983 */ /* 0x000ee80000300800 */
[----:B------:R-:W3:Y:S04]  /*bbb90*/  LDL.LU.64 R164, [R1+0x830] ;  /* 0x0008300001a47983 */ /* 0x000ee80000300a00 */
[----:B------:R-:W3:Y:S04]  /*bbba0*/  LDL.LU R155, [R1+0xd0c] ;  /* 0x000d0c00019b7983 */ /* 0x000ee80000300800 */
[----:B------:R-:W3:Y:S04]  /*bbbb0*/  LDL.LU.64 R122, [R1+0x828] ;  /* 0x00082800017a7983 */ /* 0x000ee80000300a00 */
[----:B------:R-:W3:Y:S04]  /*bbbc0*/  LDL.LU R57, [R1+0xcfc] ;  /* 0x000cfc0001397983 */ /* 0x000ee80000300800 */
[----:B--2---:R2:W-:Y:S04]  /*bbbd0*/  @P2 STG.E desc[UR60][R130.64], R8 ;  /* 0x0000000882002986 */ /* 0x0045e8000c10193c */
[----:B--2---:R-:W2:Y:S04]  /*bbbe0*/  LDL.LU.64 R130, [R1+0x27f8] ;  /* 0x0027f80001827983 */ /* 0x004ea80000300a00 */
[----:B------:R-:W2:Y:S04]  /*bbbf0*/  LDL.LU R8, [R1+0x24b0] ;  /* 0x0024b00001087983 */ /* 0x000ea80000300800 */
[----:B------:R-:W2:Y:S04]  /*bbc00*/  LDL.LU R140, [R1+0x24ac] ;  /* 0x0024ac00018c7983 */ /* 0x000ea80000300800 */
[----:B------:R-:W-:Y:S04]  /*bbc10*/  @P5 STG.E desc[UR60][R152.64], R162 ;  /* 0x000000a298005986 */ /* 0x000fe8000c10193c */
[----:B------:R1:W-:Y:S01]  /*bbc20*/  @P6 STG.E desc[UR60][R160.64], R163 ;  /* 0x000000a3a0006986 */ /* 0x0003e2000c10193c */
[----:B----4-:R-:W-:-:S03]  /*bbc30*/  ISETP.LT.AND P2, PT, R9, R56, !P0 ;  /* 0x000000380900720c */ /* 0x010fc60004741270 */
[----:B------:R-:W4:Y:S04]  /*bbc40*/  LDL.LU R56, [R1+0x24a8] ;  /* 0x0024a80001387983 */ /* 0x000f280000300800 */
[----:B-1----:R-:W4:Y:S01]  /*bbc50*/  LDL.LU.64 R162, [R1+0x820] ;  /* 0x0008200001a27983 */ /* 0x002f220000300a00 */
[----:B------:R-:W-:-:S03]  /*bbc60*/  ISETP.LT.AND P6, PT, R136, R137, !P0 ;  /* 0x000000898800720c */ /* 0x000fc600047c1270 */
[----:B------:R-:W4:Y:S01]  /*bbc70*/  LDL.LU R9, [R1+0xce0] ;  /* 0x000ce00001097983 */ /* 0x000f220000300800 */
[----:B------:R-:W1:Y:S03]  /*bbc80*/  LDC R137, c[0x0][0x22c] ;  /* 0x00008b00ff897b82 */ /* 0x000e660000000800 */
[----:B------:R-:W4:Y:S04]  /*bbc90*/  LDL.LU R136, [R1+0x24a4] ;  /* 0x0024a40001887983 */ /* 0x000f280000300800 */
[----:B------:R3:W-:Y:S01]  /*bbca0*/  @P4 STG.E desc[UR60][R158.64], R10 ;  /* 0x0000000a9e004986 */ /* 0x0007e2000c10193c */
[----:B------:R-:W-:Y:S02]  /*bbcb0*/  ISETP.LT.AND P4, PT, R139, R142, !P0 ;  /* 0x0000008e8b00720c */ /* 0x000fe40004781270 */
[----:B------:R-:W1:Y:S01]  /*bbcc0*/  LDC R139, c[0x0][0x22c] ;  /* 0x00008b00ff8b7b82 */ /* 0x000e620000000800 */
[----:B------:R-:W-:Y:S04]  /*bbcd0*/  @P3 STG.E desc[UR60][R156.64], R144 ;  /* 0x000000909c003986 */ /* 0x000fe8000c10193c */
[----:B------:R2:W-:Y:S03]  /*bbce0*/  @P2 STG.E desc[UR60][R166.64], R154 ;  /* 0x0000009aa6002986 */ /* 0x0005e6000c10193c */
[----:B---3--:R-:W3:Y:S03]  /*bbcf0*/  LDC R10, c[0x0][0x22c] ;  /* 0x00008b00ff0a7b82 */ /* 0x008ee60000000800 */
[----:B------:R2:W-:Y:S04]  /*bbd00*/  @P4 STG.E desc[UR60][R124.64], R11 ;  /* 0x0000000b7c004986 */ /* 0x0005e8000c10193c */
[----:B------:R-:W-:Y:S01]  /*bbd10*/  @P6 STG.E desc[UR60][R146.64], R145 ;  /* 0x0000009192006986 */ /* 0x000fe2000c10193c */
[----:B--2---:R-:W-:-:S03]  /*bbd20*/  ISETP.LT.AND P3, PT, R8, R141, !P0 ;  /* 0x0000008d0800720c */ /* 0x004fc60004761270 */
[----:B------:R-:W3:Y:S01]  /*bbd30*/  LDL.LU R8, [R1+0x24a0] ;  /* 0x0024a00001087983 */ /* 0x000ee20000300800 */
[----:B------:R-:W2:Y:S01]  /*bbd40*/  LDC R141, c[0x0][0x22c] ;  /* 0x00008b00ff8d7b82 */ /* 0x000ea20000000800 */
[----:B------:R-:W-:Y:S02]  /*bbd50*/  ISETP.LT.AND P5, PT, R140, R252, !P0 ;  /* 0x000000fc8c00720c */ /* 0x000fe400047a1270 */
[----:B------:R-:W2:Y:S04]  /*bbd60*/  LDL.LU.64 R166, [R1+0x818] ;  /* 0x0008180001a67983 */ /* 0x000ea80000300a00 */
[----:B------:R-:W2:Y:S01]  /*bbd70*/  LDL.LU R154, [R1+0xcd0] ;  /* 0x000cd000019a7983 */ /* 0x000ea20000300800 */
[----:B------:R-:W1:Y:S03]  /*bbd80*/  LDC R252, c[0x0][0x22c] ;  /* 0x00008b00fffc7b82 */ /* 0x000e660000000800 */
[----:B------:R-:W2:Y:S04]  /*bbd90*/  LDL.LU.64 R124, [R1+0x810] ;  /* 0x00081000017c7983 */ /* 0x000ea80000300a00 */
[----:B------:R-:W2:Y:S01]  /*bbda0*/  LDL.LU R11, [R1+0xce4] ;  /* 0x000ce400010b7983 */ /* 0x000ea20000300800 */
[----:B------:R-:W1:Y:S03]  /*bbdb0*/  LDC R140, c[0x0][0x22c] ;  /* 0x00008b00ff8c7b82 */ /* 0x000e660000000800 */
[----:B------:R-:W-:Y:S04]  /*bbdc0*/  @P3 STG.E desc[UR60][R164.64], R155 ;  /* 0x0000009ba4003986 */ /* 0x000fe8000c10193c */
[----:B------:R4:W-:Y:S02]  /*bbdd0*/  @P5 STG.E desc[UR60][R122.64], R57 ;  /* 0x000000397a005986 */ /* 0x0009e4000c10193c */
[----:B----4-:R-:W-:-:S02]  /*bbde0*/  ISETP.LT.AND P4, PT, R136, R138, !P0 ;  /* 0x0000008a8800720c */ /* 0x010fc40004781270 */
[----:B------:R-:W1:Y:S01]  /*bbdf0*/  LDL.LU R138, [R1+0x249c] ;  /* 0x00249c00018a7983 */ /* 0x000e620000300800 */
[----:B------:R-:W-:Y:S01]  /*bbe00*/  ISETP.LT.AND P2, PT, R56, R0, !P0 ;  /* 0x000000003800720c */ /* 0x000fe20004741270 */
[----:B------:R-:W4:Y:S02]  /*bbe10*/  LDC R136, c[0x0][0x22c] ;  /* 0x00008b00ff887b82 */ /* 0x000f240000000800 */
[----:B------:R-:W4:Y:S04]  /*bbe20*/  LDL.LU R123, [R1+0x2498] ;  /* 0x00249800017b7983 */ /* 0x000f280000300800 */
[----:B------:R-:W4:Y:S02]  /*bbe30*/  LDL.LU R122, [R1+0x2494] ;  /* 0x00249400017a7983 */ /* 0x000f240000300800 */
[----:B------:R-:W4:Y:S02]  /*bbe40*/  LDC R56, c[0x0][0x22c] ;  /* 0x00008b00ff387b82 */ /* 0x000f240000000800 */
[----:B------:R-:W4:Y:S04]  /*bbe50*/  LDL.LU.64 R164, [R1+0x7f8] ;  /* 0x0007f80001a47983 */ /* 0x000f280000300a00 */
[----:B------:R3:W-:Y:S02]  /*bbe60*/  @P2 STG.E desc[UR60][R162.64], R9 ;  /* 0x00000009a2002986 */ /* 0x0007e4000c10193c */
[----:B------:R-:W4:Y:S01]  /*bbe70*/  LDC R0, c[0x0][0x22c] ;  /* 0x00008b00ff007b82 */ /* 0x000f220000000800 */
[----:B---3--:R-:W-:-:S02]  /*bbe80*/  ISETP.LT.AND P3, PT, R8, R10, !P0 ;  /* 0x0000000a0800720c */ /* 0x008fc40004761270 */
[----:B------:R-:W3:Y:S04]  /*bbe90*/  LDL.LU R8, [R1+0xcd4] ;  /* 0x000cd40001087983 */ /* 0x000ee80000300800 */
[----:B------:R-:W3:Y:S04]  /*bbea0*/  LDL.LU R10, [R1+0x2490] ;  /* 0x00249000010a7983 */ /* 0x000ee80000300800 */
[----:B------:R-:W3:Y:S04]  /*bbeb0*/  LDL.LU R9, [R1+0x248c] ;  /* 0x00248c0001097983 */ /* 0x000ee80000300800 */
[----:B------:R-:W3:Y:S04]  /*bbec0*/  LDL.LU.64 R160, [R1+0x7f0] ;  /* 0x0007f00001a07983 */ /* 0x000ee80000300a00 */
[----:B------:R-:W3:Y:S04]  /*bbed0*/  LDL.LU R57, [R1+0xce8] ;  /* 0x000ce80001397983 */ /* 0x000ee80000300800 */
[----:B------:R-:W3:Y:S04]  /*bbee0*/  LDL.LU.64 R158, [R1+0x7e8] ;  /* 0x0007e800019e7983 */ /* 0x000ee80000300a00 */
[----:B------:R-:W3:Y:S04]  /*bbef0*/  LDL.LU R146, [R1+0xcd8] ;  /* 0x000cd80001927983 */ /* 0x000ee80000300800 */
[----:B------:R-:W3:Y:S04]  /*bbf00*/  LDL.LU.64 R162, [R1+0x7e0] ;  /* 0x0007e00001a27983 */ /* 0x000ee80000300a00 */
[----:B------:R-:W3:Y:S04]  /*bbf10*/  LDL.LU R155, [R1+0xcec] ;  /* 0x000cec00019b7983 */ /* 0x000ee80000300800 */
[----:B------:R-:W3:Y:S04]  /*bbf20*/  LDL.LU.64 R156, [R1+0x7d8] ;  /* 0x0007d800019c7983 */ /* 0x000ee80000300a00 */
[----:B------:R-:W3:Y:S04]  /*bbf30*/  LDL.LU R147, [R1+0xcdc] ;  /* 0x000cdc0001937983 */ /* 0x000ee80000300800 */
[----:B--2---:R2:W-:Y:S04]  /*bbf40*/  @P4 STG.E desc[UR60][R166.64], R154 ;  /* 0x0000009aa6004986 */ /* 0x0045e8000c10193c */
[----:B------:R2:W-:Y:S01]  /*bbf50*/  @P3 STG.E desc[UR60][R124.64], R11 ;  /* 0x0000000b7c003986 */ /* 0x0005e2000c10193c */
[----:B-1----:R-:W-:-:S03]  /*bbf60*/  ISETP.LT.AND P2, PT, R138, R139, !P0 ;  /* 0x0000008b8a00720c */ /* 0x002fc60004741270 */
[----:B------:R-:W3:Y:S01]  /*bbf70*/  LDL.LU R139, [R1+0x2488] ;  /* 0x00248800018b7983 */ /* 0x000ee20000300800 */
[----:B------:R-:W1:Y:S01]  /*bbf80*/  LDC R138, c[0x0][0x22c] ;  /* 0x00008b00ff8a7b82 */ /* 0x000e620000000800 */
[----:B----4-:R-:W-:Y:S02]  /*bbf90*/  ISETP.LT.AND P5, PT, R123, R137, !P0 ;  /* 0x000000897b00720c */ /* 0x010fe400047a1270 */
[----:B------:R-:W4:Y:S01]  /*bbfa0*/  LDL.LU R123, [R1+0x2484] ;  /* 0x00248400017b7983 */ /* 0x000f220000300800 */
[----:B------:R-:W-:-:S03]  /*bbfb0*/  ISETP.LT.AND P6, PT, R122, R252, !P0 ;  /* 0x000000fc7a00720c */ /* 0x000fc600047c1270 */
[----:B--2---:R-:W2:Y:S01]  /*bbfc0*/  LDL.LU.64 R166, [R1+0x7d0] ;  /* 0x0007d00001a67983 */ /* 0x004ea20000300a00 */
[----:B------:R-:W2:Y:S03]  /*bbfd0*/  LDC R137, c[0x0][0x22c] ;  /* 0x00008b00ff897b82 */ /* 0x000ea60000000800 */
[----:B------:R-:W2:Y:S04]  /*bbfe0*/  LDL.LU R122, [R1+0xcc0] ;  /* 0x000cc000017a7983 */ /* 0x000ea80000300800 */
[----:B------:R-:W1:Y:S01]  /*bbff0*/  LDL.LU R11, [R1+0x2480] ;  /* 0x00248000010b7983 */ /* 0x000e620000300800 */
[----:B------:R-:W2:Y:S03]  /*bc000*/  LDC R252, c[0x0][0x22c] ;  /* 0x00008b00fffc7b82 */ /* 0x000ea60000000800 */
[----:B------:R-:W2:Y:S04]  /*bc010*/  LDL.LU.64 R144, [R1+0x7b8] ;  /* 0x0007b80001907983 */ /* 0x000ea80000300a00 */
[----:B------:R-:W2:Y:S04]  /*bc020*/  LDL.LU R154, [R1+0xcb0] ;  /* 0x000cb000019a7983 */ /* 0x000ea80000300800 */
[----:B------:R-:W2:Y:S01]  /*bc030*/  LDL.LU.64 R124, [R1+0x7b0] ;  /* 0x0007b000017c7983 */ /* 0x000ea20000300a00 */
[----:B---3--:R-:W-:-:S03]  /*bc040*/  ISETP.LT.AND P4, PT, R10, R56, !P0 ;  /* 0x000000380a00720c */ /* 0x008fc60004781270 */
[----:B------:R-:W3:Y:S04]  /*bc050*/  LDL.LU R56, [R1+0xcc4] ;  /* 0x000cc40001387983 */ /* 0x000ee80000300800 */
[----:B------:R-:W3:Y:S01]  /*bc060*/  LDL.LU R10, [R1+0x247c] ;  /* 0x00247c00010a7983 */ /* 0x000ee20000300800 */
[----:B------:R-:W-:Y:S02]  /*bc070*/  ISETP.LT.AND P3, PT, R9, R0, !P0 ;  /* 0x000000000900720c */ /* 0x000fe40004761270 */
[----:B------:R-:W3:Y:S01]  /*bc080*/  LDC R0, c[0x0][0x22c] ;  /* 0x00008b00ff007b82 */ /* 0x000ee20000000800 */
[----:B------:R4:W-:Y:S04]  /*bc090*/  @P2 STG.E desc[UR60][R164.64], R8 ;  /* 0x00000008a4002986 */ /* 0x0009e8000c10193c */
[----:B------:R4:W-:Y:S04]  /*bc0a0*/  @P5 STG.E desc[UR60][R160.64], R57 ;  /* 0x00000039a0005986 */ /* 0x0009e8000c10193c */
[----:B------:R-:W3:Y:S04]  /*bc0b0*/  LDL.LU R9, [R1+0x2478] ;  /* 0x0024780001097983 */ /* 0x000ee80000300800 */
[----:B------:R-:W-:Y:S04]  /*bc0c0*/  @P6 STG.E desc[UR60][R158.64], R146 ;  /* 0x000000929e006986 */ /* 0x000fe8000c10193c */
[----:B----4-:R-:W4:Y:S01]  /*bc0d0*/  LDL.LU.64 R164, [R1+0x7a8] ;  /* 0x0007a80001a47983 */ /* 0x010f220000300a00 */
[----:B------:R-:W4:Y:S03]  /*bc0e0*/  LDC R57, c[0x0][0x22c] ;  /* 0x00008b00ff397b82 */ /* 0x000f260000000800 */
[----:B------:R1:W-:Y:S04]  /*bc0f0*/  @P4 STG.E desc[UR60][R162.64], R155 ;  /* 0x0000009ba2004986 */ /* 0x0003e8000c10193c */
[----:B------:R-:W4:Y:S01]  /*bc100*/  LDL.LU R8, [R1+0xcb4] ;  /* 0x000cb40001087983 */ /* 0x000f220000300800 */
[----:B------:R-:W-:-:S03]  /*bc110*/  ISETP.LT.AND P4, PT, R123, R136, !P0 ;  /* 0x000000887b00720c */ /* 0x000fc60004781270 */
[----:B------:R-:W4:Y:S01]  /*bc120*/  LDL.LU R123, [R1+0x2474] ;  /* 0x00247400017b7983 */ /* 0x000f220000300800 */
[----:B------:R-:W-:Y:S01]  /*bc130*/  ISETP.LT.AND P2, PT, R139, R140, !P0 ;  /* 0x0000008c8b00720c */ /* 0x000fe20004741270 */
[----:B------:R-:W4:Y:S02]  /*bc140*/  LDC R136, c[0x0][0x22c] ;  /* 0x00008b00ff887b82 */ /* 0x000f240000000800 */
[----:B-1----:R-:W4:Y:S04]  /*bc150*/  LDL.LU.64 R162, [R1+0x7a0] ;  /* 0x0007a00001a27983 */ /* 0x002f280000300a00 */
[----:B------:R-:W4:Y:S01]  /*bc160*/  LDL.LU R155, [R1+0xcc8] ;  /* 0x000cc800019b7983 */ /* 0x000f220000300800 */
[----:B------:R-:W-:Y:S01]  /*bc170*/  ISETP.LT.AND P6, PT, R11, R138, !P0 ;  /* 0x0000008a0b00720c */ /* 0x000fe200047c1270 */
[----:B------:R-:W1:Y:S02]  /*bc180*/  LDC R140, c[0x0][0x22c] ;  /* 0x00008b00ff8c7b82 */ /* 0x000e640000000800 */
[----:B------:R-:W4:Y:S04]  /*bc190*/  LDL.LU R11, [R1+0x2470] ;  /* 0x00247000010b7983 */ /* 0x000f280000300800 */
[----:B------:R-:W-:Y:S02]  /*bc1a0*/  @P3 STG.E desc[UR60][R156.64], R147 ;  /* 0x000000939c003986 */ /* 0x000fe4000c10193c */
[----:B------:R-:W1:Y:S02]  /*bc1b0*/  LDC R138, c[0x0][0x22c] ;  /* 0x00008b00ff8a7b82 */ /* 0x000e640000000800 */
[----:B--2---:R2:W-:Y:S04]  /*bc1c0*/  @P2 STG.E desc[UR60][R166.64], R122 ;  /* 0x0000007aa6002986 */ /* 0x0045e8000c10193c */
[----:B------:R-:W-:Y:S01]  /*bc1d0*/  @P4 STG.E desc[UR60][R144.64], R154 ;  /* 0x0000009a90004986 */ /* 0x000fe2000c10193c */
[----:B---3--:R-:W-:-:S03]  /*bc1e0*/  ISETP.LT.AND P3, PT, R10, R137, !P0 ;  /* 0x000000890a00720c */ /* 0x008fc60004761270 */
[----:B------:R-:W3:Y:S04]  /*bc1f0*/  LDL.LU R10, [R1+0x246c] ;  /* 0x00246c00010a7983 */ /* 0x000ee80000300800 */
[----:B------:R-:W3:Y:S04]  /*bc200*/  LDL.LU.64 R142, [R1+0x798] ;  /* 0x00079800018e7983 */ /* 0x000ee80000300a00 */
[----:B------:R-:W3:Y:S04]  /*bc210*/  LDL.LU R161, [R1+0xcb8] ;  /* 0x000cb80001a17983 */ /* 0x000ee80000300800 */
[----:B--2---:R-:W2:Y:S04]  /*bc220*/  LDL.LU.64 R166, [R1+0x790] ;  /* 0x0007900001a67983 */ /* 0x004ea80000300a00 */
[----:B------:R-:W2:Y:S04]  /*bc230*/  LDL.LU R122, [R1+0xccc] ;  /* 0x000ccc00017a7983 */ /* 0x000ea80000300800 */
[----:B------:R1:W-:Y:S04]  /*bc240*/  @P6 STG.E desc[UR60][R124.64], R56 ;  /* 0x000000387c006986 */ /* 0x0003e8000c10193c */
[----:B----4-:R4:W-:Y:S04]  /*bc250*/  @P3 STG.E desc[UR60][R164.64], R8 ;  /* 0x00000008a4003986 */ /* 0x0109e8000c10193c */
[----:B-1----:R-:W2:Y:S04]  /*bc260*/  LDL.LU.64 R124, [R1+0x778] ;  /* 0x00077800017c7983 */ /* 0x002ea80000300a00 */
[----:B------:R-:W2:Y:S04]  /*bc270*/  LDL.LU R56, [R1+0xcbc] ;  /* 0x000cbc0001387983 */ /* 0x000ea80000300800 */
[----:B------:R-:W2:Y:S01]  /*bc280*/  LDL.LU R139, [R1+0x2468] ;  /* 0x00246800018b7983 */ /* 0x000ea20000300800 */
[----:B------:R-:W-:-:S03]  /*bc290*/  ISETP.LT.AND P4, PT, R11, R57, !P0 ;  /* 0x000000390b00720c */ /* 0x000fc60004781270 */
[----:B------:R-:W2:Y:S04]  /*bc2a0*/  LDL.LU R57, [R1+0x2464] ;  /* 0x0024640001397983 */ /* 0x000ea80000300800 */
[----:B----4-:R-:W4:Y:S01]  /*bc2b0*/  LDL.LU R8, [R1+0x2460] ;  /* 0x0024600001087983 */ /* 0x010f220000300800 */
[----:B------:R-:W-:Y:S02]  /*bc2c0*/  ISETP.LT.AND P5, PT, R9, R252, !P0 ;  /* 0x000000fc0900720c */ /* 0x000fe400047a1270 */
[----:B------:R-:W4:Y:S01]  /*bc2d0*/  LDC R9, c[0x0][0x22c] ;  /* 0x00008b00ff097b82 */ /* 0x000f220000000800 */
[----:B------:R-:W-:Y:S01]  /*bc2e0*/  ISETP.LT.AND P2, PT, R123, R0, !P0 ;  /* 0x000000007b00720c */ /* 0x000fe20004741270 */
[----:B------:R-:W4:Y:S04]  /*bc2f0*/  LDL.LU.64 R158, [R1+0x770] ;  /* 0x00077000019e7983 */ /* 0x000f280000300a00 */
[----:B------:R-:W4:Y:S02]  /*bc300*/  LDL.LU R146, [R1+0xca0] ;  /* 0x000ca00001927983 */ /* 0x000f240000300800 */
[----:B------:R-:W1:Y:S02]  /*bc310*/  LDC R0, c[0x0][0x22c] ;  /* 0x00008b00ff007b82 */ /* 0x000e640000000800 */
[----:B------:R-:W4:Y:S04]  /*bc320*/  LDL.LU.64 R164, [R1+0x768] ;  /* 0x0007680001a47983 */ /* 0x000f280000300a00 */
[----:B------:R-:W4:Y:S02]  /*bc330*/  LDL.LU R11, [R1+0xc90] ;  /* 0x000c9000010b7983 */ /* 0x000f240000300800 */
[----:B------:R-:W1:Y:S02]  /*bc340*/  LDC R252, c[0x0][0x22c] ;  /* 0x00008b00fffc7b82 */ /* 0x000e640000000800 */
[----:B------:R-:W1:Y:S04]  /*bc350*/  LDL.LU R137, [R1+0x245c] ;  /* 0x00245c0001897983 */ /* 0x000e680000300800 */
[----:B------:R2:W-:Y:S02]  /*bc360*/  @P5 STG.E desc[UR60][R162.64], R155 ;  /* 0x0000009ba2005986 */ /* 0x0005e4000c10193c */
[----:B------:R-:W1:Y:S01]  /*bc370*/  LDC R123, c[0x0][0x22c] ;  /* 0x00008b00ff7b7b82 */ /* 0x000e620000000800 */
[----:B---3--:R-:W-:-:S02]  /*bc380*/  ISETP.LT.AND P3, PT, R10, R136, !P0 ;  /* 0x000000880a00720c */ /* 0x008fc40004761270 */
[----:B------:R-:W3:Y:S05]  /*bc390*/  LDL.LU R10, [R1+0x2458] ;  /* 0x00245800010a7983 */ /* 0x000eea0000300800 */
[----:B------:R-:W3:Y:S01]  /*bc3a0*/  LDC R136, c[0x0][0x22c] ;  /* 0x00008b00ff887b82 */ /* 0x000ee20000000800 */
[----:B------:R-:W3:Y:S04]  /*bc3b0*/  LDL.LU.64 R156, [R1+0x760] ;  /* 0x00076000019c7983 */ /* 0x000ee80000300a00 */
[----:B------:R-:W3:Y:S04]  /*bc3c0*/  LDL.LU R147, [R1+0xca4] ;  /* 0x000ca40001937983 */ /* 0x000ee80000300800 */
[----:B------:R-:W3:Y:S04]  /*bc3d0*/  LDL.LU.64 R144, [R1+0x748] ;  /* 0x0007480001907983 */ /* 0x000ee80000300a00 */
[----:B------:R-:W3:Y:S04]  /*bc3e0*/  LDL.LU R154, [R1+0xc94] ;  /* 0x000c9400019a7983 */ /* 0x000ee80000300800 */
[----:B------:R-:W-:Y:S04]  /*bc3f0*/  @P2 STG.E desc[UR60][R142.64], R161 ;  /* 0x000000a18e002986 */ /* 0x000fe8000c10193c */
[----:B--2---:R-:W2:Y:S04]  /*bc400*/  LDL.LU.64 R162, [R1+0x740] ;  /* 0x0007400001a27983 */ /* 0x004ea80000300a00 */
[----:B------:R4:W-:Y:S04]  /*bc410*/  @P4 STG.E desc[UR60][R166.64], R122 ;  /* 0x0000007aa6004986 */ /* 0x0009e8000c10193c */
[----:B------:R-:W2:Y:S04]  /*bc420*/  LDL.LU R155, [R1+0xca8] ;  /* 0x000ca800019b7983 */ /* 0x000ea80000300800 */
[----:B------:R4:W-:Y:S02]  /*bc430*/  @P3 STG.E desc[UR60][R124.64], R56 ;  /* 0x000000387c003986 */ /* 0x0009e4000c10193c */
[----:B----4-:R-:W-:-:S02]  /*bc440*/  ISETP.LT.AND P4, PT, R8, R9, !P0 ;  /* 0x000000090800720c */ /* 0x010fc40004781270 */
[----:B------:R-:W4:Y:S04]  /*bc450*/  LDL.LU R9, [R1+0x2454] ;  /* 0x0024540001097983 */ /* 0x000f280000300800 */
[----:B------:R-:W4:Y:S04]  /*bc460*/  LDL.LU R122, [R1+0x2450] ;  /* 0x00245000017a7983 */ /* 0x000f280000300800 */
[----:B------:R-:W4:Y:S04]  /*bc470*/  LDL.LU.64 R166, [R1+0x738] ;  /* 0x0007380001a67983 */ /* 0x000f280000300a00 */
[----:B------:R-:W4:Y:S04]  /*bc480*/  LDL.LU R8, [R1+0xc98] ;  /* 0x000c980001087983 */ /* 0x000f280000300800 */
[----:B------:R-:W4:Y:S01]  /*bc490*/  LDL.LU R56, [R1+0x244c] ;  /* 0x00244c0001387983 */ /* 0x000f220000300800 */
[----:B------:R-:W-:-:S02]  /*bc4a0*/  ISETP.LT.AND P6, PT, R57, R138, !P0 ;  /* 0x0000008a3900720c */ /* 0x000fc400047c1270 */
[----:B------:R-:W4:Y:S01]  /*bc4b0*/  LDC R57, c[0x0][0x22c] ;  /* 0x00008b00ff397b82 */ /* 0x000f220000000800 */
[----:B------:R-:W-:Y:S01]  /*bc4c0*/  ISETP.LT.AND P2, PT, R139, R140, !P0 ;  /* 0x0000008c8b00720c */ /* 0x000fe20004741270 */
[----:B------:R-:W4:Y:S01]  /*bc4d0*/  LDL.LU.64 R124, [R1+0x730] ;  /* 0x00073000017c7983 */ /* 0x000f220000300a00 */
[----:B-1----:R-:W-:-:S05]  /*bc4e0*/  ISETP.LT.AND P5, PT, R137, R252, !P0 ;  /* 0x000000fc8900720c */ /* 0x002fca00047a1270 */
[----:B------:R-:W1:Y:S06]  /*bc4f0*/  LDC R138, c[0x0][0x22c] ;  /* 0x00008b00ff8a7b82 */ /* 0x000e6c0000000800 */
[----:B------:R-:W-:Y:S01]  /*bc500*/  @P2 STG.E desc[UR60][R158.64], R146 ;  /* 0x000000929e002986 */ /* 0x000fe2000c10193c */
[----:B---3--:R-:W-:Y:S01]  /*bc510*/  ISETP.LT.AND P3, PT, R10, R0, !P0 ;  /* 0x000000000a00720c */ /* 0x008fe20004761270 */
[----:B------:R-:W3:Y:S02]  /*bc520*/  LDC R252, c[0x0][0x22c] ;  /* 0x00008b00fffc7b82 */ /* 0x000ee40000000800 */
[----:B------:R-:W3:Y:S04]  /*bc530*/  LDL.LU R10, [R1+0xcac] ;  /* 0x000cac00010a7983 */ /* 0x000ee80000300800 */
[----:B------:R2:W-:Y:S02]  /*bc540*/  @P6 STG.E desc[UR60][R164.64], R11 ;  /* 0x0000000ba4006986 */ /* 0x0005e4000c10193c */
[----:B------:R-:W3:Y:S08]  /*bc550*/  LDC R0, c[0x0][0x22c] ;  /* 0x00008b00ff007b82 */ /* 0x000ef00000000800 */
[----:B------:R-:W3:Y:S01]  /*bc560*/  LDC R139, c[0x0][0x22c] ;  /* 0x00008b00ff8b7b82 */ /* 0x000ee20000000800 */
[----:B--2---:R-:W2:Y:S04]  /*bc570*/  LDL.LU.64 R164, [R1+0x728] ;  /* 0x0007280001a47983 */ /* 0x004ea80000300a00 */
[----:B------:R-:W2:Y:S03]  /*bc580*/  LDL.LU R11, [R1+0xc9c] ;  /* 0x000c9c00010b7983 */ /* 0x000ea60000300800 */
[----:B------:R-:W2:Y:S01]  /*bc590*/  LDC R140, c[0x0][0x22c] ;  /* 0x00008b00ff8c7b82 */ /* 0x000ea20000000800 */
[----:B------:R-:W1:Y:S04]  /*bc5a0*/  LDL.LU R137, [R1+0x2448] ;  /* 0x0024480001897983 */ /* 0x000e680000300800 */
[----:B------:R-:W-:Y:S04]  /*bc5b0*/  @P4 STG.E desc[UR60][R156.64], R147 ;  /* 0x000000939c004986 */ /* 0x000fe8000c10193c */
[----:B------:R4:W-:Y:S04]  /*bc5c0*/  @P5 STG.E desc[UR60][R144.64], R154 ;  /* 0x0000009a90005986 */ /* 0x0009e8000c10193c */
[----:B------:R4:W-:Y:S02]  /*bc5d0*/  @P3 STG.E desc[UR60][R162.64], R155 ;  /* 0x0000009ba2003986 */ /* 0x0009e4000c10193c */
[----:B----4-:R-:W-:-:S02]  /*bc5e0*/  ISETP.LT.AND P2, PT, R9, R123, !P0 ;  /* 0x0000007b0900720c */ /* 0x010fc40004741270 */
[----:B------:R-:W4:Y:S01]  /*bc5f0*/  LDL.LU R123, [R1+0x2444] ;  /* 0x00244400017b7983 */ /* 0x000f220000300800 */
[----:B------:R-:W4:Y:S01]  /*bc600*/  LDC R9, c[0x0][0x22c] ;  /* 0x00008b00ff097b82 */ /* 0x000f220000000800 */
[----:B------:R-:W-:-:S07]  /*bc610*/  ISETP.LT.AND P4, PT, R122, R136, !P0 ;  /* 0x000000887a00720c */ /* 0x000fce0004781270 */
[----:B------:R-:W4:Y:S01]  /*bc620*/  LDC R136, c[0x0][0x22c] ;  /* 0x00008b00ff887b82 */ /* 0x000f220000000800 */
[----:B------:R-:W-:Y:S02]  /*bc630*/  ISETP.LT.AND P6, PT, R56, R57, !P0 ;  /* 0x000000393800720c */ /* 0x000fe400047c1270 */
[----:B------:R-:W4:Y:S04]  /*bc640*/  LDL.LU R56, [R1+0x2440] ;  /* 0x0024400001387983 */ /* 0x000f280000300800 */
[----:B------:R-:W4:Y:S04]  /*bc650*/  LDL.LU.64 R160, [R1+0x720] ;  /* 0x0007200001a07983 */ /* 0x000f280000300a00 */
[----:B------:R-:W4:Y:S04]  /*bc660*/  LDL.LU R122, [R1+0xc80] ;  /* 0x000c8000017a7983 */ /* 0x000f280000300800 */
[----:B------:R-:W4:Y:S04]  /*bc670*/  LDL.LU.64 R158, [R1+0x708] ;  /* 0x00070800019e7983 */ /* 0x000f280000300a00 */
[----:B------:R-:W4:Y:S04]  /*bc680*/  LDL.LU R154, [R1+0xc70] ;  /* 0x000c7000019a7983 */ /* 0x000f280000300800 */
[----:B------:R-:W4:Y:S04]  /*bc690*/  LDL.LU.64 R162, [R1+0x700] ;  /* 0x0007000001a27983 */ /* 0x000f280000300a00 */
[----:B------:R-:W4:Y:S04]  /*bc6a0*/  LDL.LU R57, [R1+0xc84] ;  /* 0x000c840001397983 */ /* 0x000f280000300800 */
[----:B------:R3:W-:Y:S04]  /*bc6b0*/  @P2 STG.E desc[UR60][R166.64], R8 ;  /* 0x00000008a6002986 */ /* 0x0007e8000c10193c */
[----:B---3--:R-:W3:Y:S04]  /*bc6c0*/  LDL.LU R8, [R1+0x243c] ;  /* 0x00243c0001087983 */ /* 0x008ee80000300800 */
[----:B------:R-:W3:Y:S01]  /*bc6d0*/  LDL.LU.64 R156, [R1+0x6f8] ;  /* 0x0006f800019c7983 */ /* 0x000ee20000300a00 */
[----:B-1----:R-:W-:-:S03]  /*bc6e0*/  ISETP.LT.AND P3, PT, R137, R138, !P0 ;  /* 0x0000008a8900720c */ /* 0x002fc60004761270 */
[----:B------:R-:W3:Y:S04]  /*bc6f0*/  LDL.LU R147, [R1+0xc74] ;  /* 0x000c740001937983 */ /* 0x000ee80000300800 */
[----:B------:R1:W-:Y:S04]  /*bc700*/  @P4 STG.E desc[UR60][R124.64], R10 ;  /* 0x0000000a7c004986 */ /* 0x0003e8000c10193c */
[----:B-1----:R-:W3:Y:S04]  /*bc710*/  LDL.LU R125, [R1+0x2438] ;  /* 0x00243800017d7983 */ /* 0x002ee80000300800 */
[----:B------:R-:W3:Y:S04]  /*bc720*/  LDL.LU.64 R166, [R1+0x6f0] ;  /* 0x0006f00001a67983 */ /* 0x000ee80000300a00 */
[----:B------:R-:W3:Y:S04]  /*bc730*/  LDL.LU R124, [R1+0xc88] ;  /* 0x000c8800017c7983 */ /* 0x000ee80000300800 */
[----:B------:R-:W3:Y:S04]  /*bc740*/  LDL.LU R137, [R1+0x2434] ;  /* 0x0024340001897983 */ /* 0x000ee80000300800 */
[----:B--2---:R1:W-:Y:S01]  /*bc750*/  @P6 STG.E desc[UR60][R164.64], R11 ;  /* 0x0000000ba4006986 */ /* 0x0043e2000c10193c */
[----:B----4-:R-:W-:-:S02]  /*bc760*/  ISETP.LT.AND P5, PT, R123, R252, !P0 ;  /* 0x000000fc7b00720c */ /* 0x010fc400047a1270 */
[----:B------:R-:W2:Y:S01]  /*bc770*/  LDC R252, c[0x0][0x22c] ;  /* 0x00008b00fffc7b82 */ /* 0x000ea20000000800 */
[----:B------:R-:W-:Y:S02]  /*bc780*/  ISETP.LT.AND P2, PT, R56, R0, !P0 ;  /* 0x000000003800720c */ /* 0x000fe40004741270 */
[----:B------:R-:W4:Y:S05]  /*bc790*/  LDL.LU R56, [R1+0x2430] ;  /* 0x0024300001387983 */ /* 0x000f2a0000300800 */
[----:B------:R-:W2:Y:S01]  /*bc7a0*/  LDC R0, c[0x0][0x22c] ;  /* 0x00008b00ff007b82 */ /* 0x000ea20000000800 */
[----:B------:R-:W2:Y:S04]  /*bc7b0*/  LDL.LU.64 R144, [R1+0x6e8] ;  /* 0x0006e80001907983 */ /* 0x000ea80000300a00 */
[----:B------:R-:W2:Y:S04]  /*bc7c0*/  LDL.LU R123, [R1+0xc78] ;  /* 0x000c7800017b7983 */ /* 0x000ea80000300800 */
[----:B-1----:R-:W2:Y:S04]  /*bc7d0*/  LDL.LU.64 R164, [R1+0x6e0] ;  /* 0x0006e00001a47983 */ /* 0x002ea80000300a00 */
[----:B------:R-:W2:Y:S01]  /*bc7e0*/  LDL.LU R155, [R1+0xc8c] ;  /* 0x000c8c00019b7983 */ /* 0x000ea20000300800 */
[----:B---3--:R-:W-:-:S03]  /*bc7f0*/  ISETP.LT.AND P4, PT, R8, R9, !P0 ;  /* 0x000000090800720c */ /* 0x008fc60004781270 */
[----:B------:R-:W3:Y:S04]  /*bc800*/  LDL.LU R8, [R1+0x242c] ;  /* 0x00242c0001087983 */ /* 0x000ee80000300800 */
[----:B------:R-:W2:Y:S04]  /*bc810*/  LDL.LU.64 R10, [R1+0x6c8] ;  /* 0x0006c800010a7983 */ /* 0x000ea80000300a00 */
[----:B------:R-:W2:Y:S04]  /*bc820*/  LDL.LU R9, [R1+0xc7c] ;  /* 0x000c7c0001097983 */ /* 0x000ea80000300800 */
[----:B------:R1:W-:Y:S04]  /*bc830*/  @P3 STG.E desc[UR60][R160.64], R122 ;  /* 0x0000007aa0003986 */ /* 0x0003e8000c10193c */
[----:B------:R-:W2:Y:S04]  /*bc840*/  LDL.LU R138, [R1+0x2428] ;  /* 0x00242800018a7983 */ /* 0x000ea80000300800 */
[----:B------:R-:W-:Y:S01]  /*bc850*/  @P5 STG.E desc[UR60][R158.64], R154 ;  /* 0x0000009a9e005986 */ /* 0x000fe2000c10193c */
[----:B------:R-:W-:-:S03]  /*bc860*/  ISETP.LT.AND P3, PT, R125, R141, !P0 ;  /* 0x0000008d7d00720c */ /* 0x000fc60004761270 */
[----:B------:R1:W-:Y:S02]  /*bc870*/  @P2 STG.E desc[UR60][R162.64], R57 ;  /* 0x00000039a2002986 */ /* 0x0003e4000c10193c */
[----:B-1----:R-:W1:Y:S02]  /*bc880*/  LDC R122, c[0x0][0x22c] ;  /* 0x00008b00ff7a7b82 */ /* 0x002e640000000800 */
[----:B------:R-:W2:Y:S06]  /*bc890*/  LDL.LU R125, [R1+0x2424] ;  /* 0x00242400017d7983 */ /* 0x000eac0000300800 */
[----:B------:R-:W1:Y:S01]  /*bc8a0*/  LDC R141, c[0x0][0x22c] ;  /* 0x00008b00ff8d7b82 */ /* 0x000e620000000800 */
[----:B------:R-:W2:Y:S04]  /*bc8b0*/  LDL.LU.64 R162, [R1+0x6c0] ;  /* 0x0006c00001a27983 */ /* 0x000ea80000300a00 */
[----:B------:R-:W2:Y:S03]  /*bc8c0*/  LDL.LU R154, [R1+0xc60] ;  /* 0x000c6000019a7983 */ /* 0x000ea60000300800 */
[----:B------:R-:W1:Y:S01]  /*bc8d0*/  LDC R57, c[0x0][0x22c] ;  /* 0x00008b00ff397b82 */ /* 0x000e620000000800 */
[----:B------:R-:W-:Y:S01]  /*bc8e0*/  @P4 STG.E desc[UR60][R156.64], R147 ;  /* 0x000000939c004986 */ /* 0x000fe2000c10193c */
[----:B----4-:R-:W-:-:S03]  /*bc8f0*/  ISETP.LT.AND P6, PT, R56, R136, !P0 ;  /* 0x000000883800720c */ /* 0x010fc600047c1270 */
[----:B------:R-:W1:Y:S01]  /*bc900*/  LDL.LU R56, [R1+0x2420] ;  /* 0x0024200001387983 */ /* 0x000e620000300800 */
[----:B------:R-:W-:Y:S02]  /*bc910*/  ISETP.LT.AND P2, PT, R137, R140, !P0 ;  /* 0x0000008c8900720c */ /* 0x000fe40004741270 */
[----:B------:R-:W4:Y:S01]  /*bc920*/  LDC R136, c[0x0][0x22c] ;  /* 0x00008b00ff887b82 */ /* 0x000f220000000800 */
[----:B---3--:R-:W-:Y:S01]  /*bc930*/  ISETP.LT.AND P4, PT, R8, R139, !P0 ;  /* 0x0000008b0800720c */ /* 0x008fe20004781270 */
[----:B------:R3:W-:Y:S06]  /*bc940*/  @P3 STG.E desc[UR60][R166.64], R124 ;  /* 0x0000007ca6003986 */ /* 0x0007ec000c10193c */
[----:B------:R-:W4:Y:S01]  /*bc950*/  LDC R137, c[0x0][0x22c] ;  /* 0x00008b00ff897b82 */ /* 0x000f220000000800 */
[----:B------:R-:W4:Y:S04]  /*bc960*/  LDL.LU R8, [R1+0x241c] ;  /* 0x00241c0001087983 */ /* 0x000f280000300800 */
[----:B------:R-:W4:Y:S03]  /*bc970*/  LDL.LU.64 R160, [R1+0x6b8] ;  /* 0x0006b80001a07983 */ /* 0x000f260000300a00 */
[----:B------:R-:W4:Y:S01]  /*bc980*/  LDC R140, c[0x0][0x22c] ;  /* 0x00008b00ff8c7b82 */ /* 0x000f220000000800 */
[----:B------:R-:W4:Y:S04]  /*bc990*/  LDL.LU R146, [R1+0xc50] ;  /* 0x000c500001927983 */ /* 0x000f280000300800 */
[----:B---3--:R-:W3:Y:S01]  /*bc9a0*/  LDL.LU.64 R166, [R1+0x6b0] ;  /* 0x0006b00001a67983 */ /* 0x008ee20000300a00 */
[----:B--2---:R-:W-:-:S02]  /*bc9b0*/  ISETP.LT.AND P5, PT, R138, R252, !P0 ;  /* 0x000000fc8a00720c */ /* 0x004fc400047a1270 */
[----:B------:R-:W2:Y:S01]  /*bc9c0*/  LDC R139, c[0x0][0x22c] ;  /* 0x00008b00ff8b7b82 */ /* 0x000ea20000000800 */
[----:B------:R-:W-:Y:S04]  /*bc9d0*/  @P2 STG.E desc[UR60][R144.64], R123 ;  /* 0x0000007b90002986 */ /* 0x000fe8000c10193c */
[----:B------:R-:W3:Y:S03]  /*bc9e0*/  LDL.LU R124, [R1+0xc64] ;  /* 0x000c6400017c7983 */ /* 0x000ee60000300800 */
[----:B------:R-:W2:Y:S01]  /*bc9f0*/  LDC R252, c[0x0][0x22c] ;  /* 0x00008b00fffc7b82 */ /* 0x000ea20000000800 */
[----:B------:R2:W-:Y:S01]  /*bca00*/  @P6 STG.E desc[UR60][R164.64], R155 ;  /* 0x0000009ba4006986 */ /* 0x0005e2000c10193c */
[----:B------:R-:W-:-:S06]  /*bca10*/  ISETP.LT.AND P3, PT, R125, R0, !P0 ;  /* 0x000000007d00720c */ /* 0x000fcc0004761270 */
[----:B------:R-:W3:Y:S01]  /*bca20*/  LDC R138, c[0x0][0x22c] ;  /* 0x00008b00ff8a7b82 */ /* 0x000ee20000000800 */
[----:B--2---:R-:W2:Y:S07]  /*bca30*/  LDL.LU.64 R164, [R1+0x6a8] ;  /* 0x0006a80001a47983 */ /* 0x004eae0000300a00 */
[----:B------:R-:W2:Y:S01]  /*bca40*/  LDC R0, c[0x0][0x22c] ;  /* 0x00008b00ff007b82 */ /* 0x000ea20000000800 */
[----:B------:R-:W2:Y:S04]  /*bca50*/  LDL.LU R155, [R1+0xc54] ;  /* 0x000c5400019b7983 */ /* 0x000ea80000300800 */
[----:B------:R1:W-:Y:S02]  /*bca60*/  @P4 STG.E desc[UR60][R10.64], R9 ;  /* 0x000000090a004986 */ /* 0x0003e4000c10193c */
[----:B-1----:R-:W-:-:S02]  /*bca70*/  ISETP.LT.AND P2, PT, R56, R122, !P0 ;  /* 0x0000007a3800720c */ /* 0x002fc40004741270 */
[----:B------:R-:W2:Y:S04]  /*bca80*/  LDL.LU R56, [R1+0x2418] ;  /* 0x0024180001387983 */ /* 0x000ea80000300800 */
[----:B------:R-:W2:Y:S04]  /*bca90*/  LDL.LU R9, [R1+0x2414] ;  /* 0x0024140001097983 */ /* 0x000ea80000300800 */
[----:B------:R-:W2:Y:S04]  /*bcaa0*/  LDL.LU.64 R158, [R1+0x6a0] ;  /* 0x0006a000019e7983 */ /* 0x000ea80000300a00 */
[----:B------:R-:W2:Y:S04]  /*bcab0*/  LDL.LU R10, [R1+0xc68] ;  /* 0x000c6800010a7983 */ /* 0x000ea80000300800 */
[----:B------:R-:W2:Y:S04]  /*bcac0*/  LDL.LU.64 R122, [R1+0x698] ;  /* 0x00069800017a7983 */ /* 0x000ea80000300a00 */
[----:B------:R-:W2:Y:S01]  /*bcad0*/  LDL.LU R11, [R1+0xc58] ;  /* 0x000c5800010b7983 */ /* 0x000ea20000300800 */
[----:B----4-:R-:W-:-:S03]  /*bcae0*/  ISETP.LT.AND P4, PT, R8, R57, !P0 ;  /* 0x000000390800720c */ /* 0x010fc60004781270 */
[----:B------:R-:W4:Y:S04]  /*bcaf0*/  LDL.LU R8, [R1+0x2410] ;  /* 0x0024100001087983 */ /* 0x000f280000300800 */
[----:B------:R-:W4:Y:S04]  /*bcb00*/  LDL.LU R125, [R1+0x240c] ;  /* 0x00240c00017d7983 */ /* 0x000f280000300800 */
[----:B------:R-:W4:Y:S04]  /*bcb10*/  LDL.LU.64 R156, [R1+0x690] ;  /* 0x00069000019c7983 */ /* 0x000f280000300a00 */
[----:B------:R-:W4:Y:S04]  /*bcb20*/  LDL.LU R147, [R1+0xc6c] ;  /* 0x000c6c0001937983 */ /* 0x000f280000300800 */
[----:B------:R1:W-:Y:S04]  /*bcb30*/  @P5 STG.E desc[UR60][R162.64], R154 ;  /* 0x0000009aa2005986 */ /* 0x0003e8000c10193c */
[----:B------:R-:W4:Y:S04]  /*bcb40*/  LDL.LU.64 R144, [R1+0x678] ;  /* 0x0006780001907983 */ /* 0x000f280000300a00 */
[----:B------:R-:W-:Y:S04]  /*bcb50*/  @P3 STG.E desc[UR60][R160.64], R146 ;  /* 0x00000092a0003986 */ /* 0x000fe8000c10193c */
[----:B-1----:R-:W4:Y:S04]  /*bcb60*/  LDL.LU R154, [R1+0xc5c] ;  /* 0x000c5c00019a7983 */ /* 0x002f280000300800 */
[----:B------:R-:W4:Y:S04]  /*bcb70*/  LDL.LU.64 R162, [R1+0x670] ;  /* 0x0006700001a27983 */ /* 0x000f280000300a00 */
[----:B------:R-:W4:Y:S04]  /*bcb80*/  LDL.LU R57, [R1+0xc40] ;  /* 0x000c400001397983 */ /* 0x000f280000300800 */
[----:B---3--:R1:W-:Y:S01]  /*bcb90*/  @P2 STG.E desc[UR60][R166.64], R124 ;  /* 0x0000007ca6002986 */ /* 0x0083e2000c10193c */
[----:B--2---:R-:W-:-:S03]  /*bcba0*/  ISETP.LT.AND P3, PT, R56, R137, !P0 ;  /* 0x000000893800720c */ /* 0x004fc60004761270 */
[----:B------:R-:W2:Y:S04]  /*bcbb0*/  LDL.LU R56, [R1+0x2408] ;  /* 0x0024080001387983 */ /* 0x000ea80000300800 */
[----:B-1----:R-:W3:Y:S04]  /*bcbc0*/  LDL.LU R124, [R1+0x2404] ;  /* 0x00240400017c7983 */ /* 0x002ee80000300800 */
[----:B------:R-:W3:Y:S01]  /*bcbd0*/  LDL.LU R137, [R1+0x2400] ;  /* 0x0024000001897983 */ /* 0x000ee20000300800 */
[----:B----4-:R-:W-:-:S03]  /*bcbe0*/  ISETP.LT.AND P6, PT, R8, R252, !P0 ;  /* 0x000000fc0800720c */ /* 0x010fc600047c1270 */
[----:B------:R-:W4:Y:S01]  /*bcbf0*/  LDL.LU R8, [R1+0x23fc] ;  /* 0x0023fc0001087983 */ /* 0x000f220000300800 */
[----:B------:R-:W-:Y:S01]  /*bcc00*/  ISETP.LT.AND P5, PT, R9, R136, !P0 ;  /* 0x000000880900720c */ /* 0x000fe200047a1270 */
[----:B------:R-:W1:Y:S01]  /*bcc10*/  LDC R252, c[0x0][0x22c] ;  /* 0x00008b00fffc7b82 */ /* 0x000e620000000800 */
[----:B------:R-:W-:Y:S01]  /*bcc20*/  ISETP.LT.AND P2, PT, R125, R0, !P0 ;  /* 0x000000007d00720c */ /* 0x000fe20004741270 */
[----:B------:R1:W-:Y:S04]  /*bcc30*/  @P4 STG.E desc[UR60][R164.64], R155 ;  /* 0x0000009ba4004986 */ /* 0x0003e8000c10193c */
[----:B------:R-:W4:Y:S02]  /*bcc40*/  LDL.LU.64 R166, [R1+0x668] ;  /* 0x0006680001a67983 */ /* 0x000f240000300a00 */
[----:B------:R-:W4:Y:S02]  /*bcc50*/  LDC R9, c[0x0][0x22c] ;  /* 0x00008b00ff097b82 */ /* 0x000f240000000800 */
[----:B------:R-:W4:Y:S04]  /*bcc60*/  LDL.LU R125, [R1+0xc30] ;  /* 0x000c3000017d7983 */ /* 0x000f280000300800 */
[----:B-1----:R-:W4:Y:S02]  /*bcc70*/  LDL.LU.64 R164, [R1+0x660] ;  /* 0x0006600001a47983 */ /* 0x002f240000300a00 */
[----:B------:R-:W1:Y:S02]  /*bcc80*/  LDC R136, c[0x0][0x22c] ;  /* 0x00008b00ff887b82 */ /* 0x000e640000000800 */
[----:B------:R-:W4:Y:S04]  /*bcc90*/  LDL.LU R155, [R1+0xc44] ;  /* 0x000c4400019b7983 */ /* 0x000f280000300800 */
[----:B------:R1:W-:Y:S02]  /*bcca0*/  @P3 STG.E desc[UR60][R158.64], R10 ;  /* 0x0000000a9e003986 */ /* 0x0003e4000c10193c */
[----:B------:R-:W4:Y:S02]  /*bccb0*/  LDC R0, c[0x0][0x22c] ;  /* 0x00008b00ff007b82 */ /* 0x000f240000000800 */
[----:B------:R1:W-:Y:S04]  /*bccc0*/  @P5 STG.E desc[UR60][R122.64], R11 ;  /* 0x0000000b7a005986 */ /* 0x0003e8000c10193c */
[----:B-1----:R-:W4:Y:S04]  /*bccd0*/  LDL.LU R10, [R1+0x23f8] ;  /* 0x0023f800010a7983 */ /* 0x002f280000300800 */
[----:B------:R-:W4:Y:S01]  /*bcce0*/  LDL.LU.64 R122, [R1+0x638] ;  /* 0x00063800017a7983 */ /* 0x000f220000300a00 */
[----:B------:R-:W1:Y:S03]  /*bccf0*/  LDC R11, c[0x0][0x22c] ;  /* 0x00008b00ff0b7b82 */ /* 0x000e660000000800 */
[----:B------:R-:W-:Y:S04]  /*bcd00*/  @P6 STG.E desc[UR60][R156.64], R147 ;  /* 0x000000939c006986 */ /* 0x000fe8000c10193c */
[----:B------:R-:W-:Y:S01]  /*bcd10*/  @P2 STG.E desc[UR60][R144.64], R154 ;  /* 0x0000009a90002986 */ /* 0x000fe2000c10193c */
[----:B--2---:R-:W-:-:S03]  /*bcd20*/  ISETP.LT.AND P4, PT, R56, R140, !P0 ;  /* 0x0000008c3800720c */ /* 0x004fc60004781270 */
[----:B------:R-:W2:Y:S01]  /*bcd30*/  LDL.LU R56, [R1+0xc34] ;  /* 0x000c340001387983 */ /* 0x000ea20000300800 */
[----:B---3--:R-:W-:-:S03]  /*bcd40*/  ISETP.LT.AND P3, PT, R124, R138, !P0 ;  /* 0x0000008a7c00720c */ /* 0x008fc60004761270 */
[----:B------:R-:W3:Y:S01]  /*bcd50*/  LDL.LU R124, [R1+0x23f4] ;  /* 0x0023f400017c7983 */ /* 0x000ee20000300800 */
[----:B------:R-:W1:Y:S05]  /*bcd60*/  LDC R138, c[0x0][0x22c] ;  /* 0x00008b00ff8a7b82 */ /* 0x000e6a0000000800 */
[----:B------:R4:W-:Y:S04]  /*bcd70*/  @P4 STG.E desc[UR60][R162.64], R57 ;  /* 0x00000039a2004986 */ /* 0x0009e8000c10193c */
[----:B----4-:R-:W4:Y:S01]  /*bcd80*/  LDL.LU R57, [R1+0x23f0] ;  /* 0x0023f00001397983 */ /* 0x010f220000300800 */
[----:B------:R-:W-:-:S03]  /*bcd90*/  ISETP.LT.AND P6, PT, R8, R9, !P0 ;  /* 0x000000090800720c */ /* 0x000fc600047c1270 */
[----:B------:R-:W1:Y:S04]  /*bcda0*/  LDL.LU R8, [R1+0x23ec] ;  /* 0x0023ec0001087983 */ /* 0x000e680000300800 */
[----:B------:R-:W4:Y:S04]  /*bcdb0*/  LDL.LU.64 R142, [R1+0x630] ;  /* 0x00063000018e7983 */ /* 0x000f280000300a00 */
[----:B------:R-:W4:Y:S01]  /*bcdc0*/  LDL.LU R9, [R1+0xc48] ;  /* 0x000c480001097983 */ /* 0x000f220000300800 */
[----:B------:R-:W-:Y:S02]  /*bcdd0*/  ISETP.LT.AND P2, PT, R137, R139, !P0 ;  /* 0x0000008b8900720c */ /* 0x000fe40004741270 */
[----:B------:R-:W4:Y:S01]  /*bcde0*/  LDC R139, c[0x0][0x22c] ;  /* 0x00008b00ff8b7b82 */ /* 0x000f220000000800 */
[----:B------:R-:W4:Y:S04]  /*bcdf0*/  LDL.LU.64 R160, [R1+0x628] ;  /* 0x0006280001a07983 */ /* 0x000f280000300a00 */
[----:B------:R-:W4:Y:S04]  /*bce00*/  LDL.LU R154, [R1+0xc38] ;  /* 0x000c3800019a7983 */ /* 0x000f280000300800 */
[----:B------:R-:W4:Y:S04]  /*bce10*/  LDL.LU.64 R162, [R1+0x620] ;  /* 0x0006200001a27983 */ /* 0x000f280000300a00 */
[----:B------:R2:W-:Y:S04]  /*bce20*/  @P3 STG.E desc[UR60][R166.64], R125 ;  /* 0x0000007da6003986 */ /* 0x0005e8000c10193c */
[----:B------:R2:W-:Y:S01]  /*bce30*/  @P2 STG.E desc[UR60][R164.64], R155 ;  /* 0x0000009ba4002986 */ /* 0x0005e2000c10193c */
[----:B------:R-:W-:-:S03]  /*bce40*/  ISETP.LT.AND P4, PT, R10, R136, !P0 ;  /* 0x000000880a00720c */ /* 0x000fc60004781270 */
[----:B------:R-:W4:Y:S04]  /*bce50*/  LDL.LU R10, [R1+0xc4c] ;  /* 0x000c4c00010a7983 */ /* 0x000f280000300800 */
[----:B------:R-:W4:Y:S04]  /*bce60*/  LDL.LU.64 R158, [R1+0x618] ;  /* 0x00061800019e7983 */ /* 0x000f280000300a00 */
[----:B--2---:R-:W2:Y:S04]  /*bce70*/  LDL.LU R125, [R1+0xc3c] ;  /* 0x000c3c00017d7983 */ /* 0x004ea80000300800 */
[----:B------:R-:W2:Y:S04]  /*bce80*/  LDL.LU R136, [R1+0x23e8] ;  /* 0x0023e80001887983 */ /* 0x000ea80000300800 */
[----:B------:R-:W2:Y:S04]  /*bce90*/  LDL.LU.64 R166, [R1+0x610] ;  /* 0x0006100001a67983 */ /* 0x000ea80000300a00 */
[----:B------:R-:W2:Y:S04]  /*bcea0*/  LDL.LU R155, [R1+0xc20] ;  /* 0x000c2000019b7983 */ /* 0x000ea80000300800 */
[----:B------:R-:W2:Y:S04]  /*bceb0*/  LDL.LU R140, [R1+0x23e4] ;  /* 0x0023e400018c7983 */ /* 0x000ea80000300800 */
[----:B------:R3:W-:Y:S02]  /*bcec0*/  @P6 STG.E desc[UR60][R122.64], R56 ;  /* 0x000000387a006986 */ /* 0x0007e4000c10193c */
[----:B---3--:R-:W-:-:S02]  /*bced0*/  ISETP.LT.AND P5, PT, R124, R252, !P0 ;  /* 0x000000fc7c00720c */ /* 0x008fc400047a1270 */
[----:B------:R-:W3:Y:S01]  /*bcee0*/  LDL.LU R124, [R1+0x23e0] ;  /* 0x0023e000017c7983 */ /* 0x000ee20000300800 */
[----:B------:R-:W3:Y:S03]  /*bcef0*/  LDC R252, c[0x0][0x22c] ;  /* 0x00008b00fffc7b82 */ /* 0x000ee60000000800 */
[----:B------:R-:W3:Y:S04]  /*bcf00*/  LDL.LU R137, [R1+0x23dc] ;  /* 0x0023dc0001897983 */ /* 0x000ee80000300800 */
[----:B------:R-:W3:Y:S01]  /*bcf10*/  LDL.LU.64 R122, [R1+0x608] ;  /* 0x00060800017a7983 */ /* 0x000ee20000300a00 */
[----:B-1----:R-:W-:-:S03]  /*bcf20*/  ISETP.LT.AND P2, PT, R8, R11, !P0 ;  /* 0x0000000b0800720c */ /* 0x002fc60004741270 */
[----:B------:R-:W3:Y:S04]  /*bcf30*/  LDL.LU R8, [R1+0xc10] ;  /* 0x000c100001087983 */ /* 0x000ee80000300800 */
[----:B------:R-:W3:Y:S04]  /*bcf40*/  LDL.LU.64 R156, [R1+0x600] ;  /* 0x00060000019c7983 */ /* 0x000ee80000300a00 */
[----:B------:R-:W3:Y:S04]  /*bcf50*/  LDL.LU R56, [R1+0xc24] ;  /* 0x000c240001387983 */ /* 0x000ee80000300800 */
[----:B------:R-:W3:Y:S04]  /*bcf60*/  LDL.LU.64 R146, [R1+0x5e8] ;  /* 0x0005e80001927983 */ /* 0x000ee80000300a00 */
[----:B------:R-:W3:Y:S04]  /*bcf70*/  LDL.LU R145, [R1+0xc14] ;  /* 0x000c140001917983 */ /* 0x000ee80000300800 */
[----:B------:R-:W3:Y:S04]  /*bcf80*/  LDL.LU.64 R164, [R1+0x5e0] ;  /* 0x0005e00001a47983 */ /* 0x000ee80000300a00 */
[----:B------:R-:W3:Y:S04]  /*bcf90*/  LDL.LU R11, [R1+0xc28] ;  /* 0x000c2800010b7983 */ /* 0x000ee80000300800 */
[----:B----4-:R1:W-:Y:S04]  /*bcfa0*/  @P4 STG.E desc[UR60][R142.64], R9 ;  /* 0x000000098e004986 */ /* 0x0103e8000c10193c */
[----:B-1----:R-:W4:Y:S01]  /*bcfb0*/  LDL.LU R9, [R1+0x23d8] ;  /* 0x0023d80001097983 */ /* 0x002f220000300800 */
[----:B------:R-:W-:-:S02]  /*bcfc0*/  ISETP.LT.AND P3, PT, R57, R0, !P0 ;  /* 0x000000003900720c */ /* 0x000fc40004761270 */
[----:B------:R-:W4:Y:S01]  /*bcfd0*/  LDC R57, c[0x0][0x22c] ;  /* 0x00008b00ff397b82 */ /* 0x000f220000000800 */
[----:B------:R-:W-:Y:S01]  /*bcfe0*/  @P5 STG.E desc[UR60][R160.64], R154 ;  /* 0x0000009aa0005986 */ /* 0x000fe2000c10193c */
[----:B--2---:R-:W-:-:S03]  /*bcff0*/  ISETP.LT.AND P4, PT, R136, R138, !P0 ;  /* 0x0000008a8800720c */ /* 0x004fc60004781270 */
[----:B------:R-:W2:Y:S03]  /*bd000*/  LDL.LU R138, [R1+0x23d4] ;  /* 0x0023d400018a7983 */ /* 0x000ea60000300800 */
[----:B------:R-:W1:Y:S03]  /*bd010*/  LDC R136, c[0x0][0x22c] ;  /* 0x00008b00ff887b82 */ /* 0x000e660000000800 */
[----:B------:R1:W-:Y:S04]  /*bd020*/  @P3 STG.E desc[UR60][R162.64], R10 ;  /* 0x0000000aa2003986 */ /* 0x0003e8000c10193c */
[----:B------:R1:W-:Y:S01]  /*bd030*/  @P2 STG.E desc[UR60][R158.64], R125 ;  /* 0x0000007d9e002986 */ /* 0x0003e2000c10193c */
[----:B------:R-:W2:Y:S03]  /*bd040*/  LDC R0, c[0x0][0x22c] ;  /* 0x00008b00ff007b82 */ /* 0x000ea60000000800 */
[----:B-1----:R-:W2:Y:S05]  /*bd050*/  LDL.LU.64 R162, [R1+0x5d8] ;  /* 0x0005d80001a27983 */ /* 0x002eaa0000300a00 */
[----:B------:R-:W1:Y:S01]  /*bd060*/  LDC R10, c[0x0][0x22c] ;  /* 0x00008b00ff0a7b82 */ /* 0x000e620000000800 */
[----:B------:R-:W2:Y:S04]  /*bd070*/  LDL.LU R154, [R1+0xc18] ;  /* 0x000c1800019a7983 */ /* 0x000ea80000300800 */
[----:B------:R-:W2:Y:S01]  /*bd080*/  LDL.LU R125, [R1+0x23d0] ;  /* 0x0023d000017d7983 */ /* 0x000ea20000300800 */
[----:B----4-:R-:W-:-:S03]  /*bd090*/  ISETP.LT.AND P2, PT, R9, R57, !P0 ;  /* 0x000000390900720c */ /* 0x010fc60004741270 */
[----:B------:R-:W1:Y:S01]  /*bd0a0*/  LDL.LU R9, [R1+0x23cc] ;  /* 0x0023cc0001097983 */ /* 0x000e620000300800 */
[----:B------:R-:W-:Y:S02]  /*bd0b0*/  ISETP.LT.AND P3, PT, R140, R141, !P0 ;  /* 0x0000008d8c00720c */ /* 0x000fe40004761270 */
[----:B---3--:R-:W-:Y:S01]  /*bd0c0*/  ISETP.LT.AND P5, PT, R124, R139, !P0 ;  /* 0x0000008b7c00720c */ /* 0x008fe200047a1270 */
[----:B------:R-:W3:Y:S01]  /*bd0d0*/  LDL.LU R57, [R1+0x23c8] ;  /* 0x0023c80001397983 */ /* 0x000ee20000300800 */
[----:B------:R-:W-:Y:S01]  /*bd0e0*/  ISETP.LT.AND P6, PT, R137, R252, !P0 ;  /* 0x000000fc8900720c */ /* 0x000fe200047c1270 */
[----:B------:R-:W3:Y:S02]  /*bd0f0*/  LDC R124, c[0x0][0x22c] ;  /* 0x00008b00ff7c7b82 */ /* 0x000ee40000000800 */
[----:B------:R4:W-:Y:S06]  /*bd100*/  @P4 STG.E desc[UR60][R166.64], R155 ;  /* 0x0000009ba6004986 */ /* 0x0009ec000c10193c */
[----:B------:R2:W-:Y:S01]  /*bd110*/  @P3 STG.E desc[UR60][R122.64], R8 ;  /* 0x000000087a003986 */ /* 0x0005e2000c10193c */
[----:B------:R-:W3:Y:S03]  /*bd120*/  LDC R252, c[0x0][0x22c] ;  /* 0x00008b00fffc7b82 */ /* 0x000ee60000000800 */
[----:B------:R2:W-:Y:S04]  /*bd130*/  @P5 STG.E desc[UR60][R156.64], R56 ;  /* 0x000000389c005986 */ /* 0x0005e8000c10193c */
[----:B----4-:R-:W4:Y:S01]  /*bd140*/  LDL.LU.64 R166, [R1+0x5d0] ;  /* 0x0005d00001a67983 */ /* 0x010f220000300a00 */
[----:B------:R-:W4:Y:S03]  /*bd150*/  LDC R137, c[0x0][0x22c] ;  /* 0x00008b00ff897b82 */ /* 0x000f260000000800 */
[----:B------:R-:W4:Y:S04]  /*bd160*/  LDL.LU R155, [R1+0xc2c] ;  /* 0x000c2c00019b7983 */ /* 0x000f280000300800 */
[----:B--2---:R-:W2:Y:S01]  /*bd170*/  LDL.LU.64 R122, [R1+0x5b8] ;  /* 0x0005b800017a7983 */ /* 0x004ea20000300a00 */
[----:B------:R-:W-:Y:S01]  /*bd180*/  ISETP.LT.AND P4, PT, R138, R0, !P0 ;  /* 0x000000008a00720c */ /* 0x000fe20004781270 */
[----:B------:R-:W2:Y:S01]  /*bd190*/  LDC R56, c[0x0][0x22c] ;  /* 0x00008b00ff387b82 */ /* 0x000ea20000000800 */
[----:B------:R-:W-:Y:S01]  /*bd1a0*/  ISETP.LT.AND P3, PT, R125, R136, !P0 ;  /* 0x000000887d00720c */ /* 0x000fe20004761270 */
[----:B------:R-:W2:Y:S04]  /*bd1b0*/  LDL.LU R8, [R1+0xc1c] ;  /* 0x000c1c0001087983 */ /* 0x000ea80000300800 */
[----:B------:R-:W-:Y:S02]  /*bd1c0*/  @P6 STG.E desc[UR60][R146.64], R145 ;  /* 0x0000009192006986 */ /* 0x000fe4000c10193c */
[----:B------:R-:W2:Y:S02]  /*bd1d0*/  LDC R0, c[0x0][0x22c] ;  /* 0x00008b00ff007b82 */ /* 0x000ea40000000800 */
[----:B------:R1:W-:Y:S04]  /*bd1e0*/  @P2 STG.E desc[UR60][R164.64], R11 ;  /* 0x0000000ba4002986 */ /* 0x0003e8000c10193c */
[----:B------:R-:W2:Y:S02]  /*bd1f0*/  LDL.LU R136, [R1+0x23c4] ;  /* 0x0023c40001887983 */ /* 0x000ea40000300800 */
[----:B------:R-:W2:Y:S02]  /*bd200*/  LDC R139, c[0x0][0x22c] ;  /* 0x00008b00ff8b7b82 */ /* 0x000ea40000000800 */
[----:B-1----:R-:W2:Y:S06]  /*bd210*/  LDL.LU R11, [R1+0x23c0] ;  /* 0x0023c000010b7983 */ /* 0x002eac0000300800 */
[----:B------:R-:W1:Y:S01]  /*bd220*/  LDC R138, c[0x0][0x22c] ;  /* 0x00008b00ff8a7b82 */ /* 0x000e620000000800 */
[----:B------:R-:W-:-:S02]  /*bd230*/  ISETP.LT.AND P2, PT, R9, R10, !P0 ;  /* 0x0000000a0900720c */ /* 0x000fc40004741270 */
[----:B------:R-:W2:Y:S04]  /*bd240*/  LDL.LU R10, [R1+0x23bc] ;  /* 0x0023bc00010a7983 */ /* 0x000ea80000300800 */
[----:B------:R-:W2:Y:S04]  /*bd250*/  LDL.LU.64 R140, [R1+0x5b0] ;  /* 0x0005b000018c7983 */ /* 0x000ea80000300a00 */
[----:B------:R-:W2:Y:S04]  /*bd260*/  LDL.LU R125, [R1+0xc00] ;  /* 0x000c0000017d7983 */ /* 0x000ea80000300800 */
[----:B------:R-:W2:Y:S01]  /*bd270*/  LDL.LU.64 R164, [R1+0x5a8] ;  /* 0x0005a80001a47983 */ /* 0x000ea20000300a00 */
[----:B---3--:R-:W-:-:S02]  /*bd280*/  ISETP.LT.AND P6, PT, R57, R124, !P0 ;  /* 0x0000007c3900720c */ /* 0x008fc400047c1270 */
[----:B------:R-:W3:Y:S01]  /*bd290*/  LDC R57, c[0x0][0x22c] ;  /* 0x00008b00ff397b82 */ /* 0x000ee20000000800 */
[----:B------:R-:W3:Y:S04]  /*bd2a0*/  LDL.LU R9, [R1+0xbf0] ;  /* 0x000bf00001097983 */ /* 0x000ee80000300800 */
[----:B------:R-:W3:Y:S04]  /*bd2b0*/  LDL.LU.64 R160, [R1+0x5a0] ;  /* 0x0005a00001a07983 */ /* 0x000ee80000300a00 */
[----:B------:R1:W-:Y:S04]  /*bd2c0*/  @P4 STG.E desc[UR60][R162.64], R154 ;  /* 0x0000009aa2004986 */ /* 0x0003e8000c10193c */
[----:B------:R-:W3:Y:S04]  /*bd2d0*/  LDL.LU R159, [R1+0xc04] ;  /* 0x000c0400019f7983 */ /* 0x000ee80000300800 */
[----:B-1----:R-:W3:Y:S04]  /*bd2e0*/  LDL.LU.64 R162, [R1+0x598] ;  /* 0x0005980001a27983 */ /* 0x002ee80000300a00 */
[----:B------:R-:W3:Y:S04]  /*bd2f0*/  LDL.LU R124, [R1+0xbf4] ;  /* 0x000bf400017c7983 */ /* 0x000ee80000300800 */
[----:B----4-:R1:W-:Y:S01]  /*bd300*/  @P3 STG.E desc[UR60][R166.64], R155 ;  /* 0x0000009ba6003986 */ /* 0x0103e2000c10193c */
[----:B--2---:R-:W-:-:S03]  /*bd310*/  ISETP.LT.AND P5, PT, R11, R252, !P0 ;  /* 0x000000fc0b00720c */ /* 0x004fc600047a1270 */
[----:B------:R-:W2:Y:S01]  /*bd320*/  LDL.LU R11, [R1+0x23b8] ;  /* 0x0023b800010b7983 */ /* 0x000ea20000300800 */
[----:B------:R-:W-:Y:S01]  /*bd330*/  ISETP.LT.AND P4, PT, R136, R137, !P0 ;  /* 0x000000898800720c */ /* 0x000fe20004781270 */
[----:B------:R-:W4:Y:S02]  /*bd340*/  LDC R252, c[0x0][0x22c] ;  /* 0x00008b00fffc7b82 */ /* 0x000f240000000800 */
[----:B------:R-:W4:Y:S04]  /*bd350*/  LDL.LU.64 R156, [R1+0x590] ;  /* 0x00059000019c7983 */ /* 0x000f280000300a00 */
[----:B------:R-:W4:Y:S02]  /*bd360*/  LDL.LU R154, [R1+0xc08] ;  /* 0x000c0800019a7983 */ /* 0x000f240000300800 */
[----:B------:R-:W4:Y:S02]  /*bd370*/  LDC R137, c[0x0][0x22c] ;  /* 0x00008b00ff897b82 */ /* 0x000f240000000800 */
[----:B------:R-:W4:Y:S04]  /*bd380*/  LDL.LU.64 R146, [R1+0x588] ;  /* 0x0005880001927983 */ /* 0x000f280000300a00 */
[----:B-1----:R-:W4:Y:S04]  /*bd390*/  LDL.LU R155, [R1+0xbf8] ;  /* 0x000bf800019b7983 */ /* 0x002f280000300800 */
[----:B------:R1:W-:Y:S01]  /*bd3a0*/  @P2 STG.E desc[UR60][R122.64], R8 ;  /* 0x000000087a002986 */ /* 0x0003e2000c10193c */
[----:B------:R-:W-:-:S03]  /*bd3b0*/  ISETP.LT.AND P3, PT, R10, R0, !P0 ;  /* 0x000000000a00720c */ /* 0x000fc60004761270 */
[----:B------:R-:W4:Y:S01]  /*bd3c0*/  LDL.LU R10, [R1+0x23b4] ;  /* 0x0023b400010a7983 */ /* 0x000f220000300800 */
[----:B------:R-:W4:Y:S03]  /*bd3d0*/  LDC R0, c[0x0][0x22c] ;  /* 0x00008b00ff007b82 */ /* 0x000f260000000800 */
[----:B-1----:R-:W4:Y:S04]  /*bd3e0*/  LDL.LU R8, [R1+0x23b0] ;  /* 0x0023b00001087983 */ /* 0x002f280000300800 */
[----:B------:R-:W4:Y:S04]  /*bd3f0*/  LDL.LU.64 R144, [R1+0x580] ;  /* 0x0005800001907983 */ /* 0x000f280000300a00 */
[----:B------:R-:W4:Y:S04]  /*bd400*/  LDL.LU R122, [R1+0xc0c] ;  /* 0x000c0c00017a7983 */ /* 0x000f280000300800 */
[----:B------:R-:W4:Y:S04]  /*bd410*/  LDL.LU.64 R166, [R1+0x578] ;  /* 0x0005780001a67983 */ /* 0x000f280000300a00 */
[----:B------:R-:W4:Y:S04]  /*bd420*/  LDL.LU R123, [R1+0xbfc] ;  /* 0x000bfc00017b7983 */ /* 0x000f280000300800 */
[----:B------:R-:W4:Y:S04]  /*bd430*/  LDL.LU R136, [R1+0x23ac] ;  /* 0x0023ac0001887983 */ /* 0x000f280000300800 */
[----:B------:R1:W-:Y:S04]  /*bd440*/  @P6 STG.E desc[UR60][R140.64], R125 ;  /* 0x0000007d8c006986 */ /* 0x0003e8000c10193c */
[----:B---3--:R-:W-:Y:S04]  /*bd450*/  @P4 STG.E desc[UR60][R164.64], R9 ;  /* 0x00000009a4004986 */ /* 0x008fe8000c10193c */
[----:B------:R-:W-:Y:S04]  /*bd460*/  @P5 STG.E desc[UR60][R160.64], R159 ;  /* 0x0000009fa0005986 */ /* 0x000fe8000c10193c */
[----:B------:R3:W-:Y:S01]  /*bd470*/  @P3 STG.E desc[UR60][R162.64], R124 ;  /* 0x0000007ca2003986 */ /* 0x0007e2000c10193c */
[----:B-1----:R-:W1:Y:S01]  /*bd480*/  LDC R141, c[0x0][0x22c] ;  /* 0x00008b00ff8d7b82 */ /* 0x002e620000000800 */
[----:B--2---:R-:W-:-:S07]  /*bd490*/  ISETP.LT.AND P2, PT, R11, R56, !P0 ;  /* 0x000000380b00720c */ /* 0x004fce0004741270 */
[----:B---3--:R-:W2:Y:S01]  /*bd4a0*/  LDC R124, c[0x0][0x22c] ;  /* 0x00008b00ff7c7b82 */ /* 0x008ea20000000800 */
[----:B------:R-:W3:Y:S04]  /*bd4b0*/  LDL.LU R56, [R1+0x23a8] ;  /* 0x0023a80001387983 */ /* 0x000ee80000300800 */
[----:B------:R-:W2:Y:S03]  /*bd4c0*/  LDL.LU R125, [R1+0x23a4] ;  /* 0x0023a400017d7983 */ /* 0x000ea60000300800 */
[----:B------:R-:W1:Y:S01]  /*bd4d0*/  LDC R11, c[0x0][0x22c] ;  /* 0x00008b00ff0b7b82 */ /* 0x000e620000000800 */
[----:B------:R-:W2:Y:S04]  /*bd4e0*/  LDL.LU.64 R164, [R1+0x570] ;  /* 0x0005700001a47983 */ /* 0x000ea80000300a00 */
[----:B------:R-:W2:Y:S01]  /*bd4f0*/  LDL.LU R9, [R1+0xbe0] ;  /* 0x000be00001097983 */ /* 0x000ea20000300800 */
[----:B----4-:R-:W-:-:S03]  /*bd500*/  ISETP.LT.AND P4, PT, R10, R139, !P0 ;  /* 0x0000008b0a00720c */ /* 0x010fc60004781270 */
[----:B------:R-:W4:Y:S01]  /*bd510*/  LDL.LU R10, [R1+0x23a0] ;  /* 0x0023a000010a7983 */ /* 0x000f220000300800 */
[----:B------:R-:W1:Y:S01]  /*bd520*/  LDC R139, c[0x0][0x22c] ;  /* 0x00008b00ff8b7b82 */ /* 0x000e620000000800 */
[----:B------:R-:W-:Y:S02]  /*bd530*/  ISETP.LT.AND P3, PT, R8, R57, !P0 ;  /* 0x000000390800720c */ /* 0x000fe40004761270 */
[----:B------:R-:W1:Y:S04]  /*bd540*/  LDL.LU R8, [R1+0x239c] ;  /* 0x00239c0001087983 */ /* 0x000e680000300800 */
[----:B------:R-:W4:Y:S04]  /*bd550*/  LDL.LU.64 R162, [R1+0x568] ;  /* 0x0005680001a27983 */ /* 0x000f280000300a00 */
[----:B------:R-:W4:Y:S04]  /*bd560*/  LDL.LU R57, [R1+0xbd0] ;  /* 0x000bd00001397983 */ /* 0x000f280000300800 */
[----:B------:R-:W-:Y:S04]  /*bd570*/  @P2 STG.E desc[UR60][R156.64], R154 ;  /* 0x0000009a9c002986 */ /* 0x000fe8000c10193c */
[----:B------:R-:W4:Y:S01]  /*bd580*/  LDL.LU.64 R142, [R1+0x560] ;  /* 0x00056000018e7983 */ /* 0x000f220000300a00 */
[----:B------:R-:W-:-:S03]  /*bd590*/  ISETP.LT.AND P6, PT, R136, R138, !P0 ;  /* 0x0000008a8800720c */ /* 0x000fc600047c1270 */
[----:B------:R-:W4:Y:S01]  /*bd5a0*/  LDL.LU R161, [R1+0xbe4] ;  /* 0x000be40001a17983 */ /* 0x000f220000300800 */
[----:B------:R-:W1:Y:S03]  /*bd5b0*/  LDC R136, c[0x0][0x22c] ;  /* 0x00008b00ff887b82 */ /* 0x000e660000000800 */
[----:B------:R3:W-:Y:S04]  /*bd5c0*/  @P4 STG.E desc[UR60][R146.64], R155 ;  /* 0x0000009b92004986 */ /* 0x0007e8000c10193c */
[----:B------:R-:W-:Y:S01]  /*bd5d0*/  @P3 STG.E desc[UR60][R144.64], R122 ;  /* 0x0000007a90003986 */ /* 0x000fe2000c10193c */
[----:B------:R-:W1:Y:S03]  /*bd5e0*/  LDC R138, c[0x0][0x22c] ;  /* 0x00008b00ff8a7b82 */ /* 0x000e660000000800 */
[----:B------:R1:W-:Y:S04]  /*bd5f0*/  @P6 STG.E desc[UR60][R166.64], R123 ;  /* 0x0000007ba6006986 */ /* 0x0003e8000c10193c */
[----:B---3--:R-:W3:Y:S01]  /*bd600*/  LDL.LU.64 R154, [R1+0x558] ;  /* 0x00055800019a7983 */ /* 0x008ee20000300a00 */
[----:B------:R-:W-:-:S02]  /*bd610*/  ISETP.LT.AND P2, PT, R56, R137, !P0 ;  /* 0x000000893800720c */ /* 0x000fc40004741270 */
[----:B------:R-:W3:Y:S01]  /*bd620*/  LDC R56, c[0x0][0x22c] ;  /* 0x00008b00ff387b82 */ /* 0x000ee20000000800 */
[----:B--2---:R-:W-:-:S07]  /*bd630*/  ISETP.LT.AND P5, PT, R125, R252, !P0 ;  /* 0x000000fc7d00720c */ /* 0x004fce00047a1270 */
[----:B------:R-:W2:Y:S03]  /*bd640*/  LDC R252, c[0x0][0x22c] ;  /* 0x00008b00fffc7b82 */ /* 0x000ea60000000800 */
[----:B------:R1:W-:Y:S05]  /*bd650*/  @P2 STG.E desc[UR60][R164.64], R9 ;  /* 0x00000009a4002986 */ /* 0x0003ea000c10193c */
[----:B------:R-:W2:Y:S01]  /*bd660*/  LDC R137, c[0x0][0x22c] ;  /* 0x00008b00ff897b82 */ /* 0x000ea20000000800 */
[----:B----4-:R-:W-:Y:S02]  /*bd670*/  ISETP.LT.AND P4, PT, R10, R0, !P0 ;  /* 0x000000000a00720c */ /* 0x010fe40004781270 */
[----:B------:R-:W4:Y:S05]  /*bd680*/  LDL.LU R10, [R1+0xbd4] ;  /* 0x000bd400010a7983 */ /* 0x000f2a0000300800 */
[----:B------:R-:W2:Y:S01]  /*bd690*/  LDC R0, c[0x0][0x22c] ;  /* 0x00008b00ff007b82 */ /* 0x000ea20000000800 */
[----:B-1----:R-:W-:-:S02]  /*bd6a0*/  ISETP.LT.AND P3, PT, R8, R11, !P0 ;  /* 0x0000000b0800720c */ /* 0x002fc40004761270 */
[----:B------:R-:W3:Y:S04]  /*bd6b0*/  LDL.LU R11, [R1+0x2398] ;  /* 0x00239800010b7983 */ /* 0x000ee80000300800 */
[----:B------:R-:W2:Y:S04]  /*bd6c0*/  LDL.LU R125, [R1+0x2394] ;  /* 0x00239400017d7983 */ /* 0x000ea80000300800 */
[----:B------:R-:W4:Y:S04]  /*bd6d0*/  LDL.LU.64 R122, [R1+0x550] ;  /* 0x00055000017a7983 */ /* 0x000f280000300a00 */
[----:B------:R-:W4:Y:S04]  /*bd6e0*/  LDL.LU R8, [R1+0xbe8] ;  /* 0x000be80001087983 */ /* 0x000f280000300800 */
        /* <DEDUP_REMOVED lines=8> */
[----:B-1----:R-:W4:Y:S04]  /*bd770*/  LDL.LU R57, [R1+0x238c] ;  /* 0x00238c0001397983 */ /* 0x002f280000300800 */
[----:B------:R-:W4:Y:S04]  /*bd780*/  LDL.LU.64 R166, [R1+0x510] ;  /* 0x0005100001a67983 */ /* 0x000f280000300a00 */
[----:B------:R-:W4:Y:S04]  /*bd790*/  LDL.LU R165, [R1+0xbc0] ;  /* 0x000bc00001a57983 */ /* 0x000f280000300800 */
[----:B------:R-:W4:Y:S04]  /*bd7a0*/  LDL.LU R140, [R1+0x2388] ;  /* 0x00238800018c7983 */ /* 0x000f280000300800 */
[----:B------:R-:W4:Y:S04]  /*bd7b0*/  LDL.LU.64 R162, [R1+0x508] ;  /* 0x0005080001a27983 */ /* 0x000f280000300a00 */
[----:B------:R-:W-:Y:S01]  /*bd7c0*/  @P4 STG.E desc[UR60][R142.64], R161 ;  /* 0x000000a18e004986 */ /* 0x000fe2000c10193c */
[----:B---3--:R-:W-:-:S03]  /*bd7d0*/  ISETP.LT.AND P2, PT, R11, R124, !P0 ;  /* 0x0000007c0b00720c */ /* 0x008fc60004741270 */
[----:B------:R-:W3:Y:S01]  /*bd7e0*/  LDL.LU R11, [R1+0xbb0] ;  /* 0x000bb000010b7983 */ /* 0x000ee20000300800 */
[----:B------:R-:W1:Y:S01]  /*bd7f0*/  LDC R124, c[0x0][0x22c] ;  /* 0x00008b00ff7c7b82 */ /* 0x000e620000000800 */
[----:B--2---:R-:W-:Y:S02]  /*bd800*/  ISETP.LT.AND P6, PT, R125, R136, !P0 ;  /* 0x000000887d00720c */ /* 0x004fe400047c1270 */
[----:B------:R-:W2:Y:S01]  /*bd810*/  LDL.LU R136, [R1+0x2384] ;  /* 0x0023840001887983 */ /* 0x000ea20000300800 */
[----:B----4-:R-:W-:-:S03]  /*bd820*/  ISETP.LT.AND P4, PT, R9, R56, !P0 ;  /* 0x000000380900720c */ /* 0x010fc60004781270 */
[----:B------:R4:W-:Y:S01]  /*bd830*/  @P3 STG.E desc[UR60][R154.64], R10 ;  /* 0x0000000a9a003986 */ /* 0x0009e2000c10193c */
[----:B------:R-:W3:Y:S03]  /*bd840*/  LDC R125, c[0x0][0x22c] ;  /* 0x00008b00ff7d7b82 */ /* 0x000ee60000000800 */
[----:B------:R-:W1:Y:S04]  /*bd850*/  LDL.LU R56, [R1+0x2380] ;  /* 0x0023800001387983 */ /* 0x000e680000300800 */
[----:B------:R-:W3:Y:S04]  /*bd860*/  LDL.LU R9, [R1+0x237c] ;  /* 0x00237c0001097983 */ /* 0x000ee80000300800 */
[----:B----4-:R-:W4:Y:S04]  /*bd870*/  LDL.LU R10, [R1+0x2378] ;  /* 0x00237800010a7983 */ /* 0x010f280000300800 */
[----:B------:R-:W4:Y:S04]  /*bd880*/  LDL.LU.64 R154, [R1+0x500] ;  /* 0x00050000019a7983 */ /* 0x000f280000300a00 */
[----:B------:R2:W-:Y:S04]  /*bd890*/  @P2 STG.E desc[UR60][R122.64], R8 ;  /* 0x000000087a002986 */ /* 0x0005e8000c10193c */
[----:B------:R-:W-:Y:S01]  /*bd8a0*/  @P6 STG.E desc[UR60][R158.64], R146 ;  /* 0x000000929e006986 */ /* 0x000fe2000c10193c */
[----:B------:R-:W-:-:S03]  /*bd8b0*/  ISETP.LT.AND P5, PT, R57, R252, !P0 ;  /* 0x000000fc3900720c */ /* 0x000fc600047a1270 */
[----:B------:R-:W-:Y:S01]  /*bd8c0*/  @P4 STG.E desc[UR60][R156.64], R147 ;  /* 0x000000939c004986 */ /* 0x000fe2000c10193c */
[----:B------:R-:W4:Y:S03]  /*bd8d0*/  LDC R252, c[0x0][0x22c] ;  /* 0x00008b00fffc7b82 */ /* 0x000f260000000800 */
[----:B------:R-:W4:Y:S04]  /*bd8e0*/  LDL.LU R57, [R1+0xbc4] ;  /* 0x000bc40001397983 */ /* 0x000f280000300800 */
[----:B--2---:R-:W2:Y:S01]  /*bd8f0*/  LDL.LU.64 R122, [R1+0x4f8] ;  /* 0x0004f800017a7983 */ /* 0x004ea20000300a00 */
[----:B------:R-:W-:-:S03]  /*bd900*/  ISETP.LT.AND P3, PT, R140, R0, !P0 ;  /* 0x000000008c00720c */ /* 0x000fc60004761270 */
[----:B------:R-:W2:Y:S01]  /*bd910*/  LDL.LU R8, [R1+0xbb4] ;  /* 0x000bb40001087983 */ /* 0x000ea20000300800 */
[----:B------:R-:W2:Y:S03]  /*bd920*/  LDC R0, c[0x0][0x22c] ;  /* 0x00008b00ff007b82 */ /* 0x000ea60000000800 */
[----:B------:R-:W-:Y:S06]  /*bd930*/  @P5 STG.E desc[UR60][R144.64], R164 ;  /* 0x000000a490005986 */ /* 0x000fec000c10193c */
[----:B------:R-:W-:Y:S01]  /*bd940*/  @P3 STG.E desc[UR60][R166.64], R165 ;  /* 0x000000a5a6003986 */ /* 0x000fe2000c10193c */
[----:B-1----:R-:W-:-:S03]  /*bd950*/  ISETP.LT.AND P4, PT, R56, R124, !P0 ;  /* 0x0000007c3800720c */ /* 0x002fc60004781270 */
[----:B------:R-:W2:Y:S01]  /*bd960*/  LDL.LU R124, [R1+0x2374] ;  /* 0x00237400017c7983 */ /* 0x000ea20000300800 */
[----:B---3--:R-:W-:-:S03]  /*bd970*/  ISETP.LT.AND P3, PT, R9, R138, !P0 ;  /* 0x0000008a0900720c */ /* 0x008fc60004761270 */
[----:B------:R-:W3:Y:S01]  /*bd980*/  LDL.LU R56, [R1+0x2370] ;  /* 0x0023700001387983 */ /* 0x000ee20000300800 */
[----:B------:R-:W-:Y:S01]  /*bd990*/  ISETP.LT.AND P2, PT, R136, R139, !P0 ;  /* 0x0000008b8800720c */ /* 0x000fe20004741270 */
[----:B------:R-:W1:Y:S02]  /*bd9a0*/  LDC R138, c[0x0][0x22c] ;  /* 0x00008b00ff8a7b82 */ /* 0x000e640000000800 */
[----:B------:R-:W3:Y:S01]  /*bd9b0*/  LDL.LU R9, [R1+0x236c] ;  /* 0x00236c0001097983 */ /* 0x000ee20000300800 */
[----:B----4-:R-:W-:-:S05]  /*bd9c0*/  ISETP.LT.AND P6, PT, R10, R137, !P0 ;  /* 0x000000890a00720c */ /* 0x010fca00047c1270 */
[----:B------:R-:W4:Y:S04]  /*bd9d0*/  LDC R136, c[0x0][0x22c] ;  /* 0x00008b00ff887b82 */ /* 0x000f280000000800 */
[----:B------:R1:W-:Y:S04]  /*bd9e0*/  @P2 STG.E desc[UR60][R162.64], R11 ;  /* 0x0000000ba2002986 */ /* 0x0003e8000c10193c */
[----:B------:R-:W4:Y:S01]  /*bd9f0*/  LDC R137, c[0x0][0x22c] ;  /* 0x00008b00ff897b82 */ /* 0x000f220000000800 */
[----:B-1----:R-:W4:Y:S04]  /*bda00*/  LDL.LU.64 R10, [R1+0x4f0] ;  /* 0x0004f000010a7983 */ /* 0x002f280000300a00 */
[----:B------:R-:W4:Y:S04]  /*bda10*/  LDL.LU.64 R152, [R1+0x4e8] ;  /* 0x0004e80001987983 */ /* 0x000f280000300a00 */
[----:B------:R-:W4:Y:S04]  /*bda20*/  LDL.LU R160, [R1+0xbb8] ;  /* 0x000bb80001a07983 */ /* 0x000f280000300800 */
[----:B------:R-:W4:Y:S04]  /*bda30*/  LDL.LU.64 R142, [R1+0x4e0] ;  /* 0x0004e000018e7983 */ /* 0x000f280000300a00 */
[----:B------:R-:W4:Y:S04]  /*bda40*/  LDL.LU R161, [R1+0xbcc] ;  /* 0x000bcc0001a17983 */ /* 0x000f280000300800 */
[----:B------:R-:W4:Y:S04]  /*bda50*/  LDL.LU.64 R158, [R1+0x4d8] ;  /* 0x0004d800019e7983 */ /* 0x000f280000300a00 */
[----:B------:R-:W4:Y:S04]  /*bda60*/  LDL.LU R144, [R1+0xbbc] ;  /* 0x000bbc0001907983 */ /* 0x000f280000300800 */
[----:B------:R-:W4:Y:S04]  /*bda70*/  LDL.LU.64 R162, [R1+0x4d0] ;  /* 0x0004d00001a27983 */ /* 0x000f280000300a00 */
[----:B------:R1:W-:Y:S04]  /*bda80*/  @P4 STG.E desc[UR60][R154.64], R57 ;  /* 0x000000399a004986 */ /* 0x0003e8000c10193c */
[----:B--2---:R2:W-:Y:S01]  /*bda90*/  @P3 STG.E desc[UR60][R122.64], R8 ;  /* 0x000000087a003986 */ /* 0x0045e2000c10193c */
[----:B------:R-:W-:-:S03]  /*bdaa0*/  ISETP.LT.AND P2, PT, R124, R125, !P0 ;  /* 0x0000007d7c00720c */ /* 0x000fc60004741270 */
[----:B------:R-:W4:Y:S01]  /*bdab0*/  LDL.LU R124, [R1+0xba0] ;  /* 0x000ba000017c7983 */ /* 0x000f220000300800 */
[----:B---3--:R-:W-:-:S03]  /*bdac0*/  ISETP.LT.AND P4, PT, R9, R0, !P0 ;  /* 0x000000000900720c */ /* 0x008fc60004781270 */
[----:B------:R-:W4:Y:S04]  /*bdad0*/  LDL.LU R0, [R1+0xbc8] ;  /* 0x000bc80001007983 */ /* 0x000f280000300800 */
[----:B------:R-:W3:Y:S01]  /*bdae0*/  LDL.LU R140, [R1+0x2368] ;  /* 0x00236800018c7983 */ /* 0x000ee20000300800 */
[----:B------:R-:W-:Y:S02]  /*bdaf0*/  ISETP.LT.AND P5, PT, R56, R252, !P0 ;  /* 0x000000fc3800720c */ /* 0x000fe400047a1270 */
[----:B------:R-:W3:Y:S01]  /*bdb00*/  LDC R252, c[0x0][0x22c] ;  /* 0x00008b00fffc7b82 */ /* 0x000ee20000000800 */
[----:B-1----:R-:W3:Y:S04]  /*bdb10*/  LDL.LU.64 R154, [R1+0x4c8] ;  /* 0x0004c800019a7983 */ /* 0x002ee80000300a00 */
[----:B------:R-:W3:Y:S04]  /*bdb20*/  LDL.LU R57, [R1+0xb90] ;  /* 0x000b900001397983 */ /* 0x000ee80000300800 */
[----:B--2---:R-:W2:Y:S04]  /*bdb30*/  LDL.LU R122, [R1+0x2364] ;  /* 0x00236400017a7983 */ /* 0x004ea80000300800 */
[----:B------:R-:W2:Y:S04]  /*bdb40*/  LDL.LU R139, [R1+0x2360] ;  /* 0x00236000018b7983 */ /* 0x000ea80000300800 */
[----:B------:R-:W2:Y:S04]  /*bdb50*/  LDL.LU R56, [R1+0x235c] ;  /* 0x00235c0001387983 */ /* 0x000ea80000300800 */
[----:B------:R-:W2:Y:S04]  /*bdb60*/  LDL.LU R123, [R1+0x2358] ;  /* 0x00235800017b7983 */ /* 0x000ea80000300800 */
[----:B------:R-:W2:Y:S04]  /*bdb70*/  LDL.LU.64 R156, [R1+0x4c0] ;  /* 0x0004c000019c7983 */ /* 0x000ea80000300a00 */
[----:B------:R-:W2:Y:S04]  /*bdb80*/  LDL.LU R9, [R1+0xba4] ;  /* 0x000ba40001097983 */ /* 0x000ea80000300800 */
[----:B------:R-:W2:Y:S04]  /*bdb90*/  LDL.LU.64 R146, [R1+0x4b8] ;  /* 0x0004b80001927983 */ /* 0x000ea80000300a00 */
[----:B------:R-:W2:Y:S04]  /*bdba0*/  LDL.LU R145, [R1+0xb94] ;  /* 0x000b940001917983 */ /* 0x000ea80000300800 */
[----:B------:R-:W2:Y:S04]  /*bdbb0*/  LDL.LU.64 R166, [R1+0x4b0] ;  /* 0x0004b00001a67983 */ /* 0x000ea80000300a00 */
[----:B------:R-:W2:Y:S04]  /*bdbc0*/  LDL.LU R125, [R1+0xba8] ;  /* 0x000ba800017d7983 */ /* 0x000ea80000300800 */
[----:B------:R-:W2:Y:S04]  /*bdbd0*/  LDL.LU.64 R164, [R1+0x4a8] ;  /* 0x0004a80001a47983 */ /* 0x000ea80000300a00 */
[----:B------:R-:W2:Y:S04]  /*bdbe0*/  LDL.LU R8, [R1+0xb98] ;  /* 0x000b980001087983 */ /* 0x000ea80000300800 */
[----:B----4-:R1:W-:Y:S01]  /*bdbf0*/  @P6 STG.E desc[UR60][R10.64], R0 ;  /* 0x000000000a006986 */ /* 0x0103e2000c10193c */
[----:B---3--:R-:W-:-:S03]  /*bdc00*/  ISETP.LT.AND P3, PT, R140, R252, !P0 ;  /* 0x000000fc8c00720c */ /* 0x008fc60004761270 */
[----:B------:R-:W-:Y:S01]  /*bdc10*/  @P2 STG.E desc[UR60][R152.64], R160 ;  /* 0x000000a098002986 */ /* 0x000fe2000c10193c */
[----:B------:R-:W3:Y:S03]  /*bdc20*/  LDC R252, c[0x0][0x22c] ;  /* 0x00008b00fffc7b82 */ /* 0x000ee60000000800 */
[----:B------:R-:W-:Y:S04]  /*bdc30*/  @P5 STG.E desc[UR60][R142.64], R161 ;  /* 0x000000a18e005986 */ /* 0x000fe8000c10193c */
[----:B-1----:R-:W4:Y:S01]  /*bdc40*/  LDL.LU.64 R10, [R1+0x27f0] ;  /* 0x0027f000010a7983 */ /* 0x002f220000300a00 */
[----:B------:R-:W1:Y:S01]  /*bdc50*/  LDC R0, c[0x0][0x22c] ;  /* 0x00008b00ff007b82 */ /* 0x000e620000000800 */
[----:B--2---:R-:W-:-:S02]  /*bdc60*/  ISETP.LT.AND P2, PT, R122, R136, !P0 ;  /* 0x000000887a00720c */ /* 0x004fc40004741270 */
[----:B------:R-:W1:Y:S04]  /*bdc70*/  LDL.LU R140, [R1+0x2354] ;  /* 0x00235400018c7983 */ /* 0x000e680000300800 */
[----:B------:R-:W2:Y:S01]  /*bdc80*/  LDL.LU R136, [R1+0x2350] ;  /* 0x0023500001887983 */ /* 0x000ea20000300800 */
[----:B------:R-:W3:Y:S01]  /*bdc90*/  LDC R122, c[0x0][0x22c] ;  /* 0x00008b00ff7a7b82 */ /* 0x000ee20000000800 */
[----:B------:R-:W-:Y:S02]  /*bdca0*/  ISETP.LT.AND P5, PT, R56, R138, !P0 ;  /* 0x0000008a3800720c */ /* 0x000fe400047a1270 */
[----:B------:R-:W4:Y:S04]  /*bdcb0*/  LDL.LU R56, [R1+0x234c] ;  /* 0x00234c0001387983 */ /* 0x000f280000300800 */
[----:B------:R-:W-:Y:S01]  /*bdcc0*/  @P4 STG.E desc[UR60][R158.64], R144 ;  /* 0x000000909e004986 */ /* 0x000fe2000c10193c */
[----:B------:R-:W-:Y:S01]  /*bdcd0*/  ISETP.LT.AND P4, PT, R139, R141, !P0 ;  /* 0x0000008d8b00720c */ /* 0x000fe20004781270 */
[----:B------:R-:W1:Y:S02]  /*bdce0*/  LDC R138, c[0x0][0x22c] ;  /* 0x00008b00ff8a7b82 */ /* 0x000e640000000800 */
[----:B------:R3:W-:Y:S04]  /*bdcf0*/  @P3 STG.E desc[UR60][R162.64], R124 ;  /* 0x0000007ca2003986 */ /* 0x0007e8000c10193c */
[----:B------:R3:W-:Y:S02]  /*bdd00*/  @P2 STG.E desc[UR60][R154.64], R57 ;  /* 0x000000399a002986 */ /* 0x0007e4000c10193c */
[----:B------:R-:W1:Y:S02]  /*bdd10*/  LDC R139, c[0x0][0x22c] ;  /* 0x00008b00ff8b7b82 */ /* 0x000e640000000800 */
[----:B---3--:R-:W3:Y:S04]  /*bdd20*/  LDL.LU.64 R162, [R1+0x4a0] ;  /* 0x0004a00001a27983 */ /* 0x008ee80000300a00 */
[----:B------:R-:W3:Y:S04]  /*bdd30*/  LDL.LU R124, [R1+0xbac] ;  /* 0x000bac00017c7983 */ /* 0x000ee80000300800 */
[----:B------:R-:W3:Y:S04]  /*bdd40*/  LDL.LU.64 R154, [R1+0x498] ;  /* 0x00049800019a7983 */ /* 0x000ee80000300a00 */
[----:B------:R-:W3:Y:S04]  /*bdd50*/  LDL.LU R57, [R1+0xb9c] ;  /* 0x000b9c0001397983 */ /* 0x000ee80000300800 */
[----:B------:R1:W-:Y:S04]  /*bdd60*/  @P4 STG.E desc[UR60][R156.64], R9 ;  /* 0x000000099c004986 */ /* 0x0003e8000c10193c */
[----:B-1----:R-:W3:Y:S01]  /*bdd70*/  LDL.LU R9, [R1+0x2348] ;  /* 0x0023480001097983 */ /* 0x002ee20000300800 */
[----:B--2---:R-:W-:-:S03]  /*bdd80*/  ISETP.LT.AND P2, PT, R136, R137, !P0 ;  /* 0x000000898800720c */ /* 0x004fc60004741270 */
[----:B------:R-:W2:Y:S01]  /*bdd90*/  LDL.LU R136, [R1+0x2344] ;  /* 0x0023440001887983 */ /* 0x000ea20000300800 */
[----:B------:R-:W-:Y:S01]  /*bdda0*/  ISETP.LT.AND P6, PT, R123, R252, !P0 ;  /* 0x000000fc7b00720c */ /* 0x000fe200047c1270 */
[----:B------:R-:W1:Y:S01]  /*bddb0*/  LDC R137, c[0x0][0x22c] ;  /* 0x00008b00ff897b82 */ /* 0x000e620000000800 */
[----:B----4-:R-:W-:Y:S02]  /*bddc0*/  ISETP.LT.AND P4, PT, R56, R122, !P0 ;  /* 0x0000007a3800720c */ /* 0x010fe40004781270 */
[----:B------:R-:W4:Y:S01]  /*bddd0*/  LDL.LU R56, [R1+0x2340] ;  /* 0x0023400001387983 */ /* 0x000f220000300800 */
[----:B------:R-:W-:-:S03]  /*bdde0*/  ISETP.LT.AND P3, PT, R140, R0, !P0 ;  /* 0x000000008c00720c */ /* 0x000fc60004761270 */
[----:B------:R-:W2:Y:S01]  /*bddf0*/  LDL.LU R122, [R1+0x233c] ;  /* 0x00233c00017a7983 */ /* 0x000ea20000300800 */
[----:B------:R-:W4:Y:S03]  /*bde00*/  LDC R123, c[0x0][0x22c] ;  /* 0x00008b00ff7b7b82 */ /* 0x000f260000000800 */
[----:B------:R-:W-:Y:S04]  /*bde10*/  @P5 STG.E desc[UR60][R146.64], R145 ;  /* 0x0000009192005986 */ /* 0x000fe8000c10193c */
[----:B------:R-:W-:Y:S01]  /*bde20*/  @P6 STG.E desc[UR60][R166.64], R125 ;  /* 0x0000007da6006986 */ /* 0x000fe2000c10193c */
[----:B------:R-:W2:Y:S03]  /*bde30*/  LDC R252, c[0x0][0x22c] ;  /* 0x00008b00fffc7b82 */ /* 0x000ea60000000800 */
[----:B------:R3:W-:Y:S04]  /*bde40*/  @P3 STG.E desc[UR60][R164.64], R8 ;  /* 0x00000008a4003986 */ /* 0x0007e8000c10193c */
[----:B------:R-:W2:Y:S01]  /*bde50*/  LDL.LU.64 R142, [R1+0x490] ;  /* 0x00049000018e7983 */ /* 0x000ea20000300a00 */
[----:B------:R-:W1:Y:S03]  /*bde60*/  LDC R0, c[0x0][0x22c] ;  /* 0x00008b00ff007b82 */ /* 0x000e660000000800 */
[----:B---3--:R-:W3:Y:S05]  /*bde70*/  LDL.LU R8, [R1+0xb80] ;  /* 0x000b800001087983 */ /* 0x008eea0000300800 */
[----:B------:R-:W1:Y:S01]  /*bde80*/  LDC R125, c[0x0][0x22c] ;  /* 0x00008b00ff7d7b82 */ /* 0x000e620000000800 */
[----:B------:R-:W3:Y:S04]  /*bde90*/  LDL.LU.64 R160, [R1+0x488] ;  /* 0x0004880001a07983 */ /* 0x000ee80000300a00 */
[----:B------:R-:W3:Y:S03]  /*bdea0*/  LDL.LU R156, [R1+0xb70] ;  /* 0x000b7000019c7983 */ /* 0x000ee60000300800 */
[----:B------:R-:W1:Y:S01]  /*bdeb0*/  LDC R140, c[0x0][0x22c] ;  /* 0x00008b00ff8c7b82 */ /* 0x000e620000000800 */
[----:B------:R-:W3:Y:S04]  /*bdec0*/  LDL.LU.64 R158, [R1+0x480] ;  /* 0x00048000019e7983 */ /* 0x000ee80000300a00 */
[----:B------:R-:W3:Y:S01]  /*bded0*/  LDL.LU R157, [R1+0xb84] ;  /* 0x000b8400019d7983 */ /* 0x000ee20000300800 */
[----:B------:R-:W-:-:S03]  /*bdee0*/  ISETP.LT.AND P3, PT, R9, R139, !P0 ;  /* 0x0000008b0900720c */ /* 0x000fc60004761270 */
[----:B------:R-:W3:Y:S04]  /*bdef0*/  LDL.LU.64 R146, [R1+0x478] ;  /* 0x0004780001927983 */ /* 0x000ee80000300a00 */
[----:B------:R-:W3:Y:S04]  /*bdf00*/  LDL.LU R166, [R1+0xb74] ;  /* 0x000b740001a67983 */ /* 0x000ee80000300800 */
[----:B------:R-:W1:Y:S04]  /*bdf10*/  LDL.LU R9, [R1+0x2338] ;  /* 0x0023380001097983 */ /* 0x000e680000300800 */
[----:B------:R-:W3:Y:S04]  /*bdf20*/  LDL.LU.64 R144, [R1+0x470] ;  /* 0x0004700001907983 */ /* 0x000ee80000300a00 */
[----:B------:R-:W3:Y:S04]  /*bdf30*/  LDL.LU R167, [R1+0xb88] ;  /* 0x000b880001a77983 */ /* 0x000ee80000300800 */
[----:B------:R4:W-:Y:S04]  /*bdf40*/  @P2 STG.E desc[UR60][R162.64], R124 ;  /* 0x0000007ca2002986 */ /* 0x0009e8000c10193c */
[----:B------:R-:W3:Y:S04]  /*bdf50*/  LDL.LU.64 R164, [R1+0x468] ;  /* 0x0004680001a47983 */ /* 0x000ee80000300a00 */
[----:B------:R2:W-:Y:S04]  /*bdf60*/  @P4 STG.E desc[UR60][R154.64], R57 ;  /* 0x000000399a004986 */ /* 0x0005e8000c10193c */
[----:B----4-:R-:W4:Y:S01]  /*bdf70*/  LDL.LU R124, [R1+0xb78] ;  /* 0x000b7800017c7983 */ /* 0x010f220000300800 */
[----:B------:R-:W-:-:S03]  /*bdf80*/  ISETP.LT.AND P2, PT, R56, R123, !P0 ;  /* 0x0000007b3800720c */ /* 0x000fc60004741270 */
[----:B------:R-:W4:Y:S04]  /*bdf90*/  LDL.LU R56, [R1+0x2334] ;  /* 0x0023340001387983 */ /* 0x000f280000300800 */
[----:B--2---:R-:W2:Y:S01]  /*bdfa0*/  LDL.LU R57, [R1+0x2330] ;  /* 0x0023300001397983 */ /* 0x004ea20000300800 */
[----:B------:R-:W-:Y:S02]  /*bdfb0*/  ISETP.LT.AND P5, PT, R122, R252, !P0 ;  /* 0x000000fc7a00720c */ /* 0x000fe400047a1270 */
[----:B------:R-:W-:Y:S01]  /*bdfc0*/  ISETP.LT.AND P6, PT, R136, R138, !P0 ;  /* 0x0000008a8800720c */ /* 0x000fe200047c1270 */
[----:B------:R-:W2:Y:S01]  /*bdfd0*/  LDL.LU R139, [R1+0x232c] ;  /* 0x00232c00018b7983 */ /* 0x000ea20000300800 */
[----:B------:R-:W2:Y:S03]  /*bdfe0*/  LDC R138, c[0x0][0x22c] ;  /* 0x00008b00ff8a7b82 */ /* 0x000ea60000000800 */
[----:B------:R-:W2:Y:S04]  /*bdff0*/  LDL.LU R122, [R1+0x2328] ;  /* 0x00232800017a7983 */ /* 0x000ea80000300800 */
[----:B------:R-:W2:Y:S01]  /*be000*/  LDL.LU.64 R162, [R1+0x460] ;  /* 0x0004600001a27983 */ /* 0x000ea20000300a00 */
[----:B------:R-:W2:Y:S03]  /*be010*/  LDC R136, c[0x0][0x22c] ;  /* 0x00008b00ff887b82 */ /* 0x000ea60000000800 */
[----:B------:R-:W2:Y:S04]  /*be020*/  LDL.LU R123, [R1+0xb8c] ;  /* 0x000b8c00017b7983 */ /* 0x000ea80000300800 */
[----:B------:R-:W2:Y:S01]  /*be030*/  LDL.LU.64 R154, [R1+0x458] ;  /* 0x00045800019a7983 */ /* 0x000ea20000300a00 */
[----:B------:R-:W2:Y:S03]  /*be040*/  LDC R252, c[0x0][0x22c] ;  /* 0x00008b00fffc7b82 */ /* 0x000ea60000000800 */
[----:B---3--:R3:W-:Y:S04]  /*be050*/  @P3 STG.E desc[UR60][R142.64], R8 ;  /* 0x000000088e003986 */ /* 0x0087e8000c10193c */
[----:B------:R2:W-:Y:S01]  /*be060*/  @P6 STG.E desc[UR60][R160.64], R156 ;  /* 0x0000009ca0006986 */ /* 0x0005e2000c10193c */
[----:B---3--:R-:W3:Y:S03]  /*be070*/  LDC R142, c[0x0][0x22c] ;  /* 0x00008b00ff8e7b82 */ /* 0x008ee60000000800 */
[----:B------:R3:W-:Y:S01]  /*be080*/  @P2 STG.E desc[UR60][R158.64], R157 ;  /* 0x0000009d9e002986 */ /* 0x0007e2000c10193c */
[----:B-1----:R-:W-:-:S03]  /*be090*/  ISETP.LT.AND P4, PT, R9, R0, !P0 ;  /* 0x000000000900720c */ /* 0x002fc60004781270 */
[----:B------:R-:W3:Y:S01]  /*be0a0*/  LDL.LU R9, [R1+0xb7c] ;  /* 0x000b7c0001097983 */ /* 0x000ee20000300800 */
[----:B------:R-:W1:Y:S03]  /*be0b0*/  LDC R0, c[0x0][0x22c] ;  /* 0x00008b00ff007b82 */ /* 0x000e660000000800 */
[----:B------:R-:W3:Y:S01]  /*be0c0*/  LDL.LU R8, [R1+0xb60] ;  /* 0x000b600001087983 */ /* 0x000ee20000300800 */
[----:B----4-:R-:W-:-:S03]  /*be0d0*/  ISETP.LT.AND P3, PT, R56, R137, !P0 ;  /* 0x000000893800720c */ /* 0x010fc60004761270 */
[----:B------:R-:W4:Y:S01]  /*be0e0*/  LDL.LU R56, [R1+0x2324] ;  /* 0x0023240001387983 */ /* 0x000f220000300800 */
[----:B------:R-:W1:Y:S01]  /*be0f0*/  LDC R137, c[0x0][0x22c] ;  /* 0x00008b00ff897b82 */ /* 0x000e620000000800 */
[----:B--2---:R-:W-:Y:S02]  /*be100*/  ISETP.LT.AND P2, PT, R57, R125, !P0 ;  /* 0x0000007d3900720c */ /* 0x004fe40004741270 */
[----:B------:R-:W2:Y:S04]  /*be110*/  LDL.LU R125, [R1+0x2320] ;  /* 0x00232000017d7983 */ /* 0x000ea80000300800 */
[----:B------:R-:W-:Y:S04]  /*be120*/  @P5 STG.E desc[UR60][R146.64], R166 ;  /* 0x000000a692005986 */ /* 0x000fe8000c10193c */
[----:B------:R-:W1:Y:S04]  /*be130*/  LDL.LU R57, [R1+0x231c] ;  /* 0x00231c0001397983 */ /* 0x000e680000300800 */
[----:B------:R-:W-:Y:S01]  /*be140*/  @P4 STG.E desc[UR60][R144.64], R167 ;  /* 0x000000a790004986 */ /* 0x000fe2000c10193c */
[----:B------:R-:W-:-:S03]  /*be150*/  ISETP.LT.AND P4, PT, R139, R140, !P0 ;  /* 0x0000008c8b00720c */ /* 0x000fc60004781270 */
[----:B------:R-:W4:Y:S04]  /*be160*/  LDL.LU.64 R152, [R1+0x448] ;  /* 0x0004480001987983 */ /* 0x000f280000300a00 */
[----:B------:R-:W4:Y:S04]  /*be170*/  LDL.LU R160, [R1+0xb50] ;  /* 0x000b500001a07983 */ /* 0x000f280000300800 */
[----:B------:R-:W4:Y:S04]  /*be180*/  LDL.LU.64 R140, [R1+0x440] ;  /* 0x00044000018c7983 */ /* 0x000f280000300a00 */
[----:B------:R-:W4:Y:S04]  /*be190*/  LDL.LU R161, [R1+0xb64] ;  /* 0x000b640001a17983 */ /* 0x000f280000300800 */
[----:B------:R3:W-:Y:S04]  /*be1a0*/  @P3 STG.E desc[UR60][R164.64], R124 ;  /* 0x0000007ca4003986 */ /* 0x0007e8000c10193c */
[----:B---3--:R-:W3:Y:S01]  /*be1b0*/  LDL.LU.64 R158, [R1+0x438] ;  /* 0x00043800019e7983 */ /* 0x008ee20000300a00 */
[----:B------:R-:W-:-:S02]  /*be1c0*/  ISETP.LT.AND P5, PT, R122, R138, !P0 ;  /* 0x0000008a7a00720c */ /* 0x000fc400047a1270 */
[----:B------:R-:W3:Y:S01]  /*be1d0*/  LDC R122, c[0x0][0x22c] ;  /* 0x00008b00ff7a7b82 */ /* 0x000ee20000000800 */
[----:B------:R2:W-:Y:S04]  /*be1e0*/  @P2 STG.E desc[UR60][R162.64], R123 ;  /* 0x0000007ba2002986 */ /* 0x0005e8000c10193c */
[----:B------:R-:W3:Y:S03]  /*be1f0*/  LDL.LU R124, [R1+0xb54] ;  /* 0x000b5400017c7983 */ /* 0x000ee60000300800 */
[----:B------:R-:W3:Y:S01]  /*be200*/  LDC R138, c[0x0][0x22c] ;  /* 0x00008b00ff8a7b82 */ /* 0x000ee20000000800 */
[----:B--2---:R-:W2:Y:S04]  /*be210*/  LDL.LU.64 R162, [R1+0x430] ;  /* 0x0004300001a27983 */ /* 0x004ea80000300a00 */
[----:B------:R-:W2:Y:S04]  /*be220*/  LDL.LU R123, [R1+0xb68] ;  /* 0x000b6800017b7983 */ /* 0x000ea80000300800 */
[----:B------:R-:W3:Y:S04]  /*be230*/  LDL.LU R139, [R1+0x2318] ;  /* 0x00231800018b7983 */ /* 0x000ee80000300800 */
[----:B------:R-:W-:Y:S04]  /*be240*/  @P4 STG.E desc[UR60][R154.64], R9 ;  /* 0x000000099a004986 */ /* 0x000fe8000c10193c */
[----:B------:R1:W-:Y:S01]  /*be250*/  @P5 STG.E desc[UR60][R10.64], R8 ;  /* 0x000000080a005986 */ /* 0x0003e2000c10193c */
[----:B------:R-:W-:-:S03]  /*be260*/  ISETP.LT.AND P3, PT, R125, R136, !P0 ;  /* 0x000000887d00720c */ /* 0x000fc60004761270 */
[----:B------:R-:W2:Y:S04]  /*be270*/  LDL.LU R136, [R1+0x2314] ;  /* 0x0023140001887983 */ /* 0x000ea80000300800 */
[----:B-1----:R-:W2:Y:S04]  /*be280*/  LDL.LU R11, [R1+0x2310] ;  /* 0x00231000010b7983 */ /* 0x002ea80000300800 */
[----:B------:R-:W2:Y:S04]  /*be290*/  LDL.LU R9, [R1+0x230c] ;  /* 0x00230c0001097983 */ /* 0x000ea80000300800 */
[----:B------:R-:W2:Y:S01]  /*be2a0*/  LDL.LU R10, [R1+0x2308] ;  /* 0x00230800010a7983 */ /* 0x000ea20000300800 */
[----:B----4-:R-:W-:-:S02]  /*be2b0*/  ISETP.LT.AND P6, PT, R56, R252, !P0 ;  /* 0x000000fc3800720c */ /* 0x010fc400047c1270 */
[----:B------:R-:W1:Y:S01]  /*be2c0*/  LDC R56, c[0x0][0x22c] ;  /* 0x00008b00ff387b82 */ /* 0x000e620000000800 */
[----:B------:R-:W-:Y:S01]  /*be2d0*/  ISETP.LT.AND P2, PT, R57, R0, !P0 ;  /* 0x000000003900720c */ /* 0x000fe20004741270 */
[----:B------:R-:W4:Y:S04]  /*be2e0*/  LDL.LU.64 R164, [R1+0x428] ;  /* 0x0004280001a47983 */ /* 0x000f280000300a00 */
[----:B------:R-:W4:Y:S02]  /*be2f0*/  LDL.LU R57, [R1+0xb58] ;  /* 0x000b580001397983 */ /* 0x000f240000300800 */
[----:B------:R-:W1:Y:S02]  /*be300*/  LDC R252, c[0x0][0x22c] ;  /* 0x00008b00fffc7b82 */ /* 0x000e640000000800 */
[----:B------:R-:W4:Y:S04]  /*be310*/  LDL.LU.64 R156, [R1+0x420] ;  /* 0x00042000019c7983 */ /* 0x000f280000300a00 */
[----:B------:R-:W4:Y:S02]  /*be320*/  LDL.LU R166, [R1+0xb6c] ;  /* 0x000b6c0001a67983 */ /* 0x000f240000300800 */
[----:B------:R-:W4:Y:S02]  /*be330*/  LDC R0, c[0x0][0x22c] ;  /* 0x00008b00ff007b82 */ /* 0x000f240000000800 */
[----:B------:R-:W4:Y:S04]  /*be340*/  LDL.LU.64 R146, [R1+0x418] ;  /* 0x0004180001927983 */ /* 0x000f280000300a00 */
[----:B------:R-:W4:Y:S04]  /*be350*/  LDL.LU R125, [R1+0xb5c] ;  /* 0x000b5c00017d7983 */ /* 0x000f280000300800 */
[----:B------:R-:W4:Y:S04]  /*be360*/  LDL.LU.64 R144, [R1+0x410] ;  /* 0x0004100001907983 */ /* 0x000f280000300a00 */
[----:B------:R-:W4:Y:S04]  /*be370*/  LDL.LU R167, [R1+0xb40] ;  /* 0x000b400001a77983 */ /* 0x000f280000300800 */
[----:B------:R-:W4:Y:S04]  /*be380*/  LDL.LU.64 R154, [R1+0x408] ;  /* 0x00040800019a7983 */ /* 0x000f280000300a00 */
[----:B------:R-:W4:Y:S01]  /*be390*/  LDL.LU R8, [R1+0xb30] ;  /* 0x000b300001087983 */ /* 0x000f220000300800 */
[----:B---3--:R-:W-:-:S03]  /*be3a0*/  ISETP.LT.AND P4, PT, R139, R142, !P0 ;  /* 0x0000008e8b00720c */ /* 0x008fc60004781270 */
[----:B------:R-:W3:Y:S01]  /*be3b0*/  LDL.LU R139, [R1+0x2304] ;  /* 0x00230400018b7983 */ /* 0x000ee20000300800 */
[----:B------:R-:W3:Y:S03]  /*be3c0*/  LDC R142, c[0x0][0x22c] ;  /* 0x00008b00ff8e7b82 */ /* 0x000ee60000000800 */
[----:B------:R-:W-:Y:S04]  /*be3d0*/  @P6 STG.E desc[UR60][R152.64], R160 ;  /* 0x000000a098006986 */ /* 0x000fe8000c10193c */
[----:B------:R-:W-:Y:S04]  /*be3e0*/  @P3 STG.E desc[UR60][R140.64], R161 ;  /* 0x000000a18c003986 */ /* 0x000fe8000c10193c */
[----:B------:R1:W-:Y:S02]  /*be3f0*/  @P2 STG.E desc[UR60][R158.64], R124 ;  /* 0x0000007c9e002986 */ /* 0x0003e4000c10193c */
[----:B-1----:R-:W1:Y:S01]  /*be400*/  LDC R124, c[0x0][0x22c] ;  /* 0x00008b00ff7c7b82 */ /* 0x002e620000000800 */
[----:B--2---:R-:W-:-:S02]  /*be410*/  ISETP.LT.AND P3, PT, R136, R137, !P0 ;  /* 0x000000898800720c */ /* 0x004fc40004761270 */
[----:B------:R-:W2:Y:S05]  /*be420*/  LDL.LU R137, [R1+0x2300] ;  /* 0x0023000001897983 */ /* 0x000eaa0000300800 */
[----:B------:R-:W1:Y:S01]  /*be430*/  LDC R136, c[0x0][0x22c] ;  /* 0x00008b00ff887b82 */ /* 0x000e620000000800 */
[----:B------:R-:W-:Y:S02]  /*be440*/  ISETP.LT.AND P2, PT, R9, R56, !P0 ;  /* 0x000000380900720c */ /* 0x000fe40004741270 */
[----:B------:R-:W1:Y:S01]  /*be450*/  LDL.LU R9, [R1+0x22fc] ;  /* 0x0022fc0001097983 */ /* 0x000e620000300800 */
[----:B------:R-:W-:-:S03]  /*be460*/  ISETP.LT.AND P5, PT, R10, R252, !P0 ;  /* 0x000000fc0a00720c */ /* 0x000fc600047a1270 */
[----:B------:R-:W2:Y:S01]  /*be470*/  LDL.LU R56, [R1+0x22f8] ;  /* 0x0022f80001387983 */ /* 0x000ea20000300800 */
[----:B------:R-:W-:Y:S01]  /*be480*/  ISETP.LT.AND P6, PT, R11, R122, !P0 ;  /* 0x0000007a0b00720c */ /* 0x000fe200047c1270 */
[----:B------:R-:W2:Y:S02]  /*be490*/  LDC R252, c[0x0][0x22c] ;  /* 0x00008b00fffc7b82 */ /* 0x000ea40000000800 */
[----:B------:R-:W2:Y:S06]  /*be4a0*/  LDL.LU R10, [R1+0x22f4] ;  /* 0x0022f400010a7983 */ /* 0x000eac0000300800 */
[----:B------:R-:W2:Y:S01]  /*be4b0*/  LDC R11, c[0x0][0x22c] ;  /* 0x00008b00ff0b7b82 */ /* 0x000ea20000000800 */
[----:B------:R4:W-:Y:S04]  /*be4c0*/  @P4 STG.E desc[UR60][R162.64], R123 ;  /* 0x0000007ba2004986 */ /* 0x0009e8000c10193c */
[----:B----4-:R4:W-:Y:S03]  /*be4d0*/  @P3 STG.E desc[UR60][R164.64], R57 ;  /* 0x00000039a4003986 */ /* 0x0109e6000c10193c */
[----:B------:R-:W2:Y:S01]  /*be4e0*/  LDC R122, c[0x0][0x22c] ;  /* 0x00008b00ff7a7b82 */ /* 0x000ea20000000800 */
[----:B------:R-:W-:Y:S04]  /*be4f0*/  @P6 STG.E desc[UR60][R156.64], R166 ;  /* 0x000000a69c006986 */ /* 0x000fe8000c10193c */
[----:B------:R-:W2:Y:S04]  /*be500*/  LDL.LU.64 R162, [R1+0x400] ;  /* 0x0004000001a27983 */ /* 0x000ea80000300a00 */
[----:B------:R-:W2:Y:S04]  /*be510*/  LDL.LU R123, [R1+0xb44] ;  /* 0x000b4400017b7983 */ /* 0x000ea80000300800 */
[----:B------:R3:W-:Y:S04]  /*be520*/  @P2 STG.E desc[UR60][R146.64], R125 ;  /* 0x0000007d92002986 */ /* 0x0007e8000c10193c */
[----:B----4-:R-:W4:Y:S01]  /*be530*/  LDL.LU.64 R164, [R1+0x3f8] ;  /* 0x0003f80001a47983 */ /* 0x010f220000300a00 */
[----:B---3--:R-:W-:-:S03]  /*be540*/  ISETP.LT.AND P4, PT, R139, R0, !P0 ;  /* 0x000000008b00720c */ /* 0x008fc60004781270 */
[----:B------:R-:W-:Y:S01]  /*be550*/  @P5 STG.E desc[UR60][R144.64], R167 ;  /* 0x000000a790005986 */ /* 0x000fe2000c10193c */
[----:B------:R-:W3:Y:S03]  /*be560*/  LDC R0, c[0x0][0x22c] ;  /* 0x00008b00ff007b82 */ /* 0x000ee60000000800 */
[----:B------:R-:W4:Y:S05]  /*be570*/  LDL.LU R57, [R1+0xb34] ;  /* 0x000b340001397983 */ /* 0x000f2a0000300800 */
[----:B------:R-:W3:Y:S01]  /*be580*/  LDC R125, c[0x0][0x22c] ;  /* 0x00008b00ff7d7b82 */ /* 0x000ee20000000800 */
[----:B------:R3:W-:Y:S04]  /*be590*/  @P4 STG.E desc[UR60][R154.64], R8 ;  /* 0x000000089a004986 */ /* 0x0007e8000c10193c */
[----:B---3--:R-:W3:Y:S04]  /*be5a0*/  LDL.LU R8, [R1+0x22f0] ;  /* 0x0022f00001087983 */ /* 0x008ee80000300800 */
[----:B------:R-:W3:Y:S01]  /*be5b0*/  LDL.LU.64 R154, [R1+0x3f0] ;  /* 0x0003f000019a7983 */ /* 0x000ee20000300a00 */
[----:B-1----:R-:W-:-:S03]  /*be5c0*/  ISETP.LT.AND P2, PT, R9, R136, !P0 ;  /* 0x000000880900720c */ /* 0x002fc60004741270 */
[----:B------:R-:W3:Y:S01]  /*be5d0*/  LDL.LU R9, [R1+0xb48] ;  /* 0x000b480001097983 */ /* 0x000ee20000300800 */
[----:B--2---:R-:W-:Y:S01]  /*be5e0*/  ISETP.LT.AND P3, PT, R137, R138, !P0 ;  /* 0x0000008a8900720c */ /* 0x004fe20004761270 */
[----:B------:R-:W1:Y:S01]  /*be5f0*/  LDC R136, c[0x0][0x22c] ;  /* 0x00008b00ff887b82 */ /* 0x000e620000000800 */
[----:B------:R-:W-:Y:S02]  /*be600*/  ISETP.LT.AND P4, PT, R56, R124, !P0 ;  /* 0x0000007c3800720c */ /* 0x000fe40004781270 */
[----:B------:R-:W2:Y:S01]  /*be610*/  LDL.LU R56, [R1+0x22ec] ;  /* 0x0022ec0001387983 */ /* 0x000ea20000300800 */
[----:B------:R-:W-:-:S03]  /*be620*/  ISETP.LT.AND P6, PT, R10, R11, !P0 ;  /* 0x0000000b0a00720c */ /* 0x000fc600047c1270 */
[----:B------:R-:W2:Y:S01]  /*be630*/  LDL.LU R11, [R1+0x22e8] ;  /* 0x0022e800010b7983 */ /* 0x000ea20000300800 */
[----:B------:R-:W1:Y:S03]  /*be640*/  LDC R124, c[0x0][0x22c] ;  /* 0x00008b00ff7c7b82 */ /* 0x000e660000000800 */
[----:B------:R-:W2:Y:S04]  /*be650*/  LDL.LU.64 R138, [R1+0x3e8] ;  /* 0x0003e800018a7983 */ /* 0x000ea80000300a00 */
[----:B------:R-:W2:Y:S01]  /*be660*/  LDL.LU R143, [R1+0xb38] ;  /* 0x000b3800018f7983 */ /* 0x000ea20000300800 */
[----:B------:R-:W1:Y:S03]  /*be670*/  LDC R137, c[0x0][0x22c] ;  /* 0x00008b00ff897b82 */ /* 0x000e660000000800 */
[----:B------:R-:W2:Y:S04]  /*be680*/  LDL.LU.64 R140, [R1+0x3e0] ;  /* 0x0003e000018c7983 */ /* 0x000ea80000300a00 */
[----:B------:R-:W2:Y:S04]  /*be690*/  LDL.LU R10, [R1+0xb4c] ;  /* 0x000b4c00010a7983 */ /* 0x000ea80000300800 */
[----:B------:R-:W2:Y:S04]  /*be6a0*/  LDL.LU.64 R160, [R1+0x3d8] ;  /* 0x0003d80001a07983 */ /* 0x000ea80000300a00 */
[----:B------:R-:W2:Y:S04]  /*be6b0*/  LDL.LU R166, [R1+0xb3c] ;  /* 0x000b3c0001a67983 */ /* 0x000ea80000300800 */
[----:B------:R-:W2:Y:S04]  /*be6c0*/  LDL.LU.64 R158, [R1+0x3d0] ;  /* 0x0003d000019e7983 */ /* 0x000ea80000300a00 */
[----:B------:R-:W2:Y:S04]  /*be6d0*/  LDL.LU R167, [R1+0xb20] ;  /* 0x000b200001a77983 */ /* 0x000ea80000300800 */
[----:B------:R4:W-:Y:S04]  /*be6e0*/  @P3 STG.E desc[UR60][R162.64], R123 ;  /* 0x0000007ba2003986 */ /* 0x0009e8000c10193c */
[----:B----4-:R4:W-:Y:S04]  /*be6f0*/  @P2 STG.E desc[UR60][R164.64], R57 ;  /* 0x00000039a4002986 */ /* 0x0109e8000c10193c */
[----:B------:R-:W4:Y:S01]  /*be700*/  LDL.LU.64 R162, [R1+0x3c8] ;  /* 0x0003c80001a27983 */ /* 0x000f220000300a00 */
[----:B---3--:R-:W-:-:S03]  /*be710*/  ISETP.LT.AND P3, PT, R8, R122, !P0 ;  /* 0x0000007a0800720c */ /* 0x008fc60004761270 */
[----:B------:R-:W3:Y:S04]  /*be720*/  LDL.LU R8, [R1+0xb10] ;  /* 0x000b100001087983 */ /* 0x000ee80000300800 */
[----:B------:R-:W3:Y:S04]  /*be730*/  LDL.LU R122, [R1+0x22e4] ;  /* 0x0022e400017a7983 */ /* 0x000ee80000300800 */
[----:B------:R1:W-:Y:S01]  /*be740*/  @P4 STG.E desc[UR60][R154.64], R9 ;  /* 0x000000099a004986 */ /* 0x0003e2000c10193c */
[----:B--2---:R-:W-:-:S03]  /*be750*/  ISETP.LT.AND P2, PT, R11, R0, !P0 ;  /* 0x000000000b00720c */ /* 0x004fc60004741270 */
[----:B------:R-:W2:Y:S01]  /*be760*/  LDL.LU R11, [R1+0x22e0] ;  /* 0x0022e000010b7983 */ /* 0x000ea20000300800 */
[----:B------:R-:W-:Y:S01]  /*be770*/  ISETP.LT.AND P5, PT, R56, R252, !P0 ;  /* 0x000000fc3800720c */ /* 0x000fe200047a1270 */
[----:B------:R-:W2:Y:S02]  /*be780*/  LDC R0, c[0x0][0x22c] ;  /* 0x00008b00ff007b82 */ /* 0x000ea40000000800 */
[----:B------:R-:W2:Y:S04]  /*be790*/  LDL.LU R123, [R1+0x22dc] ;  /* 0x0022dc00017b7983 */ /* 0x000ea80000300800 */
[----:B------:R-:W2:Y:S02]  /*be7a0*/  LDL.LU.64 R156, [R1+0x3c0] ;  /* 0x0003c000019c7983 */ /* 0x000ea40000300a00 */
[----:B------:R-:W2:Y:S02]  /*be7b0*/  LDC R252, c[0x0][0x22c] ;  /* 0x00008b00fffc7b82 */ /* 0x000ea40000000800 */
[----:B------:R-:W2:Y:S04]  /*be7c0*/  LDL.LU R144, [R1+0xb24] ;  /* 0x000b240001907983 */ /* 0x000ea80000300800 */
[----:B------:R-:W2:Y:S04]  /*be7d0*/  LDL.LU.64 R146, [R1+0x3b8] ;  /* 0x0003b80001927983 */ /* 0x000ea80000300a00 */
[----:B------:R-:W2:Y:S04]  /*be7e0*/  LDL.LU R145, [R1+0xb14] ;  /* 0x000b140001917983 */ /* 0x000ea80000300800 */
[----:B----4-:R-:W4:Y:S04]  /*be7f0*/  LDL.LU.64 R164, [R1+0x3b0] ;  /* 0x0003b00001a47983 */ /* 0x010f280000300a00 */
[----:B------:R-:W4:Y:S04]  /*be800*/  LDL.LU R57, [R1+0xb28] ;  /* 0x000b280001397983 */ /* 0x000f280000300800 */
[----:B-1----:R-:W4:Y:S04]  /*be810*/  LDL.LU R9, [R1+0x22d8] ;  /* 0x0022d80001097983 */ /* 0x002f280000300800 */
[----:B------:R-:W4:Y:S04]  /*be820*/  LDL.LU.64 R154, [R1+0x3a8] ;  /* 0x0003a800019a7983 */ /* 0x000f280000300a00 */
[----:B------:R-:W4:Y:S04]  /*be830*/  LDL.LU R56, [R1+0xb18] ;  /* 0x000b180001387983 */ /* 0x000f280000300800 */
[----:B------:R1:W-:Y:S04]  /*be840*/  @P6 STG.E desc[UR60][R138.64], R143 ;  /* 0x0000008f8a006986 */ /* 0x0003e8000c10193c */
[----:B------:R3:W-:Y:S04]  /*be850*/  @P3 STG.E desc[UR60][R140.64], R10 ;  /* 0x0000000a8c003986 */ /* 0x0007e8000c10193c */
[----:B------:R-:W-:Y:S04]  /*be860*/  @P5 STG.E desc[UR60][R160.64], R166 ;  /* 0x000000a6a0005986 */ /* 0x000fe8000c10193c */
[----:B------:R-:W-:Y:S01]  /*be870*/  @P2 STG.E desc[UR60][R158.64], R167 ;  /* 0x000000a79e002986 */ /* 0x000fe2000c10193c */
[----:B-1----:R-:W1:Y:S08]  /*be880*/  LDC R138, c[0x0][0x22c] ;  /* 0x00008b00ff8a7b82 */ /* 0x002e700000000800 */
[----:B------:R-:W1:Y:S01]  /*be890*/  LDC R139, c[0x0][0x22c] ;  /* 0x00008b00ff8b7b82 */ /* 0x000e620000000800 */
[----:B---3--:R-:W-:-:S02]  /*be8a0*/  ISETP.LT.AND P4, PT, R122, R125, !P0 ;  /* 0x0000007d7a00720c */ /* 0x008fc40004781270 */
[----:B------:R-:W3:Y:S05]  /*be8b0*/  LDL.LU R122, [R1+0x22d4] ;  /* 0x0022d400017a7983 */ /* 0x000eea0000300800 */
[----:B------:R-:W1:Y:S01]  /*be8c0*/  LDC R125, c[0x0][0x22c] ;  /* 0x00008b00ff7d7b82 */ /* 0x000e620000000800 */
[----:B------:R-:W3:Y:S07]  /*be8d0*/  LDL.LU R10, [R1+0x22d0] ;  /* 0x0022d000010a7983 */ /* 0x000eee0000300800 */
[----:B------:R-:W1:Y:S01]  /*be8e0*/  LDC R143, c[0x0][0x22c] ;  /* 0x00008b00ff8f7b82 */ /* 0x000e620000000800 */
[----:B--2---:R-:W-:-:S02]  /*be8f0*/  ISETP.LT.AND P6, PT, R123, R124, !P0 ;  /* 0x0000007c7b00720c */ /* 0x004fc400047c1270 */
[----:B------:R-:W1:Y:S01]  /*be900*/  LDL.LU R123, [R1+0x22cc] ;  /* 0x0022cc00017b7983 */ /* 0x000e620000300800 */
[----:B------:R-:W-:-:S04]  /*be910*/  ISETP.LT.AND P3, PT, R11, R137, !P0 ;  /* 0x000000890b00720c */ /* 0x000fc80004761270 */
[----:B------:R-:W2:Y:S08]  /*be920*/  LDC R124, c[0x0][0x22c] ;  /* 0x00008b00ff7c7b82 */ /* 0x000eb00000000800 */
[----:B------:R-:W2:Y:S01]  /*be930*/  LDC R11, c[0x0][0x22c] ;  /* 0x00008b00ff0b7b82 */ /* 0x000ea20000000800 */
[----:B----4-:R-:W-:Y:S01]  /*be940*/  ISETP.LT.AND P2, PT, R9, R136, !P0 ;  /* 0x000000880900720c */ /* 0x010fe20004741270 */
[----:B------:R4:W-:Y:S06]  /*be950*/  @P4 STG.E desc[UR60][R162.64], R8 ;  /* 0x00000008a2004986 */ /* 0x0009ec000c10193c */
[----:B------:R-:W2:Y:S01]  /*be960*/  LDC R137, c[0x0][0x22c] ;  /* 0x00008b00ff897b82 */ /* 0x000ea20000000800 */
[----:B------:R-:W2:Y:S07]  /*be970*/  LDL.LU R9, [R1+0x22c8] ;  /* 0x0022c80001097983 */ /* 0x000eae0000300800 */
[----:B------:R-:W2:Y:S01]  /*be980*/  LDC R136, c[0x0][0x22c] ;  /* 0x00008b00ff887b82 */ /* 0x000ea20000000800 */
[----:B----4-:R-:W4:Y:S04]  /*be990*/  LDL.LU.64 R162, [R1+0x3a0] ;  /* 0x0003a00001a27983 */ /* 0x010f280000300a00 */
[----:B------:R-:W4:Y:S04]  /*be9a0*/  LDL.LU R8, [R1+0xb2c] ;  /* 0x000b2c0001087983 */ /* 0x000f280000300800 */
[----:B------:R-:W-:Y:S04]  /*be9b0*/  @P3 STG.E desc[UR60][R156.64], R144 ;  /* 0x000000909c003986 */ /* 0x000fe8000c10193c */
[----:B------:R-:W4:Y:S04]  /*be9c0*/  LDL.LU.64 R166, [R1+0x398] ;  /* 0x0003980001a67983 */ /* 0x000f280000300a00 */
[----:B------:R-:W-:Y:S04]  /*be9d0*/  @P6 STG.E desc[UR60][R146.64], R145 ;  /* 0x0000009192006986 */ /* 0x000fe8000c10193c */
[----:B------:R3:W-:Y:S02]  /*be9e0*/  @P2 STG.E desc[UR60][R164.64], R57 ;  /* 0x00000039a4002986 */ /* 0x0007e4000c10193c */
[----:B---3--:R-:W-:-:S02]  /*be9f0*/  ISETP.LT.AND P4, PT, R10, R0, !P0 ;  /* 0x000000000a00720c */ /* 0x008fc40004781270 */
[----:B------:R-:W3:Y:S01]  /*bea00*/  LDL.LU R10, [R1+0xb1c] ;  /* 0x000b1c00010a7983 */ /* 0x000ee20000300800 */
[----:B------:R-:W-:Y:S01]  /*bea10*/  ISETP.LT.AND P5, PT, R122, R252, !P0 ;  /* 0x000000fc7a00720c */ /* 0x000fe200047a1270 */
[----:B------:R-:W3:Y:S02]  /*bea20*/  LDC R0, c[0x0][0x22c] ;  /* 0x00008b00ff007b82 */ /* 0x000ee40000000800 */
[----:B------:R-:W3:Y:S04]  /*bea30*/  LDL.LU.64 R164, [R1+0x390] ;  /* 0x0003900001a47983 */ /* 0x000ee80000300a00 */
[----:B------:R-:W3:Y:S02]  /*bea40*/  LDL.LU R57, [R1+0xb00] ;  /* 0x000b000001397983 */ /* 0x000ee40000300800 */
[----:B------:R-:W3:Y:S01]  /*bea50*/  LDC R122, c[0x0][0x22c] ;  /* 0x00008b00ff7a7b82 */ /* 0x000ee20000000800 */
[----:B-1----:R-:W-:-:S07]  /*bea60*/  ISETP.LT.AND P3, PT, R123, R125, !P0 ;  /* 0x0000007d7b00720c */ /* 0x002fce0004761270 */
[----:B------:R-:W1:Y:S01]  /*bea70*/  LDC R252, c[0x0][0x22c] ;  /* 0x00008b00fffc7b82 */ /* 0x000e620000000800 */
[----:B------:R-:W3:Y:S04]  /*bea80*/  LDL.LU R125, [R1+0x22c4] ;  /* 0x0022c400017d7983 */ /* 0x000ee80000300800 */
[----:B------:R-:W3:Y:S01]  /*bea90*/  LDL.LU R123, [R1+0x22c0] ;  /* 0x0022c000017b7983 */ /* 0x000ee20000300800 */
[----:B--2---:R-:W-:-:S03]  /*beaa0*/  ISETP.LT.AND P2, PT, R9, R11, !P0 ;  /* 0x0000000b0900720c */ /* 0x004fc60004741270 */
[----:B------:R-:W2:Y:S04]  /*beab0*/  LDL.LU R9, [R1+0x22bc] ;  /* 0x0022bc0001097983 */ /* 0x000ea80000300800 */
[----:B------:R4:W-:Y:S04]  /*beac0*/  @P5 STG.E desc[UR60][R154.64], R56 ;  /* 0x000000389a005986 */ /* 0x0009e8000c10193c */
[----:B----4-:R-:W1:Y:S04]  /*bead0*/  LDL.LU R56, [R1+0x22b8] ;  /* 0x0022b80001387983 */ /* 0x010e680000300800 */
[----:B------:R-:W4:Y:S04]  /*beae0*/  LDL.LU.64 R140, [R1+0x388] ;  /* 0x00038800018c7983 */ /* 0x000f280000300a00 */
[----:B------:R-:W4:Y:S04]  /*beaf0*/  LDL.LU R11, [R1+0xaf0] ;  /* 0x000af000010b7983 */ /* 0x000f280000300800 */
        /* <DEDUP_REMOVED lines=10> */
[----:B------:R-:W3:Y:S04]  /*beba0*/  LDL.LU.64 R162, [R1+0x360] ;  /* 0x0003600001a27983 */ /* 0x000ee80000300a00 */
[----:B------:R2:W-:Y:S02]  /*bebb0*/  @P3 STG.E desc[UR60][R166.64], R10 ;  /* 0x0000000aa6003986 */ /* 0x0005e4000c10193c */
[----:B--2---:R-:W2:Y:S01]  /*bebc0*/  LDC R10, c[0x0][0x22c] ;  /* 0x00008b00ff0a7b82 */ /* 0x004ea20000000800 */
[----:B------:R-:W-:-:S02]  /*bebd0*/  ISETP.LT.AND P4, PT, R125, R137, !P0 ;  /* 0x000000897d00720c */ /* 0x000fc40004781270 */
[----:B------:R-:W-:Y:S02]  /*bebe0*/  ISETP.LT.AND P6, PT, R123, R124, !P0 ;  /* 0x0000007c7b00720c */ /* 0x000fe400047c1270 */
[----:B------:R-:W2:Y:S03]  /*bebf0*/  LDL.LU R123, [R1+0xb0c] ;  /* 0x000b0c00017b7983 */ /* 0x000ea60000300800 */
[----:B------:R-:W3:Y:S01]  /*bec00*/  LDC R124, c[0x0][0x22c] ;  /* 0x00008b00ff7c7b82 */ /* 0x000ee20000000800 */
[----:B------:R-:W2:Y:S04]  /*bec10*/  LDL.LU R137, [R1+0x22b0] ;  /* 0x0022b00001897983 */ /* 0x000ea80000300800 */
[----:B------:R-:W2:Y:S01]  /*bec20*/  LDL.LU R125, [R1+0x22ac] ;  /* 0x0022ac00017d7983 */ /* 0x000ea20000300800 */
[----:B------:R-:W-:-:S03]  /*bec30*/  ISETP.LT.AND P3, PT, R9, R122, !P0 ;  /* 0x0000007a0900720c */ /* 0x000fc60004761270 */
[----:B------:R-:W2:Y:S04]  /*bec40*/  LDL.LU R122, [R1+0x22a8] ;  /* 0x0022a800017a7983 */ /* 0x000ea80000300800 */
[----:B------:R-:W2:Y:S04]  /*bec50*/  LDL.LU R9, [R1+0x22a4] ;  /* 0x0022a40001097983 */ /* 0x000ea80000300800 */
[----:B------:R4:W-:Y:S01]  /*bec60*/  @P2 STG.E desc[UR60][R164.64], R57 ;  /* 0x00000039a4002986 */ /* 0x0009e2000c10193c */
[----:B-1----:R-:W-:-:S03]  /*bec70*/  ISETP.LT.AND P5, PT, R56, R252, !P0 ;  /* 0x000000fc3800720c */ /* 0x002fc600047a1270 */
[----:B------:R-:W2:Y:S01]  /*bec80*/  LDL.LU R56, [R1+0x22a0] ;  /* 0x0022a00001387983 */ /* 0x000ea20000300800 */
[----:B------:R-:W1:Y:S03]  /*bec90*/  LDC R252, c[0x0][0x22c] ;  /* 0x00008b00fffc7b82 */ /* 0x000e660000000800 */
[----:B------:R-:W2:Y:S04]  /*beca0*/  LDL.LU.64 R166, [R1+0x358] ;  /* 0x0003580001a67983 */ /* 0x000ea80000300a00 */
[----:B----4-:R4:W-:Y:S04]  /*becb0*/  @P4 STG.E desc[UR60][R140.64], R11 ;  /* 0x0000000b8c004986 */ /* 0x0109e8000c10193c */
[----:B------:R-:W2:Y:S04]  /*becc0*/  LDL.LU R57, [R1+0xafc] ;  /* 0x000afc0001397983 */ /* 0x000ea80000300800 */
[----:B------:R-:W-:Y:S04]  /*becd0*/  @P6 STG.E desc[UR60][R160.64], R156 ;  /* 0x0000009ca0006986 */ /* 0x000fe8000c10193c */
[----:B------:R-:W2:Y:S01]  /*bece0*/  LDL.LU.64 R164, [R1+0x350] ;  /* 0x0003500001a47983 */ /* 0x000ea20000300a00 */
[----:B----4-:R-:W4:Y:S03]  /*becf0*/  LDC R11, c[0x0][0x22c] ;  /* 0x00008b00ff0b7b82 */ /* 0x010f260000000800 */
[----:B------:R-:W-:Y:S04]  /*bed00*/  @P3 STG.E desc[UR60][R158.64], R157 ;  /* 0x0000009d9e003986 */ /* 0x000fe8000c10193c */
[----:B------:R-:W-:Y:S01]  /*bed10*/  @P5 STG.E desc[UR60][R146.64], R154 ;  /* 0x0000009a92005986 */ /* 0x000fe2000c10193c */
[----:B---3--:R-:W-:-:S03]  /*bed20*/  ISETP.LT.AND P2, PT, R8, R0, !P0 ;  /* 0x000000000800720c */ /* 0x008fc60004741270 */
[----:B------:R-:W3:Y:S01]  /*bed30*/  LDL.LU R8, [R1+0xac0] ;  /* 0x000ac00001087983 */ /* 0x000ee20000300800 */
[----:B------:R-:W1:Y:S09]  /*bed40*/  LDC R0, c[0x0][0x22c] ;  /* 0x00008b00ff007b82 */ /* 0x000e720000000800 */
[----:B------:R4:W-:Y:S01]  /*bed50*/  @P2 STG.E desc[UR60][R144.64], R155 ;  /* 0x0000009b90002986 */ /* 0x0009e2000c10193c */
[----:B--2---:R-:W-:-:S03]  /*bed60*/  ISETP.LT.AND P2, PT, R122, R124, !P0 ;  /* 0x0000007c7a00720c */ /* 0x004fc60004741270 */
[----:B------:R-:W1:Y:S01]  /*bed70*/  LDL.LU R122, [R1+0x229c] ;  /* 0x00229c00017a7983 */ /* 0x000e620000300800 */
[----:B------:R-:W-:Y:S01]  /*bed80*/  ISETP.LT.AND P4, PT, R137, R138, !P0 ;  /* 0x0000008a8900720c */ /* 0x000fe20004781270 */
[----:B------:R-:W2:Y:S01]  /*bed90*/  LDC R124, c[0x0][0x22c] ;  /* 0x00008b00ff7c7b82 */ /* 0x000ea20000000800 */
[----:B------:R-:W-:Y:S02]  /*beda0*/  ISETP.LT.AND P5, PT, R9, R10, !P0 ;  /* 0x0000000a0900720c */ /* 0x000fe400047a1270 */
[----:B------:R-:W2:Y:S01]  /*bedb0*/  LDL.LU R9, [R1+0x2298] ;  /* 0x0022980001097983 */ /* 0x000ea20000300800 */
[----:B------:R-:W-:-:S03]  /*bedc0*/  ISETP.LT.AND P3, PT, R125, R136, !P0 ;  /* 0x000000887d00720c */ /* 0x000fc60004761270 */
[----:B----4-:R-:W4:Y:S01]  /*bedd0*/  LDL.LU.64 R154, [R1+0x348] ;  /* 0x00034800019a7983 */ /* 0x010f220000300a00 */
[----:B------:R-:W4:Y:S03]  /*bede0*/  LDC R137, c[0x0][0x22c] ;  /* 0x00008b00ff897b82 */ /* 0x000f260000000800 */
[----:B------:R-:W4:Y:S04]  /*bedf0*/  LDL.LU R10, [R1+0xa40] ;  /* 0x000a4000010a7983 */ /* 0x000f280000300800 */
[----:B------:R-:W4:Y:S04]  /*bee00*/  LDL.LU.64 R152, [R1+0x340] ;  /* 0x0003400001987983 */ /* 0x000f280000300a00 */
[----:B------:R-:W4:Y:S04]  /*bee10*/  LDL.LU R146, [R1+0xac4] ;  /* 0x000ac40001927983 */ /* 0x000f280000300800 */
[----:B------:R3:W-:Y:S04]  /*bee20*/  @P4 STG.E desc[UR60][R162.64], R123 ;  /* 0x0000007ba2004986 */ /* 0x0007e8000c10193c */
[----:B------:R-:W4:Y:S04]  /*bee30*/  LDL.LU.64 R140, [R1+0x338] ;  /* 0x00033800018c7983 */ /* 0x000f280000300a00 */
[----:B------:R-:W-:Y:S04]  /*bee40*/  @P3 STG.E desc[UR60][R166.64], R57 ;  /* 0x00000039a6003986 */ /* 0x000fe8000c10193c */
[----:B---3--:R-:W3:Y:S04]  /*bee50*/  LDL.LU R123, [R1+0xa44] ;  /* 0x000a4400017b7983 */ /* 0x008ee80000300800 */
[----:B------:R-:W3:Y:S04]  /*bee60*/  LDL.LU.64 R162, [R1+0x330] ;  /* 0x0003300001a27983 */ /* 0x000ee80000300a00 */
[----:B------:R-:W3:Y:S04]  /*bee70*/  LDL.LU R125, [R1+0xac8] ;  /* 0x000ac800017d7983 */ /* 0x000ee80000300800 */
[----:B------:R1:W-:Y:S01]  /*bee80*/  @P2 STG.E desc[UR60][R164.64], R8 ;  /* 0x00000008a4002986 */ /* 0x0003e2000c10193c */
[----:B--2---:R-:W-:-:S03]  /*bee90*/  ISETP.LT.AND P3, PT, R9, R11, !P0 ;  /* 0x0000000b0900720c */ /* 0x004fc60004761270 */
[----:B------:R-:W2:Y:S01]  /*beea0*/  LDL.LU R9, [R1+0x2294] ;  /* 0x0022940001097983 */ /* 0x000ea20000300800 */
[----:B-1----:R-:W-:Y:S02]  /*beeb0*/  ISETP.LT.AND P4, PT, R122, R0, !P0 ;  /* 0x000000007a00720c */ /* 0x002fe40004781270 */
[----:B------:R-:W-:Y:S01]  /*beec0*/  ISETP.LT.AND P6, PT, R56, R252, !P0 ;  /* 0x000000fc3800720c */ /* 0x000fe200047c1270 */
[----:B------:R-:W2:Y:S01]  /*beed0*/  LDL.LU R136, [R1+0x2290] ;  /* 0x0022900001887983 */ /* 0x000ea20000300800 */
[----:B------:R-:W1:Y:S03]  /*beee0*/  LDC R56, c[0x0][0x22c] ;  /* 0x00008b00ff387b82 */ /* 0x000e660000000800 */
[----:B------:R-:W2:Y:S04]  /*beef0*/  LDL.LU R122, [R1+0x228c] ;  /* 0x00228c00017a7983 */ /* 0x000ea80000300800 */
[----:B------:R-:W1:Y:S01]  /*bef00*/  LDL.LU R8, [R1+0x2288] ;  /* 0x0022880001087983 */ /* 0x000e620000300800 */
        /* <DEDUP_REMOVED lines=12> */
[----:B----4-:R4:W-:Y:S04]  /*befd0*/  @P5 STG.E desc[UR60][R154.64], R10 ;  /* 0x0000000a9a005986 */ /* 0x0109e8000c10193c */
[----:B------:R-:W2:Y:S04]  /*befe0*/  LDL.LU R138, [R1+0x2284] ;  /* 0x00228400018a7983 */ /* 0x000ea80000300800 */
[----:B----4-:R-:W4:Y:S04]  /*beff0*/  LDL.LU.64 R154, [R1+0x300] ;  /* 0x00030000019a7983 */ /* 0x010f280000300a00 */
[----:B------:R-:W4:Y:S04]  /*bf000*/  LDL.LU R10, [R1+0x9e4] ;  /* 0x0009e400010a7983 */ /* 0x000f280000300800 */
[----:B------:R-:W-:Y:S04]  /*bf010*/  @P6 STG.E desc[UR60][R152.64], R146 ;  /* 0x0000009298006986 */ /* 0x000fe8000c10193c */
[----:B---3--:R3:W-:Y:S04]  /*bf020*/  @P4 STG.E desc[UR60][R140.64], R123 ;  /* 0x0000007b8c004986 */ /* 0x0087e8000c10193c */
[----:B------:R1:W-:Y:S01]  /*bf030*/  @P3 STG.E desc[UR60][R162.64], R125 ;  /* 0x0000007da2003986 */ /* 0x0003e2000c10193c */
[----:B---3--:R-:W3:Y:S08]  /*bf040*/  LDC R123, c[0x0][0x22c] ;  /* 0x00008b00ff7b7b82 */ /* 0x008ef00000000800 */
[----:B------:R-:W4:Y:S01]  /*bf050*/  LDC R140, c[0x0][0x22c] ;  /* 0x00008b00ff8c7b82 */ /* 0x000f220000000800 */
[----:B--2---:R-:W-:-:S02]  /*bf060*/  ISETP.LT.AND P2, PT, R9, R142, !P0 ;  /* 0x0000008e0900720c */ /* 0x004fc40004741270 */
[----:B------:R-:W2:Y:S05]  /*bf070*/  LDL.LU R9, [R1+0x2280] ;  /* 0x0022800001097983 */ /* 0x000eaa0000300800 */
[----:B------:R-:W4:Y:S01]  /*bf080*/  LDC R142, c[0x0][0x22c] ;  /* 0x00008b00ff8e7b82 */ /* 0x000f220000000800 */
[----:B------:R-:W-:Y:S02]  /*bf090*/  ISETP.LT.AND P4, PT, R136, R139, !P0 ;  /* 0x0000008b8800720c */ /* 0x000fe40004781270 */
[----:B------:R-:W4:Y:S01]  /*bf0a0*/  LDL.LU R136, [R1+0x227c] ;  /* 0x00227c0001887983 */ /* 0x000f220000300800 */
[----:B-1----:R-:W-:-:S03]  /*bf0b0*/  ISETP.LT.AND P3, PT, R8, R56, !P0 ;  /* 0x000000380800720c */ /* 0x002fc60004761270 */
[----:B------:R-:W3:Y:S04]  /*bf0c0*/  LDL.LU R56, [R1+0x2278] ;  /* 0x0022780001387983 */ /* 0x000ee80000300800 */
[----:B------:R-:W4:Y:S01]  /*bf0d0*/  LDL.LU R8, [R1+0x2274] ;  /* 0x0022740001087983 */ /* 0x000f220000300800 */
[----:B------:R-:W-:Y:S02]  /*bf0e0*/  ISETP.LT.AND P6, PT, R122, R124, !P0 ;  /* 0x0000007c7a00720c */ /* 0x000fe400047c1270 */
[----:B------:R-:W1:Y:S01]  /*bf0f0*/  LDC R122, c[0x0][0x22c] ;  /* 0x00008b00ff7a7b82 */ /* 0x000e620000000800 */
[----:B------:R1:W-:Y:S04]  /*bf100*/  @P2 STG.E desc[UR60][R160.64], R57 ;  /* 0x00000039a0002986 */ /* 0x0003e8000c10193c */
[----:B------:R-:W4:Y:S03]  /*bf110*/  LDL.LU.64 R162, [R1+0x2f8] ;  /* 0x0002f80001a27983 */ /* 0x000f260000300a00 */
[----:B------:R-:W4:Y:S01]  /*bf120*/  LDC R124, c[0x0][0x22c] ;  /* 0x00008b00ff7c7b82 */ /* 0x000f220000000800 */
[----:B------:R-:W4:Y:S04]  /*bf130*/  LDL.LU R125, [R1+0x984] ;  /* 0x00098400017d7983 */ /* 0x000f280000300800 */
[----:B------:R2:W-:Y:S03]  /*bf140*/  @P4 STG.E desc[UR60][R158.64], R11 ;  /* 0x0000000b9e004986 */ /* 0x0005e6000c10193c */
[----:B-1----:R-:W1:Y:S01]  /*bf150*/  LDC R57, c[0x0][0x22c] ;  /* 0x00008b00ff397b82 */ /* 0x002e620000000800 */
[----:B------:R-:W-:Y:S04]  /*bf160*/  @P6 STG.E desc[UR60][R156.64], R147 ;  /* 0x000000939c006986 */ /* 0x000fe8000c10193c */
[----:B------:R-:W-:Y:S01]  /*bf170*/  @P3 STG.E desc[UR60][R144.64], R164 ;  /* 0x000000a490003986 */ /* 0x000fe2000c10193c */
[----:B------:R-:W-:-:S02]  /*bf180*/  ISETP.LT.AND P5, PT, R138, R252, !P0 ;  /* 0x000000fc8a00720c */ /* 0x000fc400047a1270 */
[----:B------:R-:W1:Y:S11]  /*bf190*/  LDC R252, c[0x0][0x22c] ;  /* 0x00008b00fffc7b82 */ /* 0x000e760000000800 */
[----:B------:R-:W-:Y:S01]  /*bf1a0*/  @P5 STG.E desc[UR60][R166.64], R165 ;  /* 0x000000a5a6005986 */ /* 0x000fe2000c10193c */
[----:B--2---:R-:W-:-:S03]  /*bf1b0*/  ISETP.LT.AND P2, PT, R9, R0, !P0 ;  /* 0x000000000900720c */ /* 0x004fc60004741270 */
[----:B------:R-:W2:Y:S01]  /*bf1c0*/  LDL.LU R9, [R1+0x9e8] ;  /* 0x0009e80001097983 */ /* 0x000ea20000300800 */
[----:B------:R-:W1:Y:S03]  /*bf1d0*/  LDC R0, c[0x0][0x22c] ;  /* 0x00008b00ff007b82 */ /* 0x000e660000000800 */
[----:B------:R-:W2:Y:S01]  /*bf1e0*/  LDL.LU R11, [R1+0x2270] ;  /* 0x00227000010b7983 */ /* 0x000ea20000300800 */
[----:B---3--:R-:W-:-:S05]  /*bf1f0*/  ISETP.LT.AND P3, PT, R56, R123, !P0 ;  /* 0x0000007b3800720c */ /* 0x008fca0004761270 */
[----:B----4-:R3:W-:Y:S01]  /*bf200*/  @P2 STG.E desc[UR60][R154.64], R10 ;  /* 0x0000000a9a002986 */ /* 0x0107e2000c10193c */
[----:B------:R-:W-:-:S03]  /*bf210*/  ISETP.LT.AND P2, PT, R8, R122, !P0 ;  /* 0x0000007a0800720c */ /* 0x000fc60004741270 */
[----:B------:R-:W4:Y:S04]  /*bf220*/  LDL.LU R123, [R1+0x226c] ;  /* 0x00226c00017b7983 */ /* 0x000f280000300800 */
[----:B------:R-:W4:Y:S04]  /*bf230*/  LDL.LU R56, [R1+0x2268] ;  /* 0x0022680001387983 */ /* 0x000f280000300800 */
[----:B------:R-:W1:Y:S01]  /*bf240*/  LDL.LU R8, [R1+0x2264] ;  /* 0x0022640001087983 */ /* 0x000e620000300800 */
[----:B------:R-:W-:Y:S01]  /*bf250*/  ISETP.LT.AND P4, PT, R136, R137, !P0 ;  /* 0x000000898800720c */ /* 0x000fe20004781270 */
[----:B---3--:R-:W3:Y:S02]  /*bf260*/  LDC R10, c[0x0][0x22c] ;  /* 0x00008b00ff0a7b82 */ /* 0x008ee40000000800 */
[----:B------:R-:W3:Y:S04]  /*bf270*/  LDL.LU.64 R152, [R1+0x2e8] ;  /* 0x0002e80001987983 */ /* 0x000ee80000300a00 */
[----:B------:R-:W3:Y:S02]  /*bf280*/  LDL.LU R146, [R1+0x988] ;  /* 0x0009880001927983 */ /* 0x000ee40000300800 */
[----:B------:R-:W3:Y:S02]  /*bf290*/  LDC R137, c[0x0][0x22c] ;  /* 0x00008b00ff897b82 */ /* 0x000ee40000000800 */
        /* <DEDUP_REMOVED lines=9> */
[----:B--2---:R2:W-:Y:S01]  /*bf330*/  @P3 STG.E desc[UR60][R130.64], R9 ;  /* 0x0000000982003986 */ /* 0x0045e2000c10193c */
[----:B------:R-:W-:-:S03]  /*bf340*/  ISETP.LT.AND P5, PT, R11, R124, !P0 ;  /* 0x0000007c0b00720c */ /* 0x000fc600047a1270 */
[----:B------:R-:W3:Y:S01]  /*bf350*/  LDL.LU.64 R124, [R1+0x2c0] ;  /* 0x0002c000017c7983 */ /* 0x000ee20000300a00 */
[----:B------:R-:W3:Y:S03]  /*bf360*/  LDC R11, c[0x0][0x22c] ;  /* 0x00008b00ff0b7b82 */ /* 0x000ee60000000800 */
[----:B--2---:R-:W2:Y:S04]  /*bf370*/  LDL.LU R130, [R1+0x904] ;  /* 0x0009040001827983 */ /* 0x004ea80000300800 */
[----:B------:R-:W2:Y:S04]  /*bf380*/  LDL.LU R136, [R1+0x2260] ;  /* 0x0022600001887983 */ /* 0x000ea80000300800 */
[----:B------:R-:W2:Y:S01]  /*bf390*/  LDL.LU R9, [R1+0x225c] ;  /* 0x00225c0001097983 */ /* 0x000ea20000300800 */
[----:B-1----:R-:W-:-:S03]  /*bf3a0*/  ISETP.LT.AND P3, PT, R8, R0, !P0 ;  /* 0x000000000800720c */ /* 0x002fc60004761270 */
[----:B------:R-:W2:Y:S01]  /*bf3b0*/  LDL.LU R8, [R1+0x2258] ;  /* 0x0022580001087983 */ /* 0x000ea20000300800 */
[----:B----4-:R-:W-:Y:S01]  /*bf3c0*/  ISETP.LT.AND P6, PT, R123, R252, !P0 ;  /* 0x000000fc7b00720c */ /* 0x010fe200047c1270 */
[----:B------:R-:W1:Y:S02]  /*bf3d0*/  LDC R0, c[0x0][0x22c] ;  /* 0x00008b00ff007b82 */ /* 0x000e640000000800 */
[----:B------:R-:W4:Y:S04]  /*bf3e0*/  LDL.LU.64 R144, [R1+0x2b8] ;  /* 0x0002b80001907983 */ /* 0x000f280000300a00 */
[----:B------:R-:W4:Y:S01]  /*bf3f0*/  LDL.LU R164, [R1+0x8c4] ;  /* 0x0008c40001a47983 */ /* 0x000f220000300800 */
[----:B------:R-:W-:Y:S01]  /*bf400*/  ISETP.LT.AND P4, PT, R56, R57, !P0 ;  /* 0x000000393800720c */ /* 0x000fe20004781270 */
[----:B------:R-:W1:Y:S02]  /*bf410*/  LDC R252, c[0x0][0x22c] ;  /* 0x00008b00fffc7b82 */ /* 0x000e640000000800 */
[----:B------:R-:W4:Y:S04]  /*bf420*/  LDL.LU.64 R166, [R1+0x2b0] ;  /* 0x0002b00001a67983 */ /* 0x000f280000300a00 */
[----:B------:R-:W4:Y:S04]  /*bf430*/  LDL.LU R165, [R1+0x908] ;  /* 0x0009080001a57983 */ /* 0x000f280000300800 */
[----:B------:R-:W4:Y:S04]  /*bf440*/  LDL.LU.64 R162, [R1+0x2a8] ;  /* 0x0002a80001a27983 */ /* 0x000f280000300a00 */
[----:B------:R-:W4:Y:S04]  /*bf450*/  LDL.LU R123, [R1+0x8c8] ;  /* 0x0008c800017b7983 */ /* 0x000f280000300800 */
[----:B------:R-:W4:Y:S04]  /*bf460*/  LDL.LU.64 R56, [R1+0x2a0] ;  /* 0x0002a00001387983 */ /* 0x000f280000300a00 */
[----:B------:R-:W4:Y:S04]  /*bf470*/  LDL.LU R131, [R1+0x90c] ;  /* 0x00090c0001837983 */ /* 0x000f280000300800 */
[----:B---3--:R3:W-:Y:S04]  /*bf480*/  @P2 STG.E desc[UR60][R152.64], R146 ;  /* 0x0000009298002986 */ /* 0x0087e8000c10193c */
[----:B------:R3:W-:Y:S04]  /*bf490*/  @P5 STG.E desc[UR60][R138.64], R122 ;  /* 0x0000007a8a005986 */ /* 0x0007e8000c10193c */
[----:B---3--:R-:W3:Y:S04]  /*bf4a0*/  LDL.LU.64 R152, [R1+0x27e8] ;  /* 0x0027e80001987983 */ /* 0x008ee80000300a00 */
[----:B------:R-:W3:Y:S04]  /*bf4b0*/  LDL.LU.64 R138, [R1+0x27e0] ;  /* 0x0027e000018a7983 */ /* 0x000ee80000300a00 */
[----:B------:R-:W3:Y:S04]  /*bf4c0*/  LDL.LU R141, [R1+0x2254] ;  /* 0x00225400018d7983 */ /* 0x000ee80000300800 */
[----:B------:R-:W1:Y:S04]  /*bf4d0*/  LDL.LU R122, [R1+0x2250] ;  /* 0x00225000017a7983 */ /* 0x000e680000300800 */
[----:B------:R-:W-:Y:S04]  /*bf4e0*/  @P6 STG.E desc[UR60][R160.64], R154 ;  /* 0x0000009aa0006986 */ /* 0x000fe8000c10193c */
[----:B------:R2:W-:Y:S02]  /*bf4f0*/  @P4 STG.E desc[UR60][R158.64], R155 ;  /* 0x0000009b9e004986 */ /* 0x0005e4000c10193c */
[----:B--2---:R-:W-:-:S02]  /*bf500*/  ISETP.LT.AND P2, PT, R136, R140, !P0 ;  /* 0x0000008c8800720c */ /* 0x004fc40004741270 */
[----:B------:R-:W2:Y:S01]  /*bf510*/  LDL.LU R140, [R1+0x224c] ;  /* 0x00224c00018c7983 */ /* 0x000ea20000300800 */
[----:B------:R-:W-:-:S03]  /*bf520*/  ISETP.LT.AND P4, PT, R9, R10, !P0 ;  /* 0x0000000a0900720c */ /* 0x000fc60004781270 */
[----:B------:R-:W2:Y:S01]  /*bf530*/  LDL.LU R136, [R1+0x2248] ;  /* 0x0022480001887983 */ /* 0x000ea20000300800 */
[----:B------:R-:W2:Y:S01]  /*bf540*/  LDC R10, c[0x0][0x22c] ;  /* 0x00008b00ff0a7b82 */ /* 0x000ea20000000800 */
[----:B------:R-:W-:Y:S02]  /*bf550*/  ISETP.LT.AND P6, PT, R8, R11, !P0 ;  /* 0x0000000b0800720c */ /* 0x000fe400047c1270 */
[----:B------:R-:W2:Y:S04]  /*bf560*/  LDL.LU.64 R154, [R1+0x298] ;  /* 0x00029800019a7983 */ /* 0x000ea80000300a00 */
[----:B------:R-:W2:Y:S01]  /*bf570*/  LDL.LU R9, [R1+0x8cc] ;  /* 0x0008cc0001097983 */ /* 0x000ea20000300800 */
[----:B------:R-:W2:Y:S03]  /*bf580*/  LDC R11, c[0x0][0x22c] ;  /* 0x00008b00ff0b7b82 */ /* 0x000ea60000000800 */
[----:B------:R-:W2:Y:S04]  /*bf590*/  LDL.LU R8, [R1+0x2244] ;  /* 0x0022440001087983 */ /* 0x000ea80000300800 */
[----:B------:R-:W-:Y:S04]  /*bf5a0*/  @P3 STG.E desc[UR60][R156.64], R147 ;  /* 0x000000939c003986 */ /* 0x000fe8000c10193c */
[----:B------:R4:W-:Y:S04]  /*bf5b0*/  @P2 STG.E desc[UR60][R124.64], R130 ;  /* 0x000000827c002986 */ /* 0x0009e8000c10193c */
[----:B----4-:R-:W-:Y:S04]  /*bf5c0*/  @P4 STG.E desc[UR60][R144.64], R164 ;  /* 0x000000a490004986 */ /* 0x010fe8000c10193c */
[----:B------:R-:W-:Y:S04]  /*bf5d0*/  @P6 STG.E desc[UR60][R166.64], R165 ;  /* 0x000000a5a6006986 */ /* 0x000fe8000c10193c */
[----:B------:R-:W4:Y:S04]  /*bf5e0*/  LDL.LU.64 R124, [R1+0x290] ;  /* 0x00029000017c7983 */ /* 0x000f280000300a00 */
[----:B------:R-:W4:Y:S01]  /*bf5f0*/  LDL.LU R130, [R1+0x870] ;  /* 0x0008700001827983 */ /* 0x000f220000300800 */
[----:B---3--:R-:W-:-:S03]  /*bf600*/  ISETP.LT.AND P3, PT, R141, R142, !P0 ;  /* 0x0000008e8d00720c */ /* 0x008fc60004761270 */
[----:B------:R-:W3:Y:S01]  /*bf610*/  LDL.LU R142, [R1+0x2240] ;  /* 0x00224000018e7983 */ /* 0x000ee20000300800 */
[----:B-1----:R-:W-:Y:S02]  /*bf620*/  ISETP.LT.AND P5, PT, R122, R252, !P0 ;  /* 0x000000fc7a00720c */ /* 0x002fe400047a1270 */
[----:B------:R-:W1:Y:S07]  /*bf630*/  LDC R122, c[0x0][0x22c] ;  /* 0x00008b00ff7a7b82 */ /* 0x000e6e0000000800 */
[----:B------:R1:W-:Y:S01]  /*bf640*/  @P3 STG.E desc[UR60][R162.64], R123 ;  /* 0x0000007ba2003986 */ /* 0x0003e2000c10193c */
[----:B------:R-:W3:Y:S03]  /*bf650*/  LDC R252, c[0x0][0x22c] ;  /* 0x00008b00fffc7b82 */ /* 0x000ee60000000800 */
[----:B------:R2:W-:Y:S05]  /*bf660*/  @P5 STG.E desc[UR60][R56.64], R131 ;  /* 0x0000008338005986 */ /* 0x0005ea000c10193c */
[----:B-1----:R-:W1:Y:S01]  /*bf670*/  LDC R123, c[0x0][0x22c] ;  /* 0x00008b00ff7b7b82 */ /* 0x002e620000000800 */
[----:B--2---:R-:W-:-:S07]  /*bf680*/  ISETP.LT.AND P2, PT, R140, R0, !P0 ;  /* 0x000000008c00720c */ /* 0x004fce0004741270 */
[----:B------:R-:W2:Y:S01]  /*bf690*/  LDC R0, c[0x0][0x22c] ;  /* 0x00008b00ff007b82 */ /* 0x000ea20000000800 */
[----:B------:R-:W-:-:S07]  /*bf6a0*/  ISETP.LT.AND P4, PT, R136, R137, !P0 ;  /* 0x000000898800720c */ /* 0x000fce0004781270 */
[----:B------:R-:W1:Y:S01]  /*bf6b0*/  LDC R140, c[0x0][0x22c] ;  /* 0x00008b00ff8c7b82 */ /* 0x000e620000000800 */
[----:B------:R-:W-:Y:S02]  /*bf6c0*/  ISETP.LT.AND P3, PT, R8, R10, !P0 ;  /* 0x0000000a0800720c */ /* 0x000fe40004761270 */
[----:B------:R-:W2:Y:S04]  /*bf6d0*/  LDL.LU R8, [R1+0x223c] ;  /* 0x00223c0001087983 */ /* 0x000ea80000300800 */
[----:B------:R-:W3:Y:S04]  /*bf6e0*/  LDL.LU R10, [R1+0x2238] ;  /* 0x00223800010a7983 */ /* 0x000ee80000300800 */
[----:B------:R-:W3:Y:S04]  /*bf6f0*/  LDL.LU.64 R136, [R1+0x288] ;  /* 0x0002880001887983 */ /* 0x000ee80000300a00 */
[----:B------:R-:W3:Y:S04]  /*bf700*/  LDL.LU R141, [R1+0x840] ;  /* 0x00084000018d7983 */ /* 0x000ee80000300800 */
[----:B------:R-:W3:Y:S04]  /*bf710*/  LDL.LU.64 R56, [R1+0x280] ;  /* 0x0002800001387983 */ /* 0x000ee80000300a00 */
[----:B------:R-:W3:Y:S04]  /*bf720*/  LDL.LU R158, [R1+0x874] ;  /* 0x00087400019e7983 */ /* 0x000ee80000300800 */
[----:B------:R-:W3:Y:S04]  /*bf730*/  LDL.LU.64 R160, [R1+0x278] ;  /* 0x0002780001a07983 */ /* 0x000ee80000300a00 */
[----:B------:R-:W3:Y:S04]  /*bf740*/  LDL.LU R159, [R1+0x844] ;  /* 0x00084400019f7983 */ /* 0x000ee80000300800 */
[----:B------:R4:W-:Y:S04]  /*bf750*/  @P2 STG.E desc[UR60][R154.64], R9 ;  /* 0x000000099a002986 */ /* 0x0009e8000c10193c */
[----:B----4-:R-:W4:Y:S04]  /*bf760*/  LDL.LU R9, [R1+0x2234] ;  /* 0x0022340001097983 */ /* 0x010f280000300800 */
[----:B------:R-:W4:Y:S04]  /*bf770*/  LDL.LU.64 R156, [R1+0x270] ;  /* 0x00027000019c7983 */ /* 0x000f280000300a00 */
[----:B------:R-:W4:Y:S04]  /*bf780*/  LDL.LU R166, [R1+0x878] ;  /* 0x0008780001a67983 */ /* 0x000f280000300800 */
[----:B------:R-:W4:Y:S04]  /*bf790*/  LDL.LU.64 R146, [R1+0x268] ;  /* 0x0002680001927983 */ /* 0x000f280000300a00 */
[----:B------:R-:W4:Y:S04]  /*bf7a0*/  LDL.LU R167, [R1+0x848] ;  /* 0x0008480001a77983 */ /* 0x000f280000300800 */
[----:B------:R-:W4:Y:S04]  /*bf7b0*/  LDL.LU.64 R154, [R1+0x260] ;  /* 0x00026000019a7983 */ /* 0x000f280000300a00 */
[----:B------:R-:W4:Y:S04]  /*bf7c0*/  LDL.LU R131, [R1+0x87c] ;  /* 0x00087c0001837983 */ /* 0x000f280000300800 */
[----:B------:R1:W-:Y:S01]  /*bf7d0*/  @P4 STG.E desc[UR60][R124.64], R130 ;  /* 0x000000827c004986 */ /* 0x0003e2000c10193c */
[----:B--2---:R-:W-:-:S03]  /*bf7e0*/  ISETP.LT.AND P6, PT, R8, R11, !P0 ;  /* 0x0000000b0800720c */ /* 0x004fc600047c1270 */
[----:B------:R-:W2:Y:S01]  /*bf7f0*/  LDL.LU R8, [R1+0x2230] ;  /* 0x0022300001087983 */ /* 0x000ea20000300800 */
[----:B---3--:R-:W-:Y:S01]  /*bf800*/  ISETP.LT.AND P2, PT, R142, R143, !P0 ;  /* 0x0000008f8e00720c */ /* 0x008fe20004741270 */
[----:B------:R-:W3:Y:S01]  /*bf810*/  LDC R11, c[0x0][0x22c] ;  /* 0x00008b00ff0b7b82 */ /* 0x000ee20000000800 */
[----:B------:R-:W-:Y:S02]  /*bf820*/  ISETP.LT.AND P4, PT, R10, R122, !P0 ;  /* 0x0000007a0a00720c */ /* 0x000fe40004781270 */
[----:B------:R-:W3:Y:S04]  /*bf830*/  LDL.LU R122, [R1+0x222c] ;  /* 0x00222c00017a7983 */ /* 0x000ee80000300800 */
[----:B------:R-:W3:Y:S01]  /*bf840*/  LDL.LU.64 R144, [R1+0x258] ;  /* 0x0002580001907983 */ /* 0x000ee20000300a00 */
[----:B------:R-:W3:Y:S03]  /*bf850*/  LDC R142, c[0x0][0x22c] ;  /* 0x00008b00ff8e7b82 */ /* 0x000ee60000000800 */
[----:B-1----:R-:W3:Y:S04]  /*bf860*/  LDL.LU R130, [R1+0x84c] ;  /* 0x00084c0001827983 */ /* 0x002ee80000300800 */
[----:B------:R-:W3:Y:S01]  /*bf870*/  LDL.LU R124, [R1+0x2228] ;  /* 0x00222800017c7983 */ /* 0x000ee20000300800 */
[----:B------:R-:W1:Y:S01]  /*bf880*/  LDC R143, c[0x0][0x22c] ;  /* 0x00008b00ff8f7b82 */ /* 0x000e620000000800 */
[----:B----4-:R-:W-:-:S02]  /*bf890*/  ISETP.LT.AND P5, PT, R9, R252, !P0 ;  /* 0x000000fc0900720c */ /* 0x010fc400047a1270 */
[----:B------:R-:W4:Y:S05]  /*bf8a0*/  LDL.LU R9, [R1+0x2224] ;  /* 0x0022240001097983 */ /* 0x000f2a0000300800 */
[----:B------:R-:W1:Y:S01]  /*bf8b0*/  LDC R252, c[0x0][0x22c] ;  /* 0x00008b00fffc7b82 */ /* 0x000e620000000800 */
[----:B------:R-:W4:Y:S04]  /*bf8c0*/  LDL.LU.64 R164, [R1+0x250] ;  /* 0x0002500001a47983 */ /* 0x000f280000300a00 */
[----:B------:R-:W4:Y:S04]  /*bf8d0*/  LDL.LU R125, [R1+0x800] ;  /* 0x00080000017d7983 */ /* 0x000f280000300800 */
[----:B------:R-:W4:Y:S04]  /*bf8e0*/  LDL.LU.64 R162, [R1+0x248] ;  /* 0x0002480001a27983 */ /* 0x000f280000300a00 */
[----:B------:R-:W4:Y:S04]  /*bf8f0*/  LDL.LU R10, [R1+0x7c0] ;  /* 0x0007c000010a7983 */ /* 0x000f280000300800 */
[----:B------:R1:W-:Y:S04]  /*bf900*/  @P3 STG.E desc[UR60][R136.64], R141 ;  /* 0x0000008d88003986 */ /* 0x0003e8000c10193c */
[----:B------:R2:W-:Y:S04]  /*bf910*/  @P2 STG.E desc[UR60][R56.64], R158 ;  /* 0x0000009e38002986 */ /* 0x0005e8000c10193c */
[----:B-1----:R-:W4:Y:S04]  /*bf920*/  LDL.LU.64 R136, [R1+0x27d8] ;  /* 0x0027d80001887983 */ /* 0x002f280000300a00 */
[----:B------:R-:W-:Y:S04]  /*bf930*/  @P6 STG.E desc[UR60][R160.64], R159 ;  /* 0x0000009fa0006986 */ /* 0x000fe8000c10193c */
[----:B------:R-:W-:Y:S04]  /*bf940*/  @P4 STG.E desc[UR60][R156.64], R166 ;  /* 0x000000a69c004986 */ /* 0x000fe8000c10193c */
[----:B------:R-:W-:Y:S01]  /*bf950*/  @P5 STG.E desc[UR60][R146.64], R167 ;  /* 0x000000a792005986 */ /* 0x000fe2000c10193c */
[----:B--2---:R-:W-:-:S03]  /*bf960*/  ISETP.LT.AND P3, PT, R8, R0, !P0 ;  /* 0x000000000800720c */ /* 0x004fc60004761270 */
[----:B------:R-:W2:Y:S01]  /*bf970*/  LDL.LU R8, [R1+0x804] ;  /* 0x0008040001087983 */ /* 0x000ea20000300800 */
[----:B------:R-:W1:Y:S03]  /*bf980*/  LDC R0, c[0x0][0x22c] ;  /* 0x00008b00ff007b82 */ /* 0x000e660000000800 */
[----:B------:R-:W2:Y:S04]  /*bf990*/  LDL.LU.64 R56, [R1+0x27d0] ;  /* 0x0027d00001387983 */ /* 0x000ea80000300a00 */
[----:B------:R-:W2:Y:S01]  /*bf9a0*/  LDL.LU R141, [R1+0x2220] ;  /* 0x00222000018d7983 */ /* 0x000ea20000300800 */
[----:B---3--:R-:W-:Y:S02]  /*bf9b0*/  ISETP.LT.AND P2, PT, R122, R123, !P0 ;  /* 0x0000007b7a00720c */ /* 0x008fe40004741270 */
[----:B------:R-:W3:Y:S01]  /*bf9c0*/  LDC R123, c[0x0][0x22c] ;  /* 0x00008b00ff7b7b82 */ /* 0x000ee20000000800 */
[----:B------:R-:W3:Y:S01]  /*bf9d0*/  LDL.LU R122, [R1+0x221c] ;  /* 0x00221c00017a7983 */ /* 0x000ee20000300800 */
[----:B------:R-:W-:-:S03]  /*bf9e0*/  ISETP.LT.AND P4, PT, R124, R140, !P0 ;  /* 0x0000008c7c00720c */ /* 0x000fc60004781270 */
[----:B------:R-:W1:Y:S03]  /*bf9f0*/  LDL.LU R140, [R1+0x2218] ;  /* 0x00221800018c7983 */ /* 0x000e660000300800 */
[----:B------:R-:W1:Y:S01]  /*bfa00*/  LDC R124, c[0x0][0x22c] ;  /* 0x00008b00ff7c7b82 */ /* 0x000e620000000800 */
[----:B------:R4:W-:Y:S02]  /*bfa10*/  @P3 STG.E desc[UR60][R154.64], R131 ;  /* 0x000000839a003986 */ /* 0x0009e4000c10193c */
[----:B----4-:R-:W-:-:S05]  /*bfa20*/  ISETP.LT.AND P6, PT, R9, R11, !P0 ;  /* 0x0000000b0900720c */ /* 0x010fca00047c1270 */
[----:B------:R-:W4:Y:S01]  /*bfa30*/  LDC R131, c[0x0][0x22c] ;  /* 0x00008b00ff837b82 */ /* 0x000f220000000800 */
[----:B------:R-:W4:Y:S04]  /*bfa40*/  LDL.LU R9, [R1+0x2214] ;  /* 0x0022140001097983 */ /* 0x000f280000300800 */
[----:B------:R-:W4:Y:S04]  /*bfa50*/  LDL.LU.64 R154, [R1+0x238] ;  /* 0x00023800019a7983 */ /* 0x000f280000300a00 */
[----:B------:R-:W4:Y:S04]  /*bfa60*/  LDL.LU R167, [R1+0x7c4] ;  /* 0x0007c40001a77983 */ /* 0x000f280000300800 */
[----:B------:R-:W4:Y:S04]  /*bfa70*/  LDL.LU R11, [R1+0x808] ;  /* 0x00080800010b7983 */ /* 0x000f280000300800 */
[----:B------:R2:W-:Y:S04]  /*bfa80*/  @P2 STG.E desc[UR60][R144.64], R130 ;  /* 0x0000008290002986 */ /* 0x0005e8000c10193c */
[----:B------:R-:W4:Y:S04]  /*bfa90*/  LDL.LU.64 R160, [R1+0x228] ;  /* 0x0002280001a07983 */ /* 0x000f280000300a00 */
[----:B------:R-:W-:Y:S04]  /*bfaa0*/  @P4 STG.E desc[UR60][R164.64], R125 ;  /* 0x0000007da4004986 */ /* 0x000fe8000c10193c */
[----:B--2---:R-:W2:Y:S04]  /*bfab0*/  LDL.LU R130, [R1+0x7c8] ;  /* 0x0007c80001827983 */ /* 0x004ea80000300800 */
[----:B------:R1:W-:Y:S01]  /*bfac0*/  @P6 STG.E desc[UR60][R162.64], R10 ;  /* 0x0000000aa2006986 */ /* 0x0003e2000c10193c */
[----:B------:R-:W-:-:S02]  /*bfad0*/  ISETP.LT.AND P3, PT, R141, R142, !P0 ;  /* 0x0000008e8d00720c */ /* 0x000fc40004761270 */
[----:B------:R-:W2:Y:S01]  /*bfae0*/  LDC R141, c[0x0][0x22c] ;  /* 0x00008b00ff8d7b82 */ /* 0x000ea20000000800 */
[----:B---3--:R-:W-:Y:S02]  /*bfaf0*/  ISETP.LT.AND P5, PT, R122, R252, !P0 ;  /* 0x000000fc7a00720c */ /* 0x008fe400047a1270 */
[----:B-1----:R-:W-:-:S05]  /*bfb00*/  ISETP.LT.AND P2, PT, R140, R0, !P0 ;  /* 0x000000008c00720c */ /* 0x002fca0004741270 */
[----:B------:R-:W1:Y:S01]  /*bfb10*/  LDC R122, c[0x0][0x22c] ;  /* 0x00008b00ff7a7b82 */ /* 0x000e620000000800 */
[----:B------:R-:W3:Y:S04]  /*bfb20*/  LDL.LU R140, [R1+0x2210] ;  /* 0x00221000018c7983 */ /* 0x000ee80000300800 */
[----:B------:R-:W2:Y:S03]  /*bfb30*/  LDL.LU.64 R162, [R1+0x220] ;  /* 0x0002200001a27983 */ /* 0x000ea60000300a00 */
[----:B------:R-:W1:Y:S01]  /*bfb40*/  LDC R0, c[0x0][0x22c] ;  /* 0x00008b00ff007b82 */ /* 0x000e620000000800 */
[----:B------:R-:W2:Y:S04]  /*bfb50*/  LDL.LU R10, [R1+0x80c] ;  /* 0x00080c00010a7983 */ /* 0x000ea80000300800 */
[----:B------:R-:W2:Y:S03]  /*bfb60*/  LDL.LU R125, [R1+0x220c] ;  /* 0x00220c00017d7983 */ /* 0x000ea60000300800 */
[----:B------:R-:W1:Y:S01]  /*bfb70*/  LDC R252, c[0x0][0x22c] ;  /* 0x00008b00fffc7b82 */ /* 0x000e620000000800 */
[----:B------:R4:W-:Y:S02]  /*bfb80*/  @P3 STG.E desc[UR60][R56.64], R8 ;  /* 0x0000000838003986 */ /* 0x0009e4000c10193c */
[----:B----4-:R-:W-:-:S02]  /*bfb90*/  ISETP.LT.AND P4, PT, R9, R123, !P0 ;  /* 0x0000007b0900720c */ /* 0x010fc40004781270 */
        /* <DEDUP_REMOVED lines=11> */
[----:B-1----:R-:W2:Y:S04]  /*bfc50*/  LDL.LU.64 R154, [R1+0x27c8] ;  /* 0x0027c800019a7983 */ /* 0x002ea80000300a00 */
[----:B------:R-:W4:Y:S01]  /*bfc60*/  LDL.LU R142, [R1+0x2200] ;  /* 0x00220000018e7983 */ /* 0x000f220000300800 */
[----:B---3--:R-:W-:-:S03]  /*bfc70*/  ISETP.LT.AND P3, PT, R140, R143, !P0 ;  /* 0x0000008f8c00720c */ /* 0x008fc60004761270 */
[----:B--2---:R1:W-:Y:S01]  /*bfc80*/  @P2 STG.E desc[UR60][R154.64], R11 ;  /* 0x0000000b9a002986 */ /* 0x0043e2000c10193c */
[----:B------:R-:W-:Y:S02]  /*bfc90*/  ISETP.LT.AND P2, PT, R125, R131, !P0 ;  /* 0x000000837d00720c */ /* 0x000fe40004741270 */
[----:B----4-:R-:W-:Y:S01]  /*bfca0*/  ISETP.LT.AND P6, PT, R123, R124, !P0 ;  /* 0x0000007c7b00720c */ /* 0x010fe200047c1270 */
[----:B------:R-:W2:Y:S01]  /*bfcb0*/  LDL.LU R125, [R1+0x21fc] ;  /* 0x0021fc00017d7983 */ /* 0x000ea20000300800 */
[----:B------:R-:W-:Y:S01]  /*bfcc0*/  ISETP.LT.AND P5, PT, R142, R252, !P0 ;  /* 0x000000fc8e00720c */ /* 0x000fe200047a1270 */
[----:B------:R-:W3:Y:S02]  /*bfcd0*/  LDC R131, c[0x0][0x22c] ;  /* 0x00008b00ff837b82 */ /* 0x000ee40000000800 */
[----:B------:R-:W4:Y:S04]  /*bfce0*/  LDL.LU.64 R166, [R1+0x1f8] ;  /* 0x0001f80001a67983 */ /* 0x000f280000300a00 */
[----:B-1----:R-:W4:Y:S02]  /*bfcf0*/  LDL.LU R155, [R1+0x754] ;  /* 0x00075400019b7983 */ /* 0x002f240000300800 */
[----:B------:R-:W1:Y:S02]  /*bfd00*/  LDC R11, c[0x0][0x22c] ;  /* 0x00008b00ff0b7b82 */ /* 0x000e640000000800 */
[----:B------:R3:W-:Y:S01]  /*bfd10*/  @P4 STG.E desc[UR60][R160.64], R130 ;  /* 0x00000082a0004986 */ /* 0x0007e2000c10193c */
[----:B------:R-:W-:-:S03]  /*bfd20*/  ISETP.LT.AND P4, PT, R9, R122, !P0 ;  /* 0x0000007a0900720c */ /* 0x000fc60004781270 */
[----:B------:R-:W4:Y:S02]  /*bfd30*/  LDL.LU R140, [R1+0x21f8] ;  /* 0x0021f800018c7983 */ /* 0x000f240000300800 */
[----:B------:R-:W4:Y:S02]  /*bfd40*/  LDC R124, c[0x0][0x22c] ;  /* 0x00008b00ff7c7b82 */ /* 0x000f240000000800 */
[----:B------:R-:W1:Y:S04]  /*bfd50*/  LDL.LU R9, [R1+0x21f4] ;  /* 0x0021f40001097983 */ /* 0x000e680000300800 */
[----:B------:R-:W4:Y:S02]  /*bfd60*/  LDL.LU.64 R122, [R1+0x1f0] ;  /* 0x0001f000017a7983 */ /* 0x000f240000300a00 */
[----:B------:R-:W4:Y:S02]  /*bfd70*/  LDC R252, c[0x0][0x22c] ;  /* 0x00008b00fffc7b82 */ /* 0x000f240000000800 */
[----:B---3--:R-:W3:Y:S04]  /*bfd80*/  LDL.LU R130, [R1+0x788] ;  /* 0x0007880001827983 */ /* 0x008ee80000300800 */
[----:B------:R2:W-:Y:S02]  /*bfd90*/  @P3 STG.E desc[UR60][R162.64], R10 ;  /* 0x0000000aa2003986 */ /* 0x0005e4000c10193c */
[----:B------:R-:W3:Y:S02]  /*bfda0*/  LDC R154, c[0x0][0x22c] ;  /* 0x00008b00ff9a7b82 */ /* 0x000ee40000000800 */
[----:B------:R2:W-:Y:S06]  /*bfdb0*/  @P2 STG.E desc[UR60][R158.64], R8 ;  /* 0x000000089e002986 */ /* 0x0005ec000c10193c */
[----:B------:R-:W3:Y:S01]  /*bfdc0*/  LDC R161, c[0x0][0x22c] ;  /* 0x00008b00ffa17b82 */ /* 0x000ee20000000800 */
[----:B--2---:R-:W2:Y:S04]  /*bfdd0*/  LDL.LU.64 R162, [R1+0x1e8] ;  /* 0x0001e80001a27983 */ /* 0x004ea80000300a00 */
[----:B------:R-:W2:Y:S03]  /*bfde0*/  LDL.LU R10, [R1+0x758] ;  /* 0x00075800010a7983 */ /* 0x000ea60000300800 */
[----:B------:R-:W2:Y:S01]  /*bfdf0*/  LDC R160, c[0x0][0x22c] ;  /* 0x00008b00ffa07b82 */ /* 0x000ea20000000800 */
[----:B------:R-:W-:Y:S04]  /*bfe00*/  @P6 STG.E desc[UR60][R156.64], R147 ;  /* 0x000000939c006986 */ /* 0x000fe8000c10193c */
[----:B------:R1:W-:Y:S04]  /*bfe10*/  @P4 STG.E desc[UR60][R144.64], R57 ;  /* 0x0000003990004986 */ /* 0x0003e8000c10193c */
[----:B------:R1:W-:Y:S01]  /*bfe20*/  @P5 STG.E desc[UR60][R164.64], R56 ;  /* 0x00000038a4005986 */ /* 0x0003e2000c10193c */
[----:B------:R-:W-:-:S03]  /*bfe30*/  ISETP.LT.AND P3, PT, R125, R0, !P0 ;  /* 0x000000007d00720c */ /* 0x000fc60004761270 */
[----:B------:R-:W2:Y:S01]  /*bfe40*/  LDL.LU R125, [R1+0x21f0] ;  /* 0x0021f000017d7983 */ /* 0x000ea20000300800 */
[----:B------:R-:W2:Y:S03]  /*bfe50*/  LDC R0, c[0x0][0x22c] ;  /* 0x00008b00ff007b82 */ /* 0x000ea60000000800 */
[----:B------:R-:W2:Y:S04]  /*bfe60*/  LDL.LU R8, [R1+0x21ec] ;  /* 0x0021ec0001087983 */ /* 0x000ea80000300800 */
[----:B-1----:R-:W2:Y:S01]  /*bfe70*/  LDL.LU R57, [R1+0x21e8] ;  /* 0x0021e80001397983 */ /* 0x002ea20000300800 */
[----:B------:R-:W-:-:S03]  /*bfe80*/  ISETP.LT.AND P4, PT, R9, R11, !P0 ;  /* 0x0000000b0900720c */ /* 0x000fc60004781270 */
[----:B------:R-:W2:Y:S04]  /*bfe90*/  LDL.LU R11, [R1+0x21e4] ;  /* 0x0021e400010b7983 */ /* 0x000ea80000300800 */
[----:B------:R-:W2:Y:S04]  /*bfea0*/  LDL.LU.64 R142, [R1+0x1e0] ;  /* 0x0001e000018e7983 */ /* 0x000ea80000300a00 */
[----:B------:R-:W2:Y:S04]  /*bfeb0*/  LDL.LU R56, [R1+0x78c] ;  /* 0x00078c0001387983 */ /* 0x000ea80000300800 */
[----:B------:R-:W2:Y:S04]  /*bfec0*/  LDL.LU.64 R164, [R1+0x1d8] ;  /* 0x0001d80001a47983 */ /* 0x000ea80000300a00 */
[----:B------:R-:W2:Y:S01]  /*bfed0*/  LDL.LU R9, [R1+0x75c] ;  /* 0x00075c0001097983 */ /* 0x000ea20000300800 */
[----:B----4-:R-:W-:-:S03]  /*bfee0*/  ISETP.LT.AND P2, PT, R140, R141, !P0 ;  /* 0x0000008d8c00720c */ /* 0x010fc60004741270 */
[----:B------:R-:W-:Y:S04]  /*bfef0*/  @P3 STG.E desc[UR60][R166.64], R155 ;  /* 0x0000009ba6003986 */ /* 0x000fe8000c10193c */
[----:B------:R-:W4:Y:S06]  /*bff00*/  LDL.LU.64 R140, [R1+0x1d0] ;  /* 0x0001d000018c7983 */ /* 0x000f2c0000300a00 */
[----:B---3--:R1:W-:Y:S04]  /*bff10*/  @P2 STG.E desc[UR60][R122.64], R130 ;  /* 0x000000827a002986 */ /* 0x0083e8000c10193c */
[----:B--2---:R2:W-:Y:S01]  /*bff20*/  @P4 STG.E desc[UR60][R162.64], R10 ;  /* 0x0000000aa2004986 */ /* 0x0045e2000c10193c */
[----:B------:R-:W-:-:S03]  /*bff30*/  ISETP.LT.AND P3, PT, R125, R131, !P0 ;  /* 0x000000837d00720c */ /* 0x000fc60004761270 */
[----:B------:R-:W4:Y:S01]  /*bff40*/  LDL.LU R131, [R1+0x710] ;  /* 0x0007100001837983 */ /* 0x000f220000300800 */
[----:B------:R-:W-:-:S03]  /*bff50*/  ISETP.LT.AND P5, PT, R8, R124, !P0 ;  /* 0x0000007c0800720c */ /* 0x000fc600047a1270 */
[----:B------:R-:W3:Y:S04]  /*bff60*/  LDL.LU.64 R124, [R1+0x1c8] ;  /* 0x0001c800017c7983 */ /* 0x000ee80000300a00 */
[----:B------:R-:W3:Y:S01]  /*bff70*/  LDL.LU R8, [R1+0x6d0] ;  /* 0x0006d00001087983 */ /* 0x000ee20000300800 */
[----:B------:R-:W-:Y:S02]  /*bff80*/  ISETP.LT.AND P6, PT, R57, R252, !P0 ;  /* 0x000000fc3900720c */ /* 0x000fe400047c1270 */
[----:B------:R-:W4:Y:S01]  /*bff90*/  LDC R252, c[0x0][0x22c] ;  /* 0x00008b00fffc7b82 */ /* 0x000f220000000800 */
[----:B------:R-:W3:Y:S04]  /*bffa0*/  LDL.LU R144, [R1+0x21e0] ;  /* 0x0021e00001907983 */ /* 0x000ee80000300800 */
[----:B-1----:R-:W3:Y:S04]  /*bffb0*/  LDL.LU.64 R122, [R1+0x1c0] ;  /* 0x0001c000017a7983 */ /* 0x002ee80000300a00 */
[----:B------:R-:W3:Y:S04]  /*bffc0*/  LDL.LU R130, [R1+0x714] ;  /* 0x0007140001827983 */ /* 0x000ee80000300800 */
[----:B------:R-:W3:Y:S04]  /*bffd0*/  LDL.LU R57, [R1+0x21dc] ;  /* 0x0021dc0001397983 */ /* 0x000ee80000300800 */
[----:B--2---:R-:W2:Y:S04]  /*bffe0*/  LDL.LU R163, [R1+0x21d8] ;  /* 0x0021d80001a37983 */ /* 0x004ea80000300800 */
[----:B------:R-:W2:Y:S04]  /*bfff0*/  LDL.LU.64 R158, [R1+0x1b8] ;  /* 0x0001b800019e7983 */ /* 0x000ea80000300a00 */
[----:B------:R-:W2:Y:S04]  /*c0000*/  LDL.LU R145, [R1+0x6d4] ;  /* 0x0006d40001917983 */ /* 0x000ea80000300800 */
[----:B------:R-:W2:Y:S01]  /*c0010*/  LDL.LU.64 R156, [R1+0x1b0] ;  /* 0x0001b000019c7983 */ /* 0x000ea20000300a00 */
[----:B------:R-:W-:-:S02]  /*c0020*/  ISETP.LT.AND P2, PT, R11, R0, !P0 ;  /* 0x000000000b00720c */ /* 0x000fc40004741270 */
[----:B------:R-:W1:Y:S01]  /*c0030*/  LDC R0, c[0x0][0x22c] ;  /* 0x00008b00ff007b82 */ /* 0x000e620000000800 */
[----:B------:R-:W2:Y:S04]  /*c0040*/  LDL.LU R162, [R1+0x718] ;  /* 0x0007180001a27983 */ /* 0x000ea80000300800 */
[----:B------:R-:W2:Y:S04]  /*c0050*/  LDL.LU.64 R146, [R1+0x1a8] ;  /* 0x0001a80001927983 */ /* 0x000ea80000300a00 */
[----:B------:R-:W2:Y:S04]  /*c0060*/  LDL.LU R10, [R1+0x6d8] ;  /* 0x0006d800010a7983 */ /* 0x000ea80000300800 */
[----:B------:R-:W2:Y:S04]  /*c0070*/  LDL.LU.64 R166, [R1+0x1a0] ;  /* 0x0001a00001a67983 */ /* 0x000ea80000300a00 */
[----:B------:R-:W2:Y:S04]  /*c0080*/  LDL.LU R11, [R1+0x71c] ;  /* 0x00071c00010b7983 */ /* 0x000ea80000300800 */
[----:B------:R-:W2:Y:S04]  /*c0090*/  LDL.LU R155, [R1+0x21d4] ;  /* 0x0021d400019b7983 */ /* 0x000ea80000300800 */
[----:B------:R1:W-:Y:S04]  /*c00a0*/  @P3 STG.E desc[UR60][R142.64], R56 ;  /* 0x000000388e003986 */ /* 0x0003e8000c10193c */
[----:B------:R1:W-:Y:S04]  /*c00b0*/  @P5 STG.E desc[UR60][R164.64], R9 ;  /* 0x00000009a4005986 */ /* 0x0003e8000c10193c */
[----:B-1----:R-:W2:Y:S04]  /*c00c0*/  LDL.LU.64 R142, [R1+0x27c0] ;  /* 0x0027c000018e7983 */ /* 0x002ea80000300a00 */
[----:B------:R-:W2:Y:S04]  /*c00d0*/  LDL.LU R56, [R1+0x21d0] ;  /* 0x0021d00001387983 */ /* 0x000ea80000300800 */
[----:B------:R-:W2:Y:S04]  /*c00e0*/  LDL.LU R9, [R1+0x21cc] ;  /* 0x0021cc0001097983 */ /* 0x000ea80000300800 */
[----:B------:R-:W2:Y:S04]  /*c00f0*/  LDL.LU.64 R164, [R1+0x198] ;  /* 0x0001980001a47983 */ /* 0x000ea80000300a00 */
[----:B----4-:R1:W-:Y:S01]  /*c0100*/  @P6 STG.E desc[UR60][R140.64], R131 ;  /* 0x000000838c006986 */ /* 0x0103e2000c10193c */
[----:B---3--:R-:W-:-:S02]  /*c0110*/  ISETP.LT.AND P3, PT, R57, R252, !P0 ;  /* 0x000000fc3900720c */ /* 0x008fc40004761270 */
[----:B------:R-:W2:Y:S01]  /*c0120*/  LDC R252, c[0x0][0x22c] ;  /* 0x00008b00fffc7b82 */ /* 0x000ea20000000800 */
[----:B------:R3:W-:Y:S01]  /*c0130*/  @P2 STG.E desc[UR60][R124.64], R8 ;  /* 0x000000087c002986 */ /* 0x0007e2000c10193c */
[----:B------:R-:W-:-:S03]  /*c0140*/  ISETP.LT.AND P4, PT, R144, R154, !P0 ;  /* 0x0000009a9000720c */ /* 0x000fc60004781270 */
[----:B------:R-:W4:Y:S03]  /*c0150*/  LDL.LU R154, [R1+0x6dc] ;  /* 0x0006dc00019a7983 */ /* 0x000f260000300800 */
[----:B------:R-:W4:Y:S01]  /*c0160*/  LDC R144, c[0x0][0x22c] ;  /* 0x00008b00ff907b82 */ /* 0x000f220000000800 */
[----:B-1----:R-:W4:Y:S04]  /*c0170*/  LDL.LU.64 R140, [R1+0x27b8] ;  /* 0x0027b800018c7983 */ /* 0x002f280000300a00 */
[----:B------:R-:W4:Y:S03]  /*c0180*/  LDL.LU R131, [R1+0x21c8] ;  /* 0x0021c80001837983 */ /* 0x000f260000300800 */
[----:B------:R-:W1:Y:S01]  /*c0190*/  LDC R57, c[0x0][0x22c] ;  /* 0x00008b00ff397b82 */ /* 0x000e620000000800 */
[----:B---3--:R-:W3:Y:S04]  /*c01a0*/  LDL.LU.64 R124, [R1+0x27b0] ;  /* 0x0027b000017c7983 */ /* 0x008ee80000300a00 */
[----:B------:R-:W3:Y:S01]  /*c01b0*/  LDL.LU R8, [R1+0x680] ;  /* 0x0006800001087983 */ /* 0x000ee20000300800 */
[----:B--2---:R-:W-:-:S02]  /*c01c0*/  ISETP.LT.AND P2, PT, R163, R252, !P0 ;  /* 0x000000fca300720c */ /* 0x004fc40004741270 */
[----:B------:R-:W2:Y:S01]  /*c01d0*/  LDC R252, c[0x0][0x22c] ;  /* 0x00008b00fffc7b82 */ /* 0x000ea20000000800 */
[----:B------:R1:W-:Y:S07]  /*c01e0*/  @P4 STG.E desc[UR60][R122.64], R130 ;  /* 0x000000827a004986 */ /* 0x0003ee000c10193c */
[----:B------:R-:W3:Y:S01]  /*c01f0*/  LDC R163, c[0x0][0x22c] ;  /* 0x00008b00ffa37b82 */ /* 0x000ee20000000800 */
[----:B-1----:R-:W3:Y:S04]  /*c0200*/  LDL.LU.64 R122, [R1+0x27a8] ;  /* 0x0027a800017a7983 */ /* 0x002ee80000300a00 */
[----:B------:R-:W4:Y:S01]  /*c0210*/  LDL.LU R130, [R1+0x21c4] ;  /* 0x0021c40001827983 */ /* 0x000f220000300800 */
[----:B--2---:R-:W-:-:S03]  /*c0220*/  ISETP.LT.AND P5, PT, R9, R252, !P0 ;  /* 0x000000fc0900720c */ /* 0x004fc600047a1270 */
[----:B------:R-:W2:Y:S01]  /*c0230*/  LDL.LU R9, [R1+0x21c0] ;  /* 0x0021c00001097983 */ /* 0x000ea20000300800 */
[----:B------:R-:W-:Y:S01]  /*c0240*/  ISETP.LT.AND P6, PT, R155, R161, !P0 ;  /* 0x000000a19b00720c */ /* 0x000fe200047c1270 */
[----:B------:R-:W1:Y:S01]  /*c0250*/  LDC R252, c[0x0][0x22c] ;  /* 0x00008b00fffc7b82 */ /* 0x000e620000000800 */
[----:B------:R-:W-:Y:S01]  /*c0260*/  ISETP.LT.AND P4, PT, R56, R160, !P0 ;  /* 0x000000a03800720c */ /* 0x000fe20004781270 */
[----:B------:R-:W-:Y:S04]  /*c0270*/  @P3 STG.E desc[UR60][R158.64], R145 ;  /* 0x000000919e003986 */ /* 0x000fe8000c10193c */
[----:B------:R-:W3:Y:S02]  /*c0280*/  LDL.LU R56, [R1+0x650] ;  /* 0x0006500001387983 */ /* 0x000ee40000300800 */
[----:B------:R-:W1:Y:S02]  /*c0290*/  LDC R155, c[0x0][0x22c] ;  /* 0x00008b00ff9b7b82 */ /* 0x000e640000000800 */
[----:B------:R-:W-:Y:S04]  /*c02a0*/  @P2 STG.E desc[UR60][R156.64], R162 ;  /* 0x000000a29c002986 */ /* 0x000fe8000c10193c */
[----:B------:R1:W-:Y:S04]  /*c02b0*/  @P6 STG.E desc[UR60][R146.64], R10 ;  /* 0x0000000a92006986 */ /* 0x0003e8000c10193c */
[----:B------:R-:W3:Y:S04]  /*c02c0*/  LDL.LU.64 R160, [R1+0x180] ;  /* 0x0001800001a07983 */ /* 0x000ee80000300a00 */
[----:B------:R4:W-:Y:S04]  /*c02d0*/  @P4 STG.E desc[UR60][R166.64], R11 ;  /* 0x0000000ba6004986 */ /* 0x0009e8000c10193c */
[----:B-1----:R-:W3:Y:S04]  /*c02e0*/  LDL.LU R10, [R1+0x684] ;  /* 0x00068400010a7983 */ /* 0x002ee80000300800 */
[----:B------:R-:W3:Y:S01]  /*c02f0*/  LDL.LU R162, [R1+0x21bc] ;  /* 0x0021bc0001a27983 */ /* 0x000ee20000300800 */
[----:B----4-:R-:W-:-:S03]  /*c0300*/  ISETP.LT.AND P2, PT, R130, R144, !P0 ;  /* 0x000000908200720c */ /* 0x010fc60004741270 */
[----:B------:R-:W4:Y:S04]  /*c0310*/  LDL.LU R130, [R1+0x21b8] ;  /* 0x0021b80001827983 */ /* 0x000f280000300800 */
[----:B------:R-:W4:Y:S04]  /*c0320*/  LDL.LU.64 R158, [R1+0x178] ;  /* 0x00017800019e7983 */ /* 0x000f280000300a00 */
[----:B------:R-:W4:Y:S01]  /*c0330*/  LDL.LU R11, [R1+0x654] ;  /* 0x00065400010b7983 */ /* 0x000f220000300800 */
[----:B--2---:R-:W-:-:S03]  /*c0340*/  ISETP.LT.AND P4, PT, R9, R57, !P0 ;  /* 0x000000390900720c */ /* 0x004fc60004781270 */
[----:B------:R-:W2:Y:S01]  /*c0350*/  LDL.LU R9, [R1+0x21b4] ;  /* 0x0021b40001097983 */ /* 0x000ea20000300800 */
[----:B------:R-:W-:Y:S01]  /*c0360*/  ISETP.LT.AND P3, PT, R131, R0, !P0 ;  /* 0x000000008300720c */ /* 0x000fe20004761270 */
[----:B------:R-:W1:Y:S02]  /*c0370*/  LDC R57, c[0x0][0x22c] ;  /* 0x00008b00ff397b82 */ /* 0x000e640000000800 */
[----:B------:R3:W-:Y:S04]  /*c0380*/  @P5 STG.E desc[UR60][R164.64], R154 ;  /* 0x0000009aa4005986 */ /* 0x0007e8000c10193c */
[----:B------:R-:W4:Y:S02]  /*c0390*/  LDL.LU.64 R156, [R1+0x170] ;  /* 0x00017000019c7983 */ /* 0x000f240000300a00 */
[----:B------:R-:W1:Y:S04]  /*c03a0*/  LDC R0, c[0x0][0x22c] ;  /* 0x00008b00ff007b82 */ /* 0x000e680000000800 */
[----:B---3--:R3:W-:Y:S04]  /*c03b0*/  @P3 STG.E desc[UR60][R122.64], R8 ;  /* 0x000000087a003986 */ /* 0x0087e8000c10193c */
[----:B------:R-:W4:Y:S01]  /*c03c0*/  LDL.LU R154, [R1+0x688] ;  /* 0x00068800019a7983 */ /* 0x000f220000300800 */
[----:B------:R-:W1:Y:S03]  /*c03d0*/  LDC R131, c[0x0][0x22c] ;  /* 0x00008b00ff837b82 */ /* 0x000e660000000800 */
[----:B------:R-:W4:Y:S04]  /*c03e0*/  LDL.LU.64 R146, [R1+0x168] ;  /* 0x0001680001927983 */ /* 0x000f280000300a00 */
[----:B---3--:R-:W3:Y:S04]  /*c03f0*/  LDL.LU R122, [R1+0x21b0] ;  /* 0x0021b000017a7983 */ /* 0x008ee80000300800 */
[----:B------:R-:W3:Y:S04]  /*c0400*/  LDL.LU.64 R144, [R1+0x160] ;  /* 0x0001600001907983 */ /* 0x000ee80000300a00 */
[----:B------:R-:W3:Y:S04]  /*c0410*/  LDL.LU.64 R166, [R1+0x158] ;  /* 0x0001580001a67983 */ /* 0x000ee80000300a00 */
[----:B------:R-:W3:Y:S04]  /*c0420*/  LDL.LU R123, [R1+0x65c] ;  /* 0x00065c00017b7983 */ /* 0x000ee80000300800 */
[----:B------:R-:W1:Y:S04]  /*c0430*/  LDL.LU R8, [R1+0x21ac] ;  /* 0x0021ac0001087983 */ /* 0x000e680000300800 */
[----:B------:R2:W-:Y:S04]  /*c0440*/  @P2 STG.E desc[UR60][R124.64], R56 ;  /* 0x000000387c002986 */ /* 0x0005e8000c10193c */
[----:B------:R-:W3:Y:S04]  /*c0450*/  LDL.LU.64 R164, [R1+0x150] ;  /* 0x0001500001a47983 */ /* 0x000ee80000300a00 */
[----:B--2---:R-:W2:Y:S01]  /*c0460*/  LDL.LU R124, [R1+0x640] ;  /* 0x00064000017c7983 */ /* 0x004ea20000300800 */
[----:B------:R-:W-:Y:S01]  /*c0470*/  ISETP.LT.AND P6, PT, R9, R252, !P0 ;  /* 0x000000fc0900720c */ /* 0x000fe200047c1270 */
[----:B------:R-:W2:Y:S02]  /*c0480*/  LDC R125, c[0x0][0x22c] ;  /* 0x00008b00ff7d7b82 */ /* 0x000ea40000000800 */
[----:B------:R-:W2:Y:S04]  /*c0490*/  LDL.LU R252, [R1+0x658] ;  /* 0x0006580001fc7983 */ /* 0x000ea80000300800 */
[----:B------:R-:W2:Y:S01]  /*c04a0*/  LDL.LU R56, [R1+0x21a8] ;  /* 0x0021a80001387983 */ /* 0x000ea20000300800 */
[----:B------:R-:W-:-:S02]  /*c04b0*/  ISETP.LT.AND P3, PT, R162, R163, !P0 ;  /* 0x000000a3a200720c */ /* 0x000fc40004761270 */
[----:B----4-:R-:W-:Y:S01]  /*c04c0*/  ISETP.LT.AND P5, PT, R130, R155, !P0 ;  /* 0x0000009b8200720c */ /* 0x010fe200047a1270 */
[----:B------:R-:W4:Y:S01]  /*c04d0*/  LDL.LU.64 R162, [R1+0x148] ;  /* 0x0001480001a27983 */ /* 0x000f220000300a00 */
[----:B------:R-:W2:Y:S03]  /*c04e0*/  LDC R130, c[0x0][0x22c] ;  /* 0x00008b00ff827b82 */ /* 0x000ea60000000800 */
[----:B------:R-:W4:Y:S04]  /*c04f0*/  LDL.LU R9, [R1+0x5f0] ;  /* 0x0005f00001097983 */ /* 0x000f280000300800 */
[----:B------:R-:W4:Y:S04]  /*c0500*/  LDL.LU R155, [R1+0x21a4] ;  /* 0x0021a400019b7983 */ /* 0x000f280000300800 */
[----:B------:R1:W-:Y:S04]  /*c0510*/  @P4 STG.E desc[UR60][R160.64], R10 ;  /* 0x0000000aa0004986 */ /* 0x0003e8000c10193c */
[----:B-1----:R-:W4:Y:S04]  /*c0520*/  LDL.LU.64 R160, [R1+0x27a0] ;  /* 0x0027a00001a07983 */ /* 0x002f280000300a00 */
[----:B------:R-:W4:Y:S01]  /*c0530*/  LDL.LU R10, [R1+0x644] ;  /* 0x00064400010a7983 */ /* 0x000f220000300800 */
[----:B------:R-:W-:-:S03]  /*c0540*/  ISETP.LT.AND P4, PT, R8, R0, !P0 ;  /* 0x000000000800720c */ /* 0x000fc60004781270 */
[----:B------:R-:W4:Y:S01]  /*c0550*/  LDL.LU R0, [R1+0x68c] ;  /* 0x00068c0001007983 */ /* 0x000f220000300800 */
[----:B---3--:R-:W-:-:S03]  /*c0560*/  ISETP.LT.AND P2, PT, R122, R131, !P0 ;  /* 0x000000837a00720c */ /* 0x008fc60004741270 */
[----:B------:R-:W3:Y:S04]  /*c0570*/  LDL.LU R8, [R1+0x21a0] ;  /* 0x0021a00001087983 */ /* 0x000ee80000300800 */
[----:B------:R1:W-:Y:S04]  /*c0580*/  @P3 STG.E desc[UR60][R158.64], R11 ;  /* 0x0000000b9e003986 */ /* 0x0003e8000c10193c */
[----:B------:R1:W-:Y:S04]  /*c0590*/  @P5 STG.E desc[UR60][R156.64], R154 ;  /* 0x0000009a9c005986 */ /* 0x0003e8000c10193c */
[----:B-1----:R-:W3:Y:S04]  /*c05a0*/  LDL.LU.64 R158, [R1+0x2798] ;  /* 0x00279800019e7983 */ /* 0x002ee80000300a00 */
[----:B------:R-:W3:Y:S01]  /*c05b0*/  LDL.LU R122, [R1+0x219c] ;  /* 0x00219c00017a7983 */ /* 0x000ee20000300800 */
[----:B------:R-:W1:Y:S03]  /*c05c0*/  LDC R154, c[0x0][0x22c] ;  /* 0x00008b00ff9a7b82 */ /* 0x000e660000000800 */
[----:B------:R-:W3:Y:S04]  /*c05d0*/  LDL.LU R11, [R1+0x2198] ;  /* 0x00219800010b7983 */ /* 0x000ee80000300800 */
[----:B------:R-:W3:Y:S04]  /*c05e0*/  LDL.LU R131, [R1+0x5f4] ;  /* 0x0005f40001837983 */ /* 0x000ee80000300800 */
[----:B------:R-:W3:Y:S04]  /*c05f0*/  LDL.LU.64 R156, [R1+0x2790] ;  /* 0x00279000019c7983 */ /* 0x000ee80000300a00 */
[----:B--2---:R2:W-:Y:S01]  /*c0600*/  @P6 STG.E desc[UR60][R146.64], R252 ;  /* 0x000000fc92006986 */ /* 0x0045e2000c10193c */
[----:B------:R-:W-:-:S03]  /*c0610*/  ISETP.LT.AND P3, PT, R56, R57, !P0 ;  /* 0x000000393800720c */ /* 0x000fc60004761270 */
[----:B--2---:R-:W2:Y:S01]  /*c0620*/  LDL.LU.64 R146, [R1+0x2788] ;  /* 0x0027880001927983 */ /* 0x004ea20000300a00 */
[----:B------:R-:W1:Y:S03]  /*c0630*/  LDC R252, c[0x0][0x22c] ;  /* 0x00008b00fffc7b82 */ /* 0x000e660000000800 */
[----:B------:R-:W2:Y:S04]  /*c0640*/  LDL.LU R57, [R1+0x2194] ;  /* 0x0021940001397983 */ /* 0x000ea80000300800 */
[----:B------:R-:W2:Y:S04]  /*c0650*/  LDL.LU R56, [R1+0x5f8] ;  /* 0x0005f80001387983 */ /* 0x000ea80000300800 */
[----:B----4-:R4:W-:Y:S02]  /*c0660*/  @P2 STG.E desc[UR60][R144.64], R0 ;  /* 0x0000000090002986 */ /* 0x0109e4000c10193c */
[----:B----4-:R-:W2:Y:S01]  /*c0670*/  LDC R0, c[0x0][0x22c] ;  /* 0x00008b00ff007b82 */ /* 0x010ea20000000800 */
[----:B-1----:R-:W-:Y:S01]  /*c0680*/  ISETP.LT.AND P2, PT, R155, R252, !P0 ;  /* 0x000000fc9b00720c */ /* 0x002fe20004741270 */
[----:B------:R-:W4:Y:S01]  /*c0690*/  LDL.LU.64 R144, [R1+0x2780] ;  /* 0x0027800001907983 */ /* 0x000f220000300a00 */
[----:B---3--:R-:W-:-:S03]  /*c06a0*/  ISETP.LT.AND P6, PT, R8, R130, !P0 ;  /* 0x000000820800720c */ /* 0x008fc600047c1270 */
[----:B------:R1:W-:Y:S02]  /*c06b0*/  @P4 STG.E desc[UR60][R166.64], R123 ;  /* 0x0000007ba6004986 */ /* 0x0003e4000c10193c */
[----:B------:R-:W3:Y:S02]  /*c06c0*/  LDC R252, c[0x0][0x22c] ;  /* 0x00008b00fffc7b82 */ /* 0x000ee40000000800 */
[----:B------:R1:W-:Y:S01]  /*c06d0*/  @P3 STG.E desc[UR60][R164.64], R124 ;  /* 0x0000007ca4003986 */ /* 0x0003e2000c10193c */
[----:B------:R-:W-:-:S05]  /*c06e0*/  ISETP.LT.AND P4, PT, R122, R125, !P0 ;  /* 0x0000007d7a00720c */ /* 0x000fca0004781270 */
[----:B------:R-:W4:Y:S01]  /*c06f0*/  LDC R155, c[0x0][0x22c] ;  /* 0x00008b00ff9b7b82 */ /* 0x000f220000000800 */
[----:B-1----:R-:W4:Y:S04]  /*c0700*/  LDL.LU.64 R166, [R1+0x2778] ;  /* 0x0027780001a67983 */ /* 0x002f280000300a00 */
[----:B------:R-:W4:Y:S03]  /*c0710*/  LDL.LU R123, [R1+0x64c] ;  /* 0x00064c00017b7983 */ /* 0x000f260000300800 */
[----:B------:R-:W1:Y:S01]  /*c0720*/  LDC R130, c[0x0][0x22c] ;  /* 0x00008b00ff827b82 */ /* 0x000e620000000800 */
[----:B------:R-:W4:Y:S04]  /*c0730*/  LDL.LU R8, [R1+0x2190] ;  /* 0x0021900001087983 */ /* 0x000f280000300800 */
[----:B------:R-:W4:Y:S04]  /*c0740*/  LDL.LU.64 R164, [R1+0x2770] ;  /* 0x0027700001a47983 */ /* 0x000f280000300a00 */
[----:B------:R-:W4:Y:S04]  /*c0750*/  LDL.LU R122, [R1+0x218c] ;  /* 0x00218c00017a7983 */ /* 0x000f280000300800 */
[----:B------:R-:W4:Y:S04]  /*c0760*/  LDL.LU R125, [R1+0x5fc] ;  /* 0x0005fc00017d7983 */ /* 0x000f280000300800 */
[----:B------:R3:W-:Y:S01]  /*c0770*/  @P2 STG.E desc[UR60][R162.64], R9 ;  /* 0x00000009a2002986 */ /* 0x0007e2000c10193c */
[----:B--2---:R-:W-:-:S03]  /*c0780*/  ISETP.LT.AND P3, PT, R57, R0, !P0 ;  /* 0x000000003900720c */ /* 0x004fc60004761270 */
[----:B------:R-:W2:Y:S04]  /*c0790*/  LDL.LU R0, [R1+0x648] ;  /* 0x0006480001007983 */ /* 0x000ea80000300800 */
[----:B---3--:R-:W3:Y:S01]  /*c07a0*/  LDL.LU.64 R162, [R1+0x2768] ;  /* 0x0027680001a27983 */ /* 0x008ee20000300a00 */
[----:B------:R-:W-:Y:S02]  /*c07b0*/  ISETP.LT.AND P5, PT, R11, R252, !P0 ;  /* 0x000000fc0b00720c */ /* 0x000fe400047a1270 */
[----:B------:R-:W1:Y:S01]  /*c07c0*/  LDC R252, c[0x0][0x22c] ;  /* 0x00008b00fffc7b82 */ /* 0x000e620000000800 */
[----:B------:R-:W2:Y:S04]  /*c07d0*/  LDL.LU R57, [R1+0x2188] ;  /* 0x0021880001397983 */ /* 0x000ea80000300800 */
[----:B------:R-:W1:Y:S03]  /*c07e0*/  LDL.LU R124, [R1+0x2184] ;  /* 0x00218400017c7983 */ /* 0x000e660000300800 */
[----:B------:R-:W2:Y:S01]  /*c07f0*/  LDC R11, c[0x0][0x22c] ;  /* 0x00008b00ff0b7b82 */ /* 0x000ea20000000800 */
[----:B------:R-:W2:Y:S01]  /*c0800*/  LDL.LU R9, [R1+0x5c0] ;  /* 0x0005c00001097983 */ /* 0x000ea20000300800 */
[----:B----4-:R-:W-:-:S03]  /*c0810*/  ISETP.LT.AND P2, PT, R8, R154, !P0 ;  /* 0x0000009a0800720c */ /* 0x010fc60004741270 */
[----:B---3--:R3:W-:Y:S04]  /*c0820*/  @P6 STG.E desc[UR60][R162.64], R10 ;  /* 0x0000000aa2006986 */ /* 0x0087e8000c10193c */
[----:B------:R4:W-:Y:S04]  /*c0830*/  @P4 STG.E desc[UR60][R164.64], R131 ;  /* 0x00000083a4004986 */ /* 0x0009e8000c10193c */
[----:B---3--:R-:W3:Y:S04]  /*c0840*/  LDL.LU R162, [R1+0x2760] ;  /* 0x0027600001a27983 */ /* 0x008ee80000300800 */
[----:B------:R-:W3:Y:S01]  /*c0850*/  LDL.LU R10, [R1+0x2180] ;  /* 0x00218000010a7983 */ /* 0x000ee20000300800 */
[----:B-1----:R-:W-:Y:S01]  /*c0860*/  ISETP.LT.AND P6, PT, R124, R130, !P0 ;  /* 0x000000827c00720c */ /* 0x002fe200047c1270 */
[----:B----4-:R-:W1:Y:S02]  /*c0870*/  LDC R131, c[0x0][0x22c] ;  /* 0x00008b00ff837b82 */ /* 0x010e640000000800 */
[----:B------:R-:W4:Y:S04]  /*c0880*/  LDL.LU R163, [R1+0x540] ;  /* 0x0005400001a37983 */ /* 0x000f280000300800 */
[----:B------:R-:W4:Y:S01]  /*c0890*/  LDL.LU R8, [R1+0x2174] ;  /* 0x0021740001087983 */ /* 0x000f220000300800 */
[----:B------:R-:W-:Y:S01]  /*c08a0*/  ISETP.LT.AND P4, PT, R122, R252, !P0 ;  /* 0x000000fc7a00720c */ /* 0x000fe20004781270 */
[----:B------:R-:W1:Y:S02]  /*c08b0*/  LDC R124, c[0x0][0x22c] ;  /* 0x00008b00ff7c7b82 */ /* 0x000e640000000800 */
[----:B------:R-:W4:Y:S04]  /*c08c0*/  LDL.LU.64 R164, [R1+0x2758] ;  /* 0x0027580001a47983 */ /* 0x000f280000300a00 */
[----:B------:R-:W4:Y:S02]  /*c08d0*/  LDL.LU R154, [R1+0x5c4] ;  /* 0x0005c400019a7983 */ /* 0x000f240000300800 */
[----:B------:R-:W4:Y:S02]  /*c08e0*/  LDC R252, c[0x0][0x22c] ;  /* 0x00008b00fffc7b82 */ /* 0x000f240000000800 */
[----:B--2---:R2:W-:Y:S04]  /*c08f0*/  @P5 STG.E desc[UR60][R166.64], R0 ;  /* 0x00000000a6005986 */ /* 0x0045e8000c10193c */
[----:B------:R2:W-:Y:S02]  /*c0900*/  @P3 STG.E desc[UR60][R144.64], R56 ;  /* 0x0000003890003986 */ /* 0x0005e4000c10193c */
[----:B------:R-:W1:Y:S02]  /*c0910*/  LDC R122, c[0x0][0x22c] ;  /* 0x00008b00ff7a7b82 */ /* 0x000e640000000800 */
[----:B--2---:R-:W2:Y:S06]  /*c0920*/  LDL.LU.64 R166, [R1+0x2750] ;  /* 0x0027500001a67983 */ /* 0x004eac0000300a00 */
[----:B------:R-:W1:Y:S01]  /*c0930*/  LDC R0, c[0x0][0x22c] ;  /* 0x00008b00ff007b82 */ /* 0x000e620000000800 */
[----:B------:R-:W2:Y:S04]  /*c0940*/  LDL.LU.64 R144, [R1+0x2748] ;  /* 0x0027480001907983 */ /* 0x000ea80000300a00 */
[----:B------:R-:W1:Y:S01]  /*c0950*/  LDL.LU R56, [R1+0x2170] ;  /* 0x0021700001387983 */ /* 0x000e620000300800 */
[----:B------:R-:W-:-:S03]  /*c0960*/  ISETP.LT.AND P3, PT, R57, R155, !P0 ;  /* 0x0000009b3900720c */ /* 0x000fc60004761270 */
[----:B------:R-:W2:Y:S04]  /*c0970*/  LDL.LU R57, [R1+0x548] ;  /* 0x0005480001397983 */ /* 0x000ea80000300800 */
[----:B------:R3:W-:Y:S04]  /*c0980*/  @P2 STG.E desc[UR60][R146.64], R123 ;  /* 0x0000007b92002986 */ /* 0x0007e8000c10193c */
[----:B------:R4:W-:Y:S04]  /*c0990*/  @P4 STG.E desc[UR60][R156.64], R125 ;  /* 0x0000007d9c004986 */ /* 0x0009e8000c10193c */
[----:B---3--:R-:W3:Y:S01]  /*c09a0*/  LDL.LU.64 R146, [R1+0x2740] ;  /* 0x0027400001927983 */ /* 0x008ee20000300a00 */
[----:B------:R-:W-:-:S03]  /*c09b0*/  ISETP.LT.AND P2, PT, R10, R11, !P0 ;  /* 0x0000000b0a00720c */ /* 0x000fc60004741270 */
[----:B------:R-:W2:Y:S04]  /*c09c0*/  LDL.LU R10, [R1+0x2158] ;  /* 0x00215800010a7983 */ /* 0x000ea80000300800 */
[----:B------:R-:W3:Y:S01]  /*c09d0*/  LDL.LU R11, [R1+0x2150] ;  /* 0x00215000010b7983 */ /* 0x000ee20000300800 */
[----:B----4-:R-:W-:-:S03]  /*c09e0*/  ISETP.LT.AND P5, PT, R8, R252, !P0 ;  /* 0x000000fc0800720c */ /* 0x010fc600047a1270 */
[----:B------:R-:W4:Y:S04]  /*c09f0*/  LDL.LU R252, [R1+0x5c8] ;  /* 0x0005c80001fc7983 */ /* 0x000f280000300800 */
[----:B------:R-:W4:Y:S04]  /*c0a00*/  LDL.LU R155, [R1+0x5cc] ;  /* 0x0005cc00019b7983 */ /* 0x000f280000300800 */
[----:B------:R-:W4:Y:S04]  /*c0a10*/  LDL.LU R130, [R1+0x54c] ;  /* 0x00054c0001827983 */ /* 0x000f280000300800 */
[----:B------:R-:W4:Y:S04]  /*c0a20*/  LDL.LU R8, [R1+0x530] ;  /* 0x0005300001087983 */ /* 0x000f280000300800 */
[----:B------:R-:W4:Y:S01]  /*c0a30*/  LDL.LU.64 R156, [R1+0x2738] ;  /* 0x00273800019c7983 */ /* 0x000f220000300a00 */
[----:B-1----:R-:W-:-:S03]  /*c0a40*/  ISETP.LT.AND P4, PT, R56, R0, !P0 ;  /* 0x000000003800720c */ /* 0x002fc60004781270 */
[----:B------:R-:W4:Y:S04]  /*c0a50*/  LDL.LU R0, [R1+0x544] ;  /* 0x0005440001007983 */ /* 0x000f280000300800 */
[----:B------:R-:W4:Y:S04]  /*c0a60*/  LDL.LU R56, [R1+0x214c] ;  /* 0x00214c0001387983 */ /* 0x000f280000300800 */
[----:B------:R-:W4:Y:S04]  /*c0a70*/  LDL.LU R125, [R1+0x2140] ;  /* 0x00214000017d7983 */ /* 0x000f280000300800 */
[----:B------:R1:W-:Y:S04]  /*c0a80*/  @P3 STG.E desc[UR60][R158.64], R9 ;  /* 0x000000099e003986 */ /* 0x0003e8000c10193c */
[----:B------:R1:W-:Y:S04]  /*c0a90*/  @P6 STG.E desc[UR60][R160.64], R163 ;  /* 0x000000a3a0006986 */ /* 0x0003e8000c10193c */
[----:B-1----:R-:W4:Y:S04]  /*c0aa0*/  LDL.LU.64 R158, [R1+0x2730] ;  /* 0x00273000019e7983 */ /* 0x002f280000300a00 */
[----:B------:R-:W4:Y:S04]  /*c0ab0*/  LDL.LU R9, [R1+0x213c] ;  /* 0x00213c0001097983 */ /* 0x000f280000300800 */
[----:B------:R-:W4:Y:S04]  /*c0ac0*/  LDL.LU R123, [R1+0x534] ;  /* 0x00053400017b7983 */ /* 0x000f280000300800 */
[----:B------:R-:W4:Y:S04]  /*c0ad0*/  LDL.LU.64 R160, [R1+0x2728] ;  /* 0x0027280001a07983 */ /* 0x000f280000300a00 */
[----:B------:R-:W4:Y:S04]  /*c0ae0*/  LDL.LU R163, [R1+0x2720] ;  /* 0x0027200001a37983 */ /* 0x000f280000300800 */
[----:B------:R1:W-:Y:S01]  /*c0af0*/  @P2 STG.E desc[UR60][R140.64], R154 ;  /* 0x0000009a8c002986 */ /* 0x0003e2000c10193c */
[----:B--2---:R-:W-:-:S03]  /*c0b00*/  ISETP.LT.AND P3, PT, R10, R131, !P0 ;  /* 0x000000830a00720c */ /* 0x004fc60004761270 */
[----:B------:R-:W2:Y:S01]  /*c0b10*/  LDL.LU R10, [R1+0x2138] ;  /* 0x00213800010a7983 */ /* 0x000ea20000300800 */
[----:B------:R-:W2:Y:S01]  /*c0b20*/  LDC R131, c[0x0][0x22c] ;  /* 0x00008b00ff837b82 */ /* 0x000ea20000000800 */
[----:B---3--:R-:W-:Y:S02]  /*c0b30*/  ISETP.LT.AND P2, PT, R11, R122, !P0 ;  /* 0x0000007a0b00720c */ /* 0x008fe40004741270 */
[----:B-1----:R-:W3:Y:S04]  /*c0b40*/  LDL.LU.64 R140, [R1+0x2718] ;  /* 0x00271800018c7983 */ /* 0x002ee80000300a00 */
[----:B------:R-:W3:Y:S01]  /*c0b50*/  LDL.LU R154, [R1+0x2710] ;  /* 0x00271000019a7983 */ /* 0x000ee20000300800 */
[----:B------:R-:W1:Y:S03]  /*c0b60*/  LDC R122, c[0x0][0x22c] ;  /* 0x00008b00ff7a7b82 */ /* 0x000e660000000800 */
[----:B----4-:R4:W-:Y:S04]  /*c0b70*/  @P5 STG.E desc[UR60][R142.64], R0 ;  /* 0x000000008e005986 */ /* 0x0109e8000c10193c */
[----:B----4-:R-:W4:Y:S01]  /*c0b80*/  LDL.LU.64 R142, [R1+0x2708] ;  /* 0x00270800018e7983 */ /* 0x010f220000300a00 */
[----:B------:R-:W2:Y:S03]  /*c0b90*/  LDC R0, c[0x0][0x22c] ;  /* 0x00008b00ff007b82 */ /* 0x000ea60000000800 */
[----:B------:R-:W3:Y:S04]  /*c0ba0*/  LDL.LU R11, [R1+0x2130] ;  /* 0x00213000010b7983 */ /* 0x000ee80000300800 */
[----:B------:R1:W-:Y:S02]  /*c0bb0*/  @P4 STG.E desc[UR60][R136.64], R252 ;  /* 0x000000fc88004986 */ /* 0x0003e4000c10193c */
[----:B-1----:R-:W1:Y:S01]  /*c0bc0*/  LDC R252, c[0x0][0x22c] ;  /* 0x00008b00fffc7b82 */ /* 0x002e620000000800 */
[----:B------:R-:W-:Y:S01]  /*c0bd0*/  ISETP.LT.AND P6, PT, R56, R124, !P0 ;  /* 0x0000007c3800720c */ /* 0x000fe200047c1270 */
[----:B------:R-:W4:Y:S04]  /*c0be0*/  LDL.LU.64 R136, [R1+0x2700] ;  /* 0x0027000001887983 */ /* 0x000f280000300a00 */
[----:B------:R1:W-:Y:S02]  /*c0bf0*/  @P3 STG.E desc[UR60][R138.64], R57 ;  /* 0x000000398a003986 */ /* 0x0003e4000c10193c */
[----:B------:R-:W4:Y:S01]  /*c0c00*/  LDC R124, c[0x0][0x22c] ;  /* 0x00008b00ff7c7b82 */ /* 0x000f220000000800 */
[----:B-1----:R-:W-:Y:S01]  /*c0c10*/  ISETP.LT.AND P4, PT, R125, R252, !P0 ;  /* 0x000000fc7d00720c */ /* 0x002fe20004781270 */
[----:B------:R-:W4:Y:S06]  /*c0c20*/  LDL.LU.64 R138, [R1+0x26f8] ;  /* 0x0026f800018a7983 */ /* 0x000f2c0000300a00 */
[----:B------:R-:W1:Y:S01]  /*c0c30*/  LDC R252, c[0x0][0x22c] ;  /* 0x00008b00fffc7b82 */ /* 0x000e620000000800 */
[----:B------:R-:W4:Y:S04]  /*c0c40*/  LDL.LU R125, [R1+0x2128] ;  /* 0x00212800017d7983 */ /* 0x000f280000300800 */
[----:B------:R2:W-:Y:S03]  /*c0c50*/  @P2 STG.E desc[UR60][R152.64], R155 ;  /* 0x0000009b98002986 */ /* 0x0005e6000c10193c */
[----:B------:R-:W4:Y:S01]  /*c0c60*/  LDC R56, c[0x0][0x22c] ;  /* 0x00008b00ff387b82 */ /* 0x000f220000000800 */
[----:B------:R2:W-:Y:S07]  /*c0c70*/  @P6 STG.E desc[UR60][R128.64], R130 ;  /* 0x0000008280006986 */ /* 0x0005ee000c10193c */
[----:B------:R-:W4:Y:S01]  /*c0c80*/  LDC R57, c[0x0][0x22c] ;  /* 0x00008b00ff397b82 */ /* 0x000f220000000800 */
[----:B-1----:R-:W-:-:S02]  /*c0c90*/  ISETP.LT.AND P5, PT, R9, R252, !P0 ;  /* 0x000000fc0900720c */ /* 0x002fc400047a1270 */
[----:B------:R-:W4:Y:S04]  /*c0ca0*/  LDL.LU R9, [R1+0x2124] ;  /* 0x0021240001097983 */ /* 0x000f280000300800 */
[----:B------:R-:W4:Y:S04]  /*c0cb0*/  LDL.LU R252, [R1+0x2120] ;  /* 0x0021200001fc7983 */ /* 0x000f280000300800 */
[----:B------:R1:W-:Y:S01]  /*c0cc0*/  @P4 STG.E desc[UR60][R132.64], R8 ;  /* 0x0000000884004986 */ /* 0x0003e2000c10193c */
[----:B--2---:R-:W-:-:S03]  /*c0cd0*/  ISETP.LT.AND P3, PT, R10, R0, !P0 ;  /* 0x000000000a00720c */ /* 0x004fc60004761270 */
[----:B------:R-:W2:Y:S04]  /*c0ce0*/  LDL.LU R10, [R1+0x2114] ;  /* 0x00211400010a7983 */ /* 0x000ea80000300800 */
[----:B------:R-:W2:Y:S04]  /*c0cf0*/  LDL.LU R0, [R1+0x538] ;  /* 0x0005380001007983 */ /* 0x000ea80000300800 */
[----:B------:R-:W2:Y:S04]  /*c0d00*/  LDL.LU.64 R152, [R1+0x26f0] ;  /* 0x0026f00001987983 */ /* 0x000ea80000300a00 */
[----:B------:R-:W2:Y:S04]  /*c0d10*/  LDL.LU R155, [R1+0x26e8] ;  /* 0x0026e800019b7983 */ /* 0x000ea80000300800 */
[----:B------:R-:W2:Y:S04]  /*c0d20*/  LDL.LU.64 R128, [R1+0x26e0] ;  /* 0x0026e00001807983 */ /* 0x000ea80000300a00 */
[----:B------:R-:W2:Y:S01]  /*c0d30*/  LDL.LU R130, [R1+0x26dc] ;  /* 0x0026dc0001827983 */ /* 0x000ea20000300800 */
[----:B---3--:R-:W-:-:S03]  /*c0d40*/  ISETP.LT.AND P2, PT, R11, R131, !P0 ;  /* 0x000000830b00720c */ /* 0x008fc60004741270 */
[----:B------:R-:W3:Y:S04]  /*c0d50*/  LDL.LU R131, [R1+0x26d8] ;  /* 0x0026d80001837983 */ /* 0x000ee80000300800 */
[----:B------:R-:W3:Y:S04]  /*c0d60*/  LDL.LU R11, [R1+0x2110] ;  /* 0x00211000010b7983 */ /* 0x000ee80000300800 */
[----:B-1----:R-:W3:Y:S04]  /*c0d70*/  LDL.LU.64 R132, [R1+0x26d0] ;  /* 0x0026d00001847983 */ /* 0x002ee80000300a00 */
[----:B------:R-:W4:Y:S04]  /*c0d80*/  LDL.LU R8, [R1+0x26c8] ;  /* 0x0026c80001087983 */ /* 0x000f280000300800 */
[----:B----4-:R1:W-:Y:S04]  /*c0d90*/  @P5 STG.E desc[UR60][R134.64], R8 ;  /* 0x0000000886005986 */ /* 0x0103e8000c10193c */
[----:B-1----:R-:W4:Y:S04]  /*c0da0*/  LDL.LU.64 R134, [R1+0x26c0] ;  /* 0x0026c00001867983 */ /* 0x002f280000300a00 */
[----:B------:R-:W2:Y:S04]  /*c0db0*/  LDL.LU R8, [R1+0x212c] ;  /* 0x00212c0001087983 */ /* 0x000ea80000300800 */
[----:B------:R1:W-:Y:S01]  /*c0dc0*/  @P3 STG.E desc[UR60][R120.64], R123 ;  /* 0x0000007b78003986 */ /* 0x0003e2000c10193c */
[----:B------:R-:W-:-:S02]  /*c0dd0*/  ISETP.LT.AND P3, PT, R125, R124, !P0 ;  /* 0x0000007c7d00720c */ /* 0x000fc40004761270 */
[----:B------:R-:W-:Y:S02]  /*c0de0*/  ISETP.LT.AND P6, PT, R9, R56, !P0 ;  /* 0x000000380900720c */ /* 0x000fe400047c1270 */
[----:B--2---:R-:W-:Y:S02]  /*c0df0*/  ISETP.LT.AND P4, PT, R8, R122, !P0 ;  /* 0x0000007a0800720c */ /* 0x004fe40004781270 */
[----:B------:R-:W2:Y:S04]  /*c0e00*/  LDL.LU R122, [R1+0x26b8] ;  /* 0x0026b800017a7983 */ /* 0x000ea80000300800 */
[----:B------:R-:W4:Y:S04]  /*c0e10*/  LDL.LU R8, [R1+0x2104] ;  /* 0x0021040001087983 */ /* 0x000f280000300800 */
[----:B-1----:R-:W2:Y:S04]  /*c0e20*/  LDL.LU.64 R120, [R1+0x26b0] ;  /* 0x0026b00001787983 */ /* 0x002ea80000300a00 */
[----:B------:R-:W2:Y:S04]  /*c0e30*/  LDL.LU R123, [R1+0x26a8] ;  /* 0x0026a800017b7983 */ /* 0x000ea80000300800 */
[----:B------:R-:W2:Y:S04]  /*c0e40*/  LDL.LU R124, [R1+0x26a4] ;  /* 0x0026a400017c7983 */ /* 0x000ea80000300800 */
[----:B------:R-:W2:Y:S04]  /*c0e50*/  LDL.LU R125, [R1+0x26a0] ;  /* 0x0026a000017d7983 */ /* 0x000ea80000300800 */
[----:B------:R-:W2:Y:S04]  /*c0e60*/  LDL.LU R56, [R1+0x269c] ;  /* 0x00269c0001387983 */ /* 0x000ea80000300800 */
[----:B------:R-:W3:Y:S04]  /*c0e70*/  LDL.LU R9, [R1+0x2698] ;  /* 0x0026980001097983 */ /* 0x000ee80000300800 */
[----:B---3--:R1:W-:Y:S01]  /*c0e80*/  @P2 STG.E desc[UR60][R126.64], R9 ;  /* 0x000000097e002986 */ /* 0x0083e2000c10193c */
[----:B------:R-:W-:-:S02]  /*c0e90*/  ISETP.LT.AND P2, PT, R252, R57, !P0 ;  /* 0x00000039fc00720c */ /* 0x000fc40004741270 */
[----:B------:R-:W3:Y:S01]  /*c0ea0*/  LDC R252, c[0x0][0x22c] ;  /* 0x00008b00fffc7b82 */ /* 0x000ee20000000800 */
[----:B------:R4:W-:Y:S04]  /*c0eb0*/  @P4 STG.E desc[UR60][R58.64], R0 ;  /* 0x000000003a004986 */ /* 0x0009e8000c10193c */
[----:B-1----:R-:W2:Y:S03]  /*c0ec0*/  LDL.LU.64 R126, [R1+0x2690] ;  /* 0x00269000017e7983 */ /* 0x002ea60000300a00 */
[----:B----4-:R-:W1:Y:S01]  /*c0ed0*/  LDC R0, c[0x0][0x22c] ;  /* 0x00008b00ff007b82 */ /* 0x010e620000000800 */
[----:B------:R-:W4:Y:S04]  /*c0ee0*/  LDL.LU R9, [R1+0x2100] ;  /* 0x0021000001097983 */ /* 0x000f280000300800 */
[----:B------:R-:W2:Y:S01]  /*c0ef0*/  LDL.LU R57, [R1+0x268c] ;  /* 0x00268c0001397983 */ /* 0x000ea20000300800 */
[----:B---3--:R-:W-:-:S03]  /*c0f00*/  ISETP.LT.AND P5, PT, R10, R252, !P0 ;  /* 0x000000fc0a00720c */ /* 0x008fc600047a1270 */
[----:B------:R-:W3:Y:S04]  /*c0f10*/  LDL.LU R10, [R1+0x2688] ;  /* 0x00268800010a7983 */ /* 0x000ee80000300800 */
[----:B------:R-:W4:Y:S04]  /*c0f20*/  LDL.LU R252, [R1+0x53c] ;  /* 0x00053c0001fc7983 */ /* 0x000f280000300800 */
[----:B------:R-:W2:Y:S01]  /*c0f30*/  LDL.LU.64 R58, [R1+0x2680] ;  /* 0x00268000013a7983 */ /* 0x000ea20000300a00 */
[----:B-1----:R-:W-:-:S03]  /*c0f40*/  ISETP.LT.AND P4, PT, R11, R0, !P0 ;  /* 0x000000000b00720c */ /* 0x002fc60004781270 */
[----:B------:R-:W2:Y:S01]  /*c0f50*/  LDL.LU R11, [R1+0x2678] ;  /* 0x00267800010b7983 */ /* 0x000ea20000300800 */
[----:B------:R-:W1:Y:S03]  /*c0f60*/  LDC R0, c[0x0][0x22c] ;  /* 0x00008b00ff007b82 */ /* 0x000e660000000800 */
[----:B---3--:R3:W-:Y:S04]  /*c0f70*/  @P3 STG.E desc[UR60][R60.64], R10 ;  /* 0x0000000a3c003986 */ /* 0x0087e8000c10193c */
[----:B----4-:R4:W-:Y:S04]  /*c0f80*/  @P6 STG.E desc[UR60][R62.64], R252 ;  /* 0x000000fc3e006986 */ /* 0x0109e8000c10193c */
[----:B---3--:R-:W3:Y:S04]  /*c0f90*/  LDL.LU.64 R60, [R1+0x2670] ;  /* 0x00267000013c7983 */ /* 0x008ee80000300a00 */
[----:B------:R-:W3:Y:S04]  /*c0fa0*/  LDL.LU R10, [R1+0x20f4] ;  /* 0x0020f400010a7983 */ /* 0x000ee80000300800 */
[----:B----4-:R-:W4:Y:S04]  /*c0fb0*/  LDL.LU.64 R62, [R1+0x2668] ;  /* 0x00266800013e7983 */ /* 0x010f280000300a00 */
[----:B------:R-:W3:Y:S04]  /*c0fc0*/  LDL.LU R252, [R1+0x20ec] ;  /* 0x0020ec0001fc7983 */ /* 0x000ee80000300800 */
[----:B--2---:R2:W-:Y:S04]  /*c0fd0*/  @P2 STG.E desc[UR60][R20.64], R11 ;  /* 0x0000000b14002986 */ /* 0x0045e8000c10193c */
[----:B--2---:R-:W2:Y:S04]  /*c0fe0*/  LDL.LU.64 R20, [R1+0x2660] ;  /* 0x0026600001147983 */ /* 0x004ea80000300a00 */
[----:B------:R-:W4:Y:S01]  /*c0ff0*/  LDL.LU R11, [R1+0x20f8] ;  /* 0x0020f800010b7983 */ /* 0x000f220000300800 */
[----:B-1----:R-:W-:-:S02]  /*c1000*/  ISETP.LT.AND P3, PT, R8, R0, !P0 ;  /* 0x000000000800720c */ /* 0x002fc40004761270 */
[----:B------:R-:W1:Y:S08]  /*c1010*/  LDC R8, c[0x0][0x22c] ;  /* 0x00008b00ff087b82 */ /* 0x000e700000000800 */
[----:B------:R-:W3:Y:S01]  /*c1020*/  LDC R0, c[0x0][0x22c] ;  /* 0x00008b00ff007b82 */ /* 0x000ee20000000800 */
[----:B--2---:R2:W-:Y:S04]  /*c1030*/  @P5 STG.E desc[UR60][R12.64], R20 ;  /* 0x000000140c005986 */ /* 0x0045e8000c10193c */
[----:B--2---:R-:W2:Y:S04]  /*c1040*/  LDL.LU.64 R12, [R1+0x2658] ;  /* 0x00265800010c7983 */ /* 0x004ea80000300a00 */
[----:B------:R-:W3:Y:S01]  /*c1050*/  LDL.LU R20, [R1+0x20fc] ;  /* 0x0020fc0001147983 */ /* 0x000ee20000300800 */
[----:B-1----:R-:W-:-:S02]  /*c1060*/  ISETP.LT.AND P2, PT, R9, R8, !P0 ;  /* 0x000000080900720c */ /* 0x002fc40004741270 */
[----:B------:R-:W4:Y:S08]  /*c1070*/  LDC R9, c[0x0][0x22c] ;  /* 0x00008b00ff097b82 */ /* 0x000f300000000800 */
[----:B------:R-:W1:Y:S01]  /*c1080*/  LDC R8, c[0x0][0x22c] ;  /* 0x00008b00ff087b82 */ /* 0x000e620000000800 */
[----:B--2---:R2:W-:Y:S07]  /*c1090*/  @P4 STG.E desc[UR60][R48.64], R12 ;  /* 0x0000000c30004986 */ /* 0x0045ee000c10193c */
[----:B--2---:R-:W3:Y:S01]  /*c10a0*/  LDC R12, c[0x0][0x22c] ;  /* 0x00008b00ff0c7b82 */ /* 0x004ee20000000800 */
[----:B------:R-:W2:Y:S04]  /*c10b0*/  LDL.LU.64 R48, [R1+0x2650] ;  /* 0x0026500001307983 */ /* 0x000ea80000300a00 */
[----:B------:R4:W-:Y:S04]  /*c10c0*/  @P3 STG.E desc[UR60][R50.64], R21 ;  /* 0x0000001532003986 */ /* 0x0009e8000c10193c */
[----:B------:R1:W-:Y:S04]  /*c10d0*/  @P2 STG.E desc[UR60][R22.64], R13 ;  /* 0x0000000d16002986 */ /* 0x0003e8000c10193c */
[----:B----4-:R-:W4:Y:S04]  /*c10e0*/  LDL.LU.64 R50, [R1+0x2648] ;  /* 0x0026480001327983 */ /* 0x010f280000300a00 */
[----:B------:R-:W2:Y:S01]  /*c10f0*/  LDL.LU R21, [R1+0x20e8] ;  /* 0x0020e80001157983 */ /* 0x000ea20000300800 */
[----:B---3--:R-:W-:Y:S01]  /*c1100*/  ISETP.LT.AND P4, PT, R20, R12, !P0 ;  /* 0x0000000c1400720c */ /* 0x008fe20004781270 */
[----:B-1----:R-:W1:Y:S02]  /*c1110*/  LDC R13, c[0x0][0x22c] ;  /* 0x00008b00ff0d7b82 */ /* 0x002e640000000800 */
[----:B------:R-:W3:Y:S04]  /*c1120*/  LDL.LU R20, [R1+0x20d0] ;  /* 0x0020d00001147983 */ /* 0x000ee80000300800 */
[----:B------:R-:W4:Y:S01]  /*c1130*/  LDL.LU.64 R22, [R1+0x2640] ;  /* 0x0026400001167983 */ /* 0x000f220000300a00 */
[----:B------:R-:W-:-:S02]  /*c1140*/  ISETP.LT.AND P3, PT, R252, R0, !P0 ;  /* 0x00000000fc00720c */ /* 0x000fc40004761270 */
[----:B------:R-:W2:Y:S01]  /*c1150*/  LDC R252, c[0x0][0x22c] ;  /* 0x00008b00fffc7b82 */ /* 0x000ea20000000800 */
[----:B------:R-:W-:-:S07]  /*c1160*/  ISETP.LT.AND P5, PT, R11, R9, !P0 ;  /* 0x000000090b00720c */ /* 0x000fce00047a1270 */
[----:B------:R-:W1:Y:S08]  /*c1170*/  LDC R11, c[0x0][0x22c] ;  /* 0x00008b00ff0b7b82 */ /* 0x000e700000000800 */
[----:B------:R-:W3:Y:S08]  /*c1180*/  LDC R12, c[0x0][0x22c] ;  /* 0x00008b00ff0c7b82 */ /* 0x000ef00000000800 */
[----:B------:R-:W3:Y:S08]  /*c1190*/  LDC R9, c[0x0][0x22c] ;  /* 0x00008b00ff097b82 */ /* 0x000ef00000000800 */
[----:B------:R-:W3:Y:S01]  /*c11a0*/  LDC R0, c[0x0][0x22c] ;  /* 0x00008b00ff007b82 */ /* 0x000ee20000000800 */
[----:B--2---:R-:W-:-:S02]  /*c11b0*/  ISETP.LT.AND P2, PT, R21, R252, !P0 ;  /* 0x000000fc1500720c */ /* 0x004fc40004741270 */
[----:B------:R-:W2:Y:S04]  /*c11c0*/  LDL.LU R252, [R1+0x20c8] ;  /* 0x0020c80001fc7983 */ /* 0x000ea80000300800 */
[----:B------:R-:W2:Y:S04]  /*c11d0*/  LDL.LU R21, [R1+0x20c4] ;  /* 0x0020c40001157983 */ /* 0x000ea80000300800 */
[----:B----4-:R4:W-:Y:S04]  /*c11e0*/  @P4 STG.E desc[UR60][R14.64], R22 ;  /* 0x000000160e004986 */ /* 0x0109e8000c10193c */
[----:B----4-:R-:W4:Y:S01]  /*c11f0*/  LDL.LU.64 R14, [R1+0x2638] ;  /* 0x00263800010e7983 */ /* 0x010f220000300a00 */
[----:B-1----:R-:W-:-:S02]  /*c1200*/  ISETP.LT.AND P6, PT, R10, R11, !P0 ;  /* 0x0000000b0a00720c */ /* 0x002fc400047c1270 */
[----:B------:R-:W2:Y:S01]  /*c1210*/  LDC R10, c[0x0][0x22c] ;  /* 0x00008b00ff0a7b82 */ /* 0x000ea20000000800 */
[----:B------:R-:W3:Y:S07]  /*c1220*/  LDL.LU R22, [R1+0x20d4] ;  /* 0x0020d40001167983 */ /* 0x000eee0000300800 */
[----:B------:R-:W1:Y:S01]  /*c1230*/  LDC R11, c[0x0][0x22c] ;  /* 0x00008b00ff0b7b82 */ /* 0x000e620000000800 */
[----:B----4-:R4:W-:Y:S04]  /*c1240*/  @P5 STG.E desc[UR60][R52.64], R14 ;  /* 0x0000000e34005986 */ /* 0x0109e8000c10193c */
[----:B------:R1:W-:Y:S04]  /*c1250*/  @P6 STG.E desc[UR60][R24.64], R23 ;  /* 0x0000001718006986 */ /* 0x0003e8000c10193c */
[----:B----4-:R-:W4:Y:S04]  /*c1260*/  LDL.LU.64 R52, [R1+0x2630] ;  /* 0x0026300001347983 */ /* 0x010f280000300a00 */
[----:B-1----:R-:W4:Y:S04]  /*c1270*/  LDL.LU.64 R24, [R1+0x2628] ;  /* 0x0026280001187983 */ /* 0x002f280000300a00 */
[----:B------:R-:W4:Y:S04]  /*c1280*/  LDL.LU R23, [R1+0x20dc] ;  /* 0x0020dc0001177983 */ /* 0x000f280000300800 */
[----:B------:R-:W4:Y:S04]  /*c1290*/  LDL.LU R14, [R1+0x20c0] ;  /* 0x0020c000010e7983 */ /* 0x000f280000300800 */
[----:B------:R1:W-:Y:S04]  /*c12a0*/  @P3 STG.E desc[UR60][R28.64], R15 ;  /* 0x0000000f1c003986 */ /* 0x0003e8000c10193c */
[----:B-1----:R-:W4:Y:S01]  /*c12b0*/  LDL.LU.64 R28, [R1+0x2620] ;  /* 0x00262000011c7983 */ /* 0x002f220000300a00 */
[----:B---3--:R-:W-:-:S02]  /*c12c0*/  ISETP.LT.AND P3, PT, R22, R12, !P0 ;  /* 0x0000000c1600720c */ /* 0x008fc40004761270 */
[----:B------:R-:W-:Y:S01]  /*c12d0*/  ISETP.LT.AND P6, PT, R20, R9, !P0 ;  /* 0x000000091400720c */ /* 0x000fe200047c1270 */
[----:B------:R-:W1:Y:S01]  /*c12e0*/  LDC R12, c[0x0][0x22c] ;  /* 0x00008b00ff0c7b82 */ /* 0x000e620000000800 */
[----:B--2---:R-:W-:-:S07]  /*c12f0*/  ISETP.LT.AND P5, PT, R21, R10, !P0 ;  /* 0x0000000a1500720c */ /* 0x004fce00047a1270 */
[----:B------:R-:W2:Y:S08]  /*c1300*/  LDC R10, c[0x0][0x22c] ;  /* 0x00008b00ff0a7b82 */ /* 0x000eb00000000800 */
[----:B------:R-:W3:Y:S01]  /*c1310*/  LDC R9, c[0x0][0x22c] ;  /* 0x00008b00ff097b82 */ /* 0x000ee20000000800 */
[----:B----4-:R-:W-:-:S07]  /*c1320*/  ISETP.LT.AND P4, PT, R23, R8, !P0 ;  /* 0x000000081700720c */ /* 0x010fce0004781270 */
[----:B------:R-:W4:Y:S01]  /*c1330*/  LDC R8, c[0x0][0x22c] ;  /* 0x00008b00ff087b82 */ /* 0x000f220000000800 */
[----:B------:R1:W-:Y:S05]  /*c1340*/  @P2 STG.E desc[UR60][R54.64], R28 ;  /* 0x0000001c36002986 */ /* 0x0003ea000c10193c */
[----:B------:R2:W-:Y:S04]  /*c1350*/  @P4 STG.E desc[UR60][R26.64], R24 ;  /* 0x000000181a004986 */ /* 0x0005e8000c10193c */
[----:B-1----:R-:W3:Y:S04]  /*c1360*/  LDL.LU.64 R54, [R1+0x2618] ;  /* 0x0026180001367983 */ /* 0x002ee80000300a00 */
[----:B------:R-:W4:Y:S04]  /*c1370*/  LDL.LU R20, [R1+0x20b8] ;  /* 0x0020b80001147983 */ /* 0x000f280000300800 */
[----:B------:R-:W3:Y:S04]  /*c1380*/  LDL.LU R23, [R1+0x20b4] ;  /* 0x0020b40001177983 */ /* 0x000ee80000300800 */
[----:B--2---:R-:W2:Y:S04]  /*c1390*/  LDL.LU.64 R26, [R1+0x2610] ;  /* 0x00261000011a7983 */ /* 0x004ea80000300a00 */
[----:B------:R-:W3:Y:S04]  /*c13a0*/  LDL.LU R22, [R1+0x20ac] ;  /* 0x0020ac0001167983 */ /* 0x000ee80000300800 */
[----:B------:R-:W3:Y:S04]  /*c13b0*/  LDL.LU R21, [R1+0x20a8] ;  /* 0x0020a80001157983 */ /* 0x000ee80000300800 */
[----:B------:R-:W3:Y:S04]  /*c13c0*/  LDL.LU R15, [R1+0x20a4] ;  /* 0x0020a400010f7983 */ /* 0x000ee80000300800 */
[----:B------:R1:W-:Y:S04]  /*c13d0*/  @P3 STG.E desc[UR60][R30.64], R29 ;  /* 0x0000001d1e003986 */ /* 0x0003e8000c10193c */
[----:B-1----:R-:W2:Y:S01]  /*c13e0*/  LDL.LU.64 R30, [R1+0x2608] ;  /* 0x00260800011e7983 */ /* 0x002ea20000300a00 */
[----:B------:R-:W-:-:S02]  /*c13f0*/  ISETP.LT.AND P2, PT, R252, R11, !P0 ;  /* 0x0000000bfc00720c */ /* 0x000fc40004741270 */
[----:B------:R-:W-:Y:S01]  /*c1400*/  ISETP.LT.AND P4, PT, R14, R0, !P0 ;  /* 0x000000000e00720c */ /* 0x000fe20004781270 */
[----:B------:R1:W-:Y:S01]  /*c1410*/  @P6 STG.E desc[UR60][R40.64], R25 ;  /* 0x0000001928006986 */ /* 0x0003e2000c10193c */
[----:B------:R-:W3:Y:S08]  /*c1420*/  LDC R11, c[0x0][0x22c] ;  /* 0x00008b00ff0b7b82 */ /* 0x000ef00000000800 */
[----:B------:R-:W3:Y:S01]  /*c1430*/  LDC R0, c[0x0][0x22c] ;  /* 0x00008b00ff007b82 */ /* 0x000ee20000000800 */
[----:B-1----:R-:W3:Y:S04]  /*c1440*/  LDL.LU.64 R40, [R1+0x2600] ;  /* 0x0026000001287983 */ /* 0x002ee80000300a00 */
[----:B------:R-:W3:Y:S01]  /*c1450*/  LDL.LU R14, [R1+0x20a0] ;  /* 0x0020a000010e7983 */ /* 0x000ee20000300800 */
[----:B----4-:R-:W-:-:S02]  /*c1460*/  ISETP.LT.AND P3, PT, R20, R13, !P0 ;  /* 0x0000000d1400720c */ /* 0x010fc40004761270 */
[----:B------:R-:W1:Y:S01]  /*c1470*/  LDC R13, c[0x0][0x22c] ;  /* 0x00008b00ff0d7b82 */ /* 0x000e620000000800 */
[----:B--2---:R2:W-:Y:S04]  /*c1480*/  @P2 STG.E desc[UR60][R42.64], R30 ;  /* 0x0000001e2a002986 */ /* 0x0045e8000c10193c */
[----:B------:R4:W-:Y:S04]  /*c1490*/  @P5 STG.E desc[UR60][R44.64], R26 ;  /* 0x0000001a2c005986 */ /* 0x0009e8000c10193c */
[----:B------:R1:W-:Y:S04]  /*c14a0*/  @P4 STG.E desc[UR60][R36.64], R31 ;  /* 0x0000001f24004986 */ /* 0x0003e8000c10193c */
[----:B--2---:R-:W2:Y:S04]  /*c14b0*/  LDL.LU.64 R42, [R1+0x25f8] ;  /* 0x0025f800012a7983 */ /* 0x004ea80000300a00 */
[----:B----4-:R-:W4:Y:S04]  /*c14c0*/  LDL.LU.64 R44, [R1+0x25f0] ;  /* 0x0025f000012c7983 */ /* 0x010f280000300a00 */
[----:B------:R-:W2:Y:S04]  /*c14d0*/  LDL.LU R20, [R1+0x209c] ;  /* 0x00209c0001147983 */ /* 0x000ea80000300800 */
[----:B-1----:R-:W4:Y:S04]  /*c14e0*/  LDL.LU.64 R36, [R1+0x25e8] ;  /* 0x0025e80001247983 */ /* 0x002f280000300a00 */
[----:B------:R1:W-:Y:S04]  /*c14f0*/  @P3 STG.E desc[UR60][R32.64], R27 ;  /* 0x0000001b20003986 */ /* 0x0003e8000c10193c */
[----:B-1----:R-:W2:Y:S01]  /*c1500*/  LDL.LU.64 R32, [R1+0x25e0] ;  /* 0x0025e00001207983 */ /* 0x002ea20000300a00 */
[----:B---3--:R-:W-:-:S02]  /*c1510*/  ISETP.LT.AND P2, PT, R23, R8, !P0 ;  /* 0x000000081700720c */ /* 0x008fc40004741270 */
[----:B------:R-:W-:Y:S01]  /*c1520*/  ISETP.LT.AND P4, PT, R22, R12, !P0 ;  /* 0x0000000c1600720c */ /* 0x000fe20004781270 */
[----:B------:R-:W1:Y:S01]  /*c1530*/  LDC R8, c[0x0][0x22c] ;  /* 0x00008b00ff087b82 */ /* 0x000e620000000800 */
[----:B------:R-:W-:Y:S02]  /*c1540*/  ISETP.LT.AND P6, PT, R15, R11, !P0 ;  /* 0x0000000b0f00720c */ /* 0x000fe400047c1270 */
[----:B------:R-:W3:Y:S01]  /*c1550*/  LDL.LU R15, [R1+0x208c] ;  /* 0x00208c00010f7983 */ /* 0x000ee20000300800 */
[----:B------:R-:W-:Y:S02]  /*c1560*/  ISETP.LT.AND P3, PT, R14, R10, !P0 ;  /* 0x0000000a0e00720c */ /* 0x000fe40004761270 */
[----:B------:R-:W-:Y:S02]  /*c1570*/  ISETP.LT.AND P5, PT, R21, R9, !P0 ;  /* 0x000000091500720c */ /* 0x000fe400047a1270 */
[----:B------:R-:W1:Y:S08]  /*c1580*/  LDC R9, c[0x0][0x22c] ;  /* 0x00008b00ff097b82 */ /* 0x000e700000000800 */
[----:B------:R-:W1:Y:S08]  /*c1590*/  LDC R11, c[0x0][0x22c] ;  /* 0x00008b00ff0b7b82 */ /* 0x000e700000000800 */
[----:B------:R-:W1:Y:S08]  /*c15a0*/  LDC R12, c[0x0][0x22c] ;  /* 0x00008b00ff0c7b82 */ /* 0x000e700000000800 */
[----:B------:R-:W1:Y:S01]  /*c15b0*/  LDC R10, c[0x0][0x22c] ;  /* 0x00008b00ff0a7b82 */ /* 0x000e620000000800 */
[----:B----4-:R4:W-:Y:S01]  /*c15c0*/  @P2 STG.E desc[UR60][R46.64], R36 ;  /* 0x000000242e002986 */ /* 0x0109e2000c10193c */
[----:B--2---:R-:W-:-:S06]  /*c15d0*/  ISETP.LT.AND P2, PT, R20, R0, !P0 ;  /* 0x000000001400720c */ /* 0x004fcc0004741270 */
[----:B------:R-:W2:Y:S01]  /*c15e0*/  LDC R0, c[0x0][0x22c] ;  /* 0x00008b00ff007b82 */ /* 0x000ea20000000800 */
[----:B----4-:R-:W4:Y:S04]  /*c15f0*/  LDL.LU.64 R46, [R1+0x25d8] ;  /* 0x0025d800012e7983 */ /* 0x010f280000300a00 */
[----:B------:R-:W2:Y:S04]  /*c1600*/  LDL.LU R14, [R1+0x2088] ;  /* 0x00208800010e7983 */ /* 0x000ea80000300800 */
[----:B------:R-:W1:Y:S04]  /*c1610*/  LDL.LU R21, [R1+0x2084] ;  /* 0x0020840001157983 */ /* 0x000e680000300800 */
[----:B------:R-:W4:Y:S04]  /*c1620*/  LDL.LU R26, [R1+0x207c] ;  /* 0x00207c00011a7983 */ /* 0x000f280000300800 */
[----:B------:R-:W2:Y:S04]  /*c1630*/  LDL.LU R20, [R1+0x2078] ;  /* 0x0020780001147983 */ /* 0x000ea80000300800 */
[----:B------:R3:W-:Y:S04]  /*c1640*/  @P4 STG.E desc[UR60][R38.64], R32 ;  /* 0x0000002026004986 */ /* 0x0007e8000c10193c */
[----:B---3--:R-:W3:Y:S04]  /*c1650*/  LDL.LU.64 R38, [R1+0x25d0] ;  /* 0x0025d00001267983 */ /* 0x008ee80000300a00 */
[----:B------:R-:W4:Y:S04]  /*c1660*/  LDL.LU R25, [R1+0x2074] ;  /* 0x0020740001197983 */ /* 0x000f280000300800 */
[----:B------:R-:W4:Y:S04]  /*c1670*/  LDL.LU R24, [R1+0x2070] ;  /* 0x0020700001187983 */ /* 0x000f280000300800 */
[----:B------:R1:W-:Y:S04]  /*c1680*/  @P5 STG.E desc[UR60][R34.64], R37 ;  /* 0x0000002522005986 */ /* 0x0003e8000c10193c */
[----:B-1----:R-:W4:Y:S01]  /*c1690*/  LDL.LU.64 R34, [R1+0x25c8] ;  /* 0x0025c80001227983 */ /* 0x002f220000300a00 */
[----:B------:R-:W-:-:S03]  /*c16a0*/  ISETP.LT.AND P4, PT, R15, R13, !P0 ;  /* 0x0000000d0f00720c */ /* 0x000fc60004781270 */
[----:B------:R-:W4:Y:S04]  /*c16b0*/  LDL.LU R23, [R1+0x2068] ;  /* 0x0020680001177983 */ /* 0x000f280000300800 */
[----:B------:R-:W-:Y:S04]  /*c16c0*/  @P6 STG.E desc[UR60][R250.64], R33 ;  /* 0x00000021fa006986 */ /* 0x000fe8000c10193c */
[----:B------:R-:W4:Y:S04]  /*c16d0*/  LDL.LU R22, [R1+0x2060] ;  /* 0x0020600001167983 */ /* 0x000f280000300800 */
[----:B------:R-:W4:Y:S01]  /*c16e0*/  LDL.LU R15, [R1+0x205c] ;  /* 0x00205c00010f7983 */ /* 0x000f220000300800 */
[----:B------:R-:W-:-:S02]  /*c16f0*/  ISETP.LT.AND P6, PT, R21, R9, !P0 ;  /* 0x000000091500720c */ /* 0x000fc400047c1270 */
[----:B------:R-:W1:Y:S01]  /*c1700*/  LDC R9, c[0x0][0x22c] ;  /* 0x00008b00ff097b82 */ /* 0x000e620000000800 */
[----:B--2---:R-:W-:Y:S01]  /*c1710*/  ISETP.LT.AND P5, PT, R20, R11, !P0 ;  /* 0x0000000b1400720c */ /* 0x004fe200047a1270 */
[----:B---3--:R2:W-:Y:S01]  /*c1720*/  @P3 STG.E desc[UR60][R4.64], R38 ;  /* 0x0000002604003986 */ /* 0x0085e2000c10193c */
[----:B------:R-:W-:-:S05]  /*c1730*/  ISETP.LT.AND P3, PT, R14, R8, !P0 ;  /* 0x000000080e00720c */ /* 0x000fca0004761270 */
[----:B------:R-:W3:Y:S01]  /*c1740*/  LDC R8, c[0x0][0x22c] ;  /* 0x00008b00ff087b82 */ /* 0x000ee20000000800 */
[----:B------:R-:W3:Y:S04]  /*c1750*/  LDL.LU R14, [R1+0x2050] ;  /* 0x00205000010e7983 */ /* 0x000ee80000300800 */
[----:B------:R-:W3:Y:S04]  /*c1760*/  LDL.LU R21, [R1+0x204c] ;  /* 0x00204c0001157983 */ /* 0x000ee80000300800 */
[----:B------:R-:W3:Y:S01]  /*c1770*/  LDL.LU R20, [R1+0x2048] ;  /* 0x0020480001147983 */ /* 0x000ee20000300800 */
[----:B--2---:R-:W2:Y:S03]  /*c1780*/  LDC R4, c[0x0][0x22c] ;  /* 0x00008b00ff047b82 */ /* 0x004ea60000000800 */
[----:B------:R-:W2:Y:S05]  /*c1790*/  LDL.LU R13, [R1+0x2044] ;  /* 0x00204400010d7983 */ /* 0x000eaa0000300800 */
[----:B------:R-:W2:Y:S01]  /*c17a0*/  LDC R5, c[0x0][0x22c] ;  /* 0x00008b00ff057b82 */ /* 0x000ea20000000800 */
[----:B----4-:R4:W-:Y:S01]  /*c17b0*/  @P2 STG.E desc[UR60][R6.64], R34 ;  /* 0x0000002206002986 */ /* 0x0109e2000c10193c */
[----:B------:R-:W-:-:S03]  /*c17c0*/  ISETP.LT.AND P2, PT, R26, R12, !P0 ;  /* 0x0000000c1a00720c */ /* 0x000fc60004741270 */
[----:B------:R-:W-:Y:S04]  /*c17d0*/  @P4 STG.E desc[UR60][R16.64], R39 ;  /* 0x0000002710004986 */ /* 0x000fe8000c10193c */
[----:B------:R1:W-:Y:S01]  /*c17e0*/  @P3 STG.E desc[UR60][R18.64], R35 ;  /* 0x0000002312003986 */ /* 0x0003e2000c10193c */
[----:B----4-:R-:W4:Y:S03]  /*c17f0*/  LDC R7, c[0x0][0x22c] ;  /* 0x00008b00ff077b82 */ /* 0x010f260000000800 */
[----:B-1----:R-:W2:Y:S05]  /*c1800*/  LDL.LU R18, [R1+0x2040] ;  /* 0x0020400001127983 */ /* 0x002eaa0000300800 */
[----:B------:R-:W1:Y:S01]  /*c1810*/  LDC R6, c[0x0][0x22c] ;  /* 0x00008b00ff067b82 */ /* 0x000e620000000800 */
[----:B------:R-:W2:Y:S04]  /*c1820*/  LDL.LU R17, [R1+0x2034] ;  /* 0x0020340001117983 */ /* 0x000ea80000300800 */
[----:B------:R-:W2:Y:S01]  /*c1830*/  LDL.LU R12, [R1+0x2030] ;  /* 0x00203000010c7983 */ /* 0x000ea20000300800 */
[----:B------:R-:W-:-:S02]  /*c1840*/  ISETP.LT.AND P4, PT, R25, R0, !P0 ;  /* 0x000000001900720c */ /* 0x000fc40004781270 */
[----:B------:R-:W-:Y:S01]  /*c1850*/  ISETP.LT.AND P3, PT, R24, R10, !P0 ;  /* 0x0000000a1800720c */ /* 0x000fe20004761270 */
[----:B------:R-:W2:Y:S01]  /*c1860*/  LDC R0, c[0x0][0x22c] ;  /* 0x00008b00ff007b82 */ /* 0x000ea20000000800 */
[----:B------:R-:W-:Y:S04]  /*c1870*/  @P6 STG.E desc[UR60][R64.64], R44 ;  /* 0x0000002c40006986 */ /* 0x000fe8000c10193c */
[----:B------:R-:W-:Y:S01]  /*c1880*/  @P2 STG.E desc[UR60][R66.64], R40 ;  /* 0x0000002842002986 */ /* 0x000fe2000c10193c */
[----:B---3--:R-:W-:Y:S02]  /*c1890*/  ISETP.LT.AND P2, PT, R23, R8, !P0 ;  /* 0x000000081700720c */ /* 0x008fe40004741270 */
[----:B------:R-:W3:Y:S01]  /*c18a0*/  LDC R8, c[0x0][0x22c] ;  /* 0x00008b00ff087b82 */ /* 0x000ee20000000800 */
[----:B------:R-:W-:Y:S01]  /*c18b0*/  @P5 STG.E desc[UR60][R68.64], R45 ;  /* 0x0000002d44005986 */ /* 0x000fe2000c10193c */
[----:B----4-:R-:W-:-:S03]  /*c18c0*/  ISETP.LT.AND P6, PT, R15, R7, !P0 ;  /* 0x000000070f00720c */ /* 0x010fc600047c1270 */
[----:B------:R-:W-:Y:S03]  /*c18d0*/  @P4 STG.E desc[UR60][R70.64], R41 ;  /* 0x0000002946004986 */ /* 0x000fe6000c10193c */
[----:B------:R-:W4:Y:S01]  /*c18e0*/  LDC R7, c[0x0][0x22c] ;  /* 0x00008b00ff077b82 */ /* 0x000f220000000800 */
[----:B------:R-:W-:Y:S04]  /*c18f0*/  @P3 STG.E desc[UR60][R72.64], R46 ;  /* 0x0000002e48003986 */ /* 0x000fe8000c10193c */
[----:B------:R-:W4:Y:S01]  /*c1900*/  LDL.LU R15, [R1+0x2028] ;  /* 0x00202800010f7983 */ /* 0x000f220000300800 */
[----:B------:R-:W-:Y:S02]  /*c1910*/  ISETP.LT.AND P4, PT, R22, R9, !P0 ;  /* 0x000000091600720c */ /* 0x000fe40004781270 */
[----:B------:R-:W4:Y:S01]  /*c1920*/  LDC R9, c[0x0][0x22c] ;  /* 0x00008b00ff097b82 */ /* 0x000f220000000800 */
[----:B------:R-:W-:Y:S10]  /*c1930*/  @P2 STG.E desc[UR60][R74.64], R42 ;  /* 0x0000002a4a002986 */ /* 0x000ff4000c10193c */
[----:B------:R-:W-:Y:S04]  /*c1940*/  @P4 STG.E desc[UR60][R76.64], R47 ;  /* 0x0000002f4c004986 */ /* 0x000fe8000c10193c */
[----:B------:R-:W-:Y:S01]  /*c1950*/  @P6 STG.E desc[UR60][R78.64], R43 ;  /* 0x0000002b4e006986 */ /* 0x000fe2000c10193c */
[----:B-1----:R-:W-:-:S03]  /*c1960*/  ISETP.LT.AND P3, PT, R14, R6, !P0 ;  /* 0x000000060e00720c */ /* 0x002fc60004761270 */
[----:B------:R-:W4:Y:S01]  /*c1970*/  LDL.LU R14, [R1+0x2024] ;  /* 0x00202400010e7983 */ /* 0x000f220000300800 */
[----:B------:R-:W1:Y:S01]  /*c1980*/  LDC R6, c[0x0][0x22c] ;  /* 0x00008b00ff067b82 */ /* 0x000e620000000800 */
[----:B--2---:R-:W-:Y:S02]  /*c1990*/  ISETP.LT.AND P5, PT, R21, R4, !P0 ;  /* 0x000000041500720c */ /* 0x004fe400047a1270 */
[----:B------:R-:W2:Y:S01]  /*c19a0*/  LDL.LU R11, [R1+0x2020] ;  /* 0x00202000010b7983 */ /* 0x000ea20000300800 */
[----:B------:R-:W-:-:S03]  /*c19b0*/  ISETP.LT.AND P2, PT, R20, R0, !P0 ;  /* 0x000000001400720c */ /* 0x000fc60004741270 */
[----:B------:R-:W2:Y:S01]  /*c19c0*/  LDL.LU R10, [R1+0x201c] ;  /* 0x00201c00010a7983 */ /* 0x000ea20000300800 */
[----:B------:R-:W1:Y:S01]  /*c19d0*/  LDC R4, c[0x0][0x22c] ;  /* 0x00008b00ff047b82 */ /* 0x000e620000000800 */
[----:B------:R-:W-:Y:S02]  /*c19e0*/  ISETP.LT.AND P4, PT, R13, R5, !P0 ;  /* 0x000000050d00720c */ /* 0x000fe40004781270 */
[----:B------:R-:W2:Y:S04]  /*c19f0*/  LDL.LU R16, [R1+0x2018] ;  /* 0x0020180001107983 */ /* 0x000ea80000300800 */
[----:B------:R-:W-:Y:S01]  /*c1a00*/  @P3 STG.E desc[UR60][R80.64], R52 ;  /* 0x0000003450003986 */ /* 0x000fe2000c10193c */
[----:B------:R-:W2:Y:S03]  /*c1a10*/  LDC R0, c[0x0][0x22c] ;  /* 0x00008b00ff007b82 */ /* 0x000ea60000000800 */
[----:B------:R-:W2:Y:S04]  /*c1a20*/  LDL.LU R13, [R1+0x200c] ;  /* 0x00200c00010d7983 */ /* 0x000ea80000300800 */
[----:B------:R-:W-:Y:S01]  /*c1a30*/  @P5 STG.E desc[UR60][R82.64], R48 ;  /* 0x0000003052005986 */ /* 0x000fe2000c10193c */
[----:B------:R-:W2:Y:S03]  /*c1a40*/  LDC R5, c[0x0][0x22c] ;  /* 0x00008b00ff057b82 */ /* 0x000ea60000000800 */
[----:B------:R-:W-:Y:S01]  /*c1a50*/  @P2 STG.E desc[UR60][R84.64], R53 ;  /* 0x0000003554002986 */ /* 0x000fe2000c10193c */
[----:B---3--:R-:W-:-:S03]  /*c1a60*/  ISETP.LT.AND P3, PT, R18, R8, !P0 ;  /* 0x000000081200720c */ /* 0x008fc60004761270 */
[----:B------:R-:W3:Y:S01]  /*c1a70*/  LDL.LU R18, [R1+0x2008] ;  /* 0x0020080001127983 */ /* 0x000ee20000300800 */
[----:B------:R-:W2:Y:S01]  /*c1a80*/  LDC R8, c[0x0][0x22c] ;  /* 0x00008b00ff087b82 */ /* 0x000ea20000000800 */
[----:B----4-:R-:W-:Y:S02]  /*c1a90*/  ISETP.LT.AND P6, PT, R17, R7, !P0 ;  /* 0x000000071100720c */ /* 0x010fe400047c1270 */
[----:B------:R-:W4:Y:S01]  /*c1aa0*/  LDL.LU R17, [R1+0x2004] ;  /* 0x0020040001117983 */ /* 0x000f220000300800 */
[----:B-1----:R-:W-:-:S03]  /*c1ab0*/  ISETP.LT.AND P2, PT, R12, R6, !P0 ;  /* 0x000000060c00720c */ /* 0x002fc60004741270 */
[----:B------:R-:W3:Y:S01]  /*c1ac0*/  LDL.LU R12, [R1+0x1ff8] ;  /* 0x001ff800010c7983 */ /* 0x000ee20000300800 */
[----:B------:R-:W1:Y:S03]  /*c1ad0*/  LDC R7, c[0x0][0x22c] ;  /* 0x00008b00ff077b82 */ /* 0x000e660000000800 */
[----:B------:R-:W-:Y:S04]  /*c1ae0*/  @P4 STG.E desc[UR60][R86.64], R49 ;  /* 0x0000003156004986 */ /* 0x000fe8000c10193c */
[----:B------:R-:W-:Y:S01]  /*c1af0*/  @P3 STG.E desc[UR60][R88.64], R54 ;  /* 0x0000003658003986 */ /* 0x000fe2000c10193c */
[----:B------:R-:W4:Y:S03]  /*c1b00*/  LDC R6, c[0x0][0x22c] ;  /* 0x00008b00ff067b82 */ /* 0x000f260000000800 */
[----:B------:R-:W-:Y:S01]  /*c1b10*/  @P6 STG.E desc[UR60][R90.64], R50 ;  /* 0x000000325a006986 */ /* 0x000fe2000c10193c */
[----:B------:R-:W-:-:S03]  /*c1b20*/  ISETP.LT.AND P5, PT, R15, R4, !P0 ;  /* 0x000000040f00720c */ /* 0x000fc600047a1270 */
[----:B------:R-:W4:Y:S01]  /*c1b30*/  LDL.LU R15, [R1+0x1ff4] ;  /* 0x001ff400010f7983 */ /* 0x000f220000300800 */
[----:B------:R-:W3:Y:S03]  /*c1b40*/  LDC R4, c[0x0][0x22c] ;  /* 0x00008b00ff047b82 */ /* 0x000ee60000000800 */
[----:B------:R-:W-:Y:S06]  /*c1b50*/  @P2 STG.E desc[UR60][R92.64], R55 ;  /* 0x000000375c002986 */ /* 0x000fec000c10193c */
[----:B------:R-:W-:Y:S01]  /*c1b60*/  @P5 STG.E desc[UR60][R94.64], R51 ;  /* 0x000000335e005986 */ /* 0x000fe2000c10193c */
[----:B--2---:R-:W-:-:S02]  /*c1b70*/  ISETP.LT.AND P4, PT, R14, R0, !P0 ;  /* 0x000000000e00720c */ /* 0x004fc40004781270 */
[----:B------:R-:W3:Y:S01]  /*c1b80*/  LDC R0, c[0x0][0x22c] ;  /* 0x00008b00ff007b82 */ /* 0x000ee20000000800 */
[----:B------:R-:W-:Y:S02]  /*c1b90*/  ISETP.LT.AND P3, PT, R11, R5, !P0 ;  /* 0x000000050b00720c */ /* 0x000fe40004761270 */
[----:B------:R-:W2:Y:S01]  /*c1ba0*/  LDL.LU R11, [R1+0x1ff0] ;  /* 0x001ff000010b7983 */ /* 0x000ea20000300800 */
[----:B------:R-:W-:-:S03]  /*c1bb0*/  ISETP.LT.AND P2, PT, R10, R8, !P0 ;  /* 0x000000080a00720c */ /* 0x000fc60004741270 */
[----:B------:R-:W2:Y:S01]  /*c1bc0*/  LDL.LU R14, [R1+0x1fe8] ;  /* 0x001fe800010e7983 */ /* 0x000ea20000300800 */
[----:B------:R-:W4:Y:S03]  /*c1bd0*/  LDC R5, c[0x0][0x22c] ;  /* 0x00008b00ff057b82 */ /* 0x000f260000000800 */
[----:B------:R-:W-:Y:S01]  /*c1be0*/  @P4 STG.E desc[UR60][R96.64], R60 ;  /* 0x0000003c60004986 */ /* 0x000fe2000c10193c */
[----:B-1----:R-:W-:-:S03]  /*c1bf0*/  ISETP.LT.AND P4, PT, R16, R7, !P0 ;  /* 0x000000071000720c */ /* 0x002fc60004781270 */
[----:B------:R-:W2:Y:S01]  /*c1c00*/  LDL.LU R10, [R1+0x1fe4] ;  /* 0x001fe400010a7983 */ /* 0x000ea20000300800 */
[----:B------:R-:W2:Y:S01]  /*c1c10*/  LDC R8, c[0x0][0x22c] ;  /* 0x00008b00ff087b82 */ /* 0x000ea20000000800 */
[----:B------:R-:W-:Y:S02]  /*c1c20*/  ISETP.LT.AND P6, PT, R13, R9, !P0 ;  /* 0x000000090d00720c */ /* 0x000fe400047c1270 */
[----:B------:R-:W-:Y:S04]  /*c1c30*/  @P3 STG.E desc[UR60][R98.64], R56 ;  /* 0x0000003862003986 */ /* 0x000fe8000c10193c */
[----:B------:R-:W2:Y:S01]  /*c1c40*/  LDL.LU R16, [R1+0x1fd8] ;  /* 0x001fd80001107983 */ /* 0x000ea20000300800 */
[----:B------:R-:W1:Y:S03]  /*c1c50*/  LDC R7, c[0x0][0x22c] ;  /* 0x00008b00ff077b82 */ /* 0x000e660000000800 */
[----:B------:R-:W-:Y:S04]  /*c1c60*/  @P2 STG.E desc[UR60][R100.64], R61 ;  /* 0x0000003d64002986 */ /* 0x000fe8000c10193c */
[----:B------:R-:W2:Y:S01]  /*c1c70*/  LDL.LU R13, [R1+0x1fd4] ;  /* 0x001fd400010d7983 */ /* 0x000ea20000300800 */
[----:B------:R-:W1:Y:S01]  /*c1c80*/  LDC R9, c[0x0][0x22c] ;  /* 0x00008b00ff097b82 */ /* 0x000e620000000800 */
[----:B---3--:R-:W-:-:S02]  /*c1c90*/  ISETP.LT.AND P2, PT, R12, R0, !P0 ;  /* 0x000000000c00720c */ /* 0x008fc40004741270 */
[----:B------:R-:W3:Y:S01]  /*c1ca0*/  LDL.LU R12, [R1+0x1fd0] ;  /* 0x001fd000010c7983 */ /* 0x000ee20000300800 */
[----:B------:R-:W-:-:S04]  /*c1cb0*/  ISETP.LT.AND P3, PT, R18, R4, !P0 ;  /* 0x000000041200720c */ /* 0x000fc80004761270 */
[----:B------:R-:W1:Y:S01]  /*c1cc0*/  LDC R0, c[0x0][0x22c] ;  /* 0x00008b00ff007b82 */ /* 0x000e620000000800 */
[----:B------:R-:W-:Y:S04]  /*c1cd0*/  @P4 STG.E desc[UR60][R102.64], R57 ;  /* 0x0000003966004986 */ /* 0x000fe8000c10193c */
[----:B------:R-:W3:Y:S01]  /*c1ce0*/  LDL.LU R19, [R1+0x1fc8] ;  /* 0x001fc80001137983 */ /* 0x000ee20000300800 */
[----:B----4-:R-:W-:Y:S02]  /*c1cf0*/  ISETP.LT.AND P5, PT, R17, R6, !P0 ;  /* 0x000000061100720c */ /* 0x010fe400047a1270 */
[----:B------:R-:W4:Y:S01]  /*c1d00*/  LDC R4, c[0x0][0x22c] ;  /* 0x00008b00ff047b82 */ /* 0x000f220000000800 */
[----:B------:R-:W-:Y:S01]  /*c1d10*/  @P6 STG.E desc[UR60][R104.64], R62 ;  /* 0x0000003e68006986 */ /* 0x000fe2000c10193c */
[----:B------:R-:W-:-:S06]  /*c1d20*/  ISETP.LT.AND P4, PT, R15, R5, !P0 ;  /* 0x000000050f00720c */ /* 0x000fcc0004781270 */
[----:B------:R-:W3:Y:S01]  /*c1d30*/  LDC R6, c[0x0][0x22c] ;  /* 0x00008b00ff067b82 */ /* 0x000ee20000000800 */
[----:B------:R-:W3:Y:S07]  /*c1d40*/  LDL.LU R15, [R1+0x1fc4] ;  /* 0x001fc400010f7983 */ /* 0x000eee0000300800 */
[----:B------:R-:W3:Y:S01]  /*c1d50*/  LDC R5, c[0x0][0x22c] ;  /* 0x00008b00ff057b82 */ /* 0x000ee20000000800 */
[----:B------:R-:W-:Y:S04]  /*c1d60*/  @P3 STG.E desc[UR60][R106.64], R58 ;  /* 0x0000003a6a003986 */ /* 0x000fe8000c10193c */
[----:B------:R-:W-:Y:S04]  /*c1d70*/  @P5 STG.E desc[UR60][R108.64], R63 ;  /* 0x0000003f6c005986 */ /* 0x000fe8000c10193c */
[----:B------:R-:W-:Y:S04]  /*c1d80*/  @P2 STG.E desc[UR60][R110.64], R59 ;  /* 0x0000003b6e002986 */ /* 0x000fe8000c10193c */
[----:B------:R-:W-:Y:S01]  /*c1d90*/  @P4 STG.E desc[UR60][R112.64], R124 ;  /* 0x0000007c70004986 */ /* 0x000fe2000c10193c */
[----:B--2---:R-:W-:-:S03]  /*c1da0*/  ISETP.LT.AND P3, PT, R11, R8, !P0 ;  /* 0x000000080b00720c */ /* 0x004fc60004761270 */
[----:B------:R-:W2:Y:S01]  /*c1db0*/  LDL.LU R11, [R1+0x1fc0] ;  /* 0x001fc000010b7983 */ /* 0x000ea20000300800 */
[----:B------:R-:W2:Y:S01]  /*c1dc0*/  LDC R8, c[0x0][0x22c] ;  /* 0x00008b00ff087b82 */ /* 0x000ea20000000800 */
[----:B-1----:R-:W-:Y:S02]  /*c1dd0*/  ISETP.LT.AND P6, PT, R14, R7, !P0 ;  /* 0x000000070e00720c */ /* 0x002fe400047c1270 */
[----:B------:R-:W2:Y:S04]  /*c1de0*/  LDL.LU R18, [R1+0x1fbc] ;  /* 0x001fbc0001127983 */ /* 0x000ea80000300800 */
[----:B------:R-:W2:Y:S01]  /*c1df0*/  LDL.LU R14, [R1+0x1fb0] ;  /* 0x001fb000010e7983 */ /* 0x000ea20000300800 */
[----:B------:R-:W1:Y:S01]  /*c1e00*/  LDC R7, c[0x0][0x22c] ;  /* 0x00008b00ff077b82 */ /* 0x000e620000000800 */
[----:B------:R-:W-:-:S02]  /*c1e10*/  ISETP.LT.AND P2, PT, R10, R9, !P0 ;  /* 0x000000090a00720c */ /* 0x000fc40004741270 */
[----:B------:R-:W2:Y:S04]  /*c1e20*/  LDL.LU R10, [R1+0x1fa8] ;  /* 0x001fa800010a7983 */ /* 0x000ea80000300800 */
[----:B------:R-:W2:Y:S01]  /*c1e30*/  LDL.LU R17, [R1+0x1fa4] ;  /* 0x001fa40001117983 */ /* 0x000ea20000300800 */
[----:B------:R-:W2:Y:S03]  /*c1e40*/  LDC R9, c[0x0][0x22c] ;  /* 0x00008b00ff097b82 */ /* 0x000ea60000000800 */
[----:B------:R-:W-:Y:S01]  /*c1e50*/  @P3 STG.E desc[UR60][R114.64], R120 ;  /* 0x0000007872003986 */ /* 0x000fe2000c10193c */
[----:B------:R-:W-:-:S03]  /*c1e60*/  ISETP.LT.AND P4, PT, R13, R0, !P0 ;  /* 0x000000000d00720c */ /* 0x000fc60004781270 */
[----:B------:R-:W2:Y:S01]  /*c1e70*/  LDL.LU R13, [R1+0x1fa0] ;  /* 0x001fa000010d7983 */ /* 0x000ea20000300800 */
[----:B----4-:R-:W-:Y:S01]  /*c1e80*/  ISETP.LT.AND P5, PT, R16, R4, !P0 ;  /* 0x000000041000720c */ /* 0x010fe200047a1270 */
[----:B------:R-:W4:Y:S08]  /*c1e90*/  LDC R0, c[0x0][0x22c] ;  /* 0x00008b00ff007b82 */ /* 0x000f300000000800 */
[----:B------:R-:W4:Y:S01]  /*c1ea0*/  LDC R4, c[0x0][0x22c] ;  /* 0x00008b00ff047b82 */ /* 0x000f220000000800 */
[----:B---3--:R-:W-:-:S02]  /*c1eb0*/  ISETP.LT.AND P3, PT, R12, R5, !P0 ;  /* 0x000000050c00720c */ /* 0x008fc40004761270 */
[----:B------:R-:W3:Y:S05]  /*c1ec0*/  LDL.LU R12, [R1+0x1f9c] ;  /* 0x001f9c00010c7983 */ /* 0x000eea0000300800 */
[----:B------:R-:W4:Y:S01]  /*c1ed0*/  LDC R5, c[0x0][0x22c] ;  /* 0x00008b00ff057b82 */ /* 0x000f220000000800 */
[----:B------:R-:W-:Y:S04]  /*c1ee0*/  @P6 STG.E desc[UR60][R116.64], R125 ;  /* 0x0000007d74006986 */ /* 0x000fe8000c10193c */
[----:B------:R-:W-:Y:S01]  /*c1ef0*/  @P2 STG.E desc[UR60][R118.64], R121 ;  /* 0x0000007976002986 */ /* 0x000fe2000c10193c */
[----:B------:R-:W-:-:S02]  /*c1f00*/  ISETP.LT.AND P2, PT, R19, R6, !P0 ;  /* 0x000000061300720c */ /* 0x000fc40004741270 */
[----:B------:R-:W4:Y:S01]  /*c1f10*/  LDC R6, c[0x0][0x22c] ;  /* 0x00008b00ff067b82 */ /* 0x000f220000000800 */
[----:B------:R-:W-:Y:S04]  /*c1f20*/  @P5 STG.E desc[UR60][R148.64], R126 ;  /* 0x0000007e94005986 */ /* 0x000fe8000c10193c */
[----:B------:R-:W3:Y:S01]  /*c1f30*/  LDL.LU R16, [R1+0x1f94] ;  /* 0x001f940001107983 */ /* 0x000ee20000300800 */
[----:B-1----:R-:W-:-:S03]  /*c1f40*/  ISETP.LT.AND P5, PT, R15, R7, !P0 ;  /* 0x000000070f00720c */ /* 0x002fc600047a1270 */
[----:B------:R-:W3:Y:S01]  /*c1f50*/  LDL.LU R15, [R1+0x1f90] ;  /* 0x001f9000010f7983 */ /* 0x000ee20000300800 */
[----:B------:R-:W3:Y:S03]  /*c1f60*/  LDC R7, c[0x0][0x22c] ;  /* 0x00008b00ff077b82 */ /* 0x000ee60000000800 */
[----:B------:R-:W-:Y:S04]  /*c1f70*/  @P4 STG.E desc[UR60][R150.64], R122 ;  /* 0x0000007a96004986 */ /* 0x000fe8000c10193c */
[----:B------:R-:W-:Y:S04]  /*c1f80*/  @P3 STG.E desc[UR60][R168.64], R127 ;  /* 0x0000007fa8003986 */ /* 0x000fe8000c10193c */
[----:B------:R-:W-:Y:S04]  /*c1f90*/  @P2 STG.E desc[UR60][R170.64], R123 ;  /* 0x0000007baa002986 */ /* 0x000fe8000c10193c */
[----:B------:R-:W-:Y:S01]  /*c1fa0*/  @P5 STG.E desc[UR60][R172.64], R132 ;  /* 0x00000084ac005986 */ /* 0x000fe2000c10193c */
[----:B--2---:R-:W-:-:S03]  /*c1fb0*/  ISETP.LT.AND P6, PT, R11, R8, !P0 ;  /* 0x000000080b00720c */ /* 0x004fc600047c1270 */
[----:B------:R-:W2:Y:S01]  /*c1fc0*/  LDL.LU R11, [R1+0x1f8c] ;  /* 0x001f8c00010b7983 */ /* 0x000ea20000300800 */
[----:B------:R-:W1:Y:S01]  /*c1fd0*/  LDC R8, c[0x0][0x22c] ;  /* 0x00008b00ff087b82 */ /* 0x000e620000000800 */
[----:B----4-:R-:W-:Y:S02]  /*c1fe0*/  ISETP.LT.AND P3, PT, R18, R4, !P0 ;  /* 0x000000041200720c */ /* 0x010fe40004761270 */
[----:B------:R-:W-:Y:S02]  /*c1ff0*/  ISETP.LT.AND P4, PT, R14, R9, !P0 ;  /* 0x000000090e00720c */ /* 0x000fe40004781270 */
[----:B------:R-:W4:Y:S03]  /*c2000*/  LDL.LU R14, [R1+0x1f84] ;  /* 0x001f8400010e7983 */ /* 0x000f260000300800 */
[----:B------:R-:W1:Y:S01]  /*c2010*/  LDC R4, c[0x0][0x22c] ;  /* 0x00008b00ff047b82 */ /* 0x000e620000000800 */
[----:B------:R-:W-:Y:S01]  /*c2020*/  ISETP.LT.AND P2, PT, R10, R0, !P0 ;  /* 0x000000000a00720c */ /* 0x000fe20004741270 */
[----:B------:R-:W-:Y:S04]  /*c2030*/  @P6 STG.E desc[UR60][R174.64], R128 ;  /* 0x00000080ae006986 */ /* 0x000fe8000c10193c */
[----:B------:R-:W-:Y:S02]  /*c2040*/  @P3 STG.E desc[UR60][R176.64], R133 ;  /* 0x00000085b0003986 */ /* 0x000fe4000c10193c */
[----:B------:R-:W2:Y:S02]  /*c2050*/  LDC R0, c[0x0][0x22c] ;  /* 0x00008b00ff007b82 */ /* 0x000ea40000000800 */
[----:B------:R-:W4:Y:S04]  /*c2060*/  LDL.LU R10, [R1+0x1f80] ;  /* 0x001f8000010a7983 */ /* 0x000f280000300800 */
[----:B------:R-:W-:Y:S01]  /*c2070*/  @P4 STG.E desc[UR60][R178.64], R129 ;  /* 0x00000081b2004986 */ /* 0x000fe2000c10193c */
[----:B------:R-:W-:Y:S01]  /*c2080*/  ISETP.LT.AND P5, PT, R17, R5, !P0 ;  /* 0x000000051100720c */ /* 0x000fe200047a1270 */
[----:B------:R-:W4:Y:S01]  /*c2090*/  LDC R9, c[0x0][0x22c] ;  /* 0x00008b00ff097b82 */ /* 0x000f220000000800 */
[----:B------:R-:W-:-:S02]  /*c20a0*/  ISETP.LT.AND P3, PT, R13, R6, !P0 ;  /* 0x000000060d00720c */ /* 0x000fc40004761270 */
[----:B------:R-:W4:Y:S05]  /*c20b0*/  LDL.LU R13, [R1+0x1f74] ;  /* 0x001f7400010d7983 */ /* 0x000f2a0000300800 */
[----:B------:R-:W4:Y:S01]  /*c20c0*/  LDC R5, c[0x0][0x22c] ;  /* 0x00008b00ff057b82 */ /* 0x000f220000000800 */
[----:B---3--:R-:W-:Y:S01]  /*c20d0*/  ISETP.LT.AND P4, PT, R12, R7, !P0 ;  /* 0x000000070c00720c */ /* 0x008fe20004781270 */
[----:B------:R-:W-:Y:S06]  /*c20e0*/  @P2 STG.E desc[UR60][R180.64], R134 ;  /* 0x00000086b4002986 */ /* 0x000fec000c10193c */
[----:B------:R-:W3:Y:S01]  /*c20f0*/  LDC R7, c[0x0][0x22c] ;  /* 0x00008b00ff077b82 */ /* 0x000ee20000000800 */
[----:B------:R-:W3:Y:S04]  /*c2100*/  LDL.LU R12, [R1+0x1f70] ;  /* 0x001f7000010c7983 */ /* 0x000ee80000300800 */
[----:B------:R-:W-:Y:S03]  /*c2110*/  @P5 STG.E desc[UR60][R182.64], R130 ;  /* 0x00000082b6005986 */ /* 0x000fe6000c10193c */
[----:B------:R-:W3:Y:S01]  /*c2120*/  LDC R6, c[0x0][0x22c] ;  /* 0x00008b00ff067b82 */ /* 0x000ee20000000800 */
[----:B------:R-:W-:Y:S01]  /*c2130*/  @P3 STG.E desc[UR60][R184.64], R135 ;  /* 0x00000087b8003986 */ /* 0x000fe2000c10193c */
[----:B-1----:R-:W-:-:S03]  /*c2140*/  ISETP.LT.AND P2, PT, R16, R8, !P0 ;  /* 0x000000081000720c */ /* 0x002fc60004741270 */
[----:B------:R-:W3:Y:S03]  /*c2150*/  LDL.LU R18, [R1+0x1f6c] ;  /* 0x001f6c0001127983 */ /* 0x000ee60000300800 */
[----:B------:R-:W1:Y:S01]  /*c2160*/  LDC R8, c[0x0][0x22c] ;  /* 0x00008b00ff087b82 */ /* 0x000e620000000800 */
[----:B------:R-:W-:Y:S01]  /*c2170*/  ISETP.LT.AND P5, PT, R15, R4, !P0 ;  /* 0x000000040f00720c */ /* 0x000fe200047a1270 */
[----:B------:R-:W-:Y:S06]  /*c2180*/  @P4 STG.E desc[UR60][R186.64], R131 ;  /* 0x00000083ba004986 */ /* 0x000fec000c10193c */
[----:B------:R-:W1:Y:S01]  /*c2190*/  LDC R4, c[0x0][0x22c] ;  /* 0x00008b00ff047b82 */ /* 0x000e620000000800 */
[----:B------:R-:W3:Y:S04]  /*c21a0*/  LDL.LU R17, [R1+0x1f60] ;  /* 0x001f600001117983 */ /* 0x000ee80000300800 */
[----:B------:R-:W3:Y:S04]  /*c21b0*/  LDL.LU R16, [R1+0x1f5c] ;  /* 0x001f5c0001107983 */ /* 0x000ee80000300800 */
[----:B------:R-:W-:Y:S04]  /*c21c0*/  @P2 STG.E desc[UR60][R188.64], R152 ;  /* 0x00000098bc002986 */ /* 0x000fe8000c10193c */
[----:B------:R-:W-:Y:S01]  /*c21d0*/  @P5 STG.E desc[UR60][R190.64], R136 ;  /* 0x00000088be005986 */ /* 0x000fe2000c10193c */
[----:B--2---:R-:W-:-:S03]  /*c21e0*/  ISETP.LT.AND P3, PT, R11, R0, !P0 ;  /* 0x000000000b00720c */ /* 0x004fc60004761270 */
[----:B------:R-:W2:Y:S01]  /*c21f0*/  LDL.LU R11, [R1+0x1f54] ;  /* 0x001f5400010b7983 */ /* 0x000ea20000300800 */
[----:B------:R-:W1:Y:S03]  /*c2200*/  LDC R0, c[0x0][0x22c] ;  /* 0x00008b00ff007b82 */ /* 0x000e660000000800 */
[----:B------:R-:W2:Y:S01]  /*c2210*/  LDL.LU R15, [R1+0x1f50] ;  /* 0x001f5000010f7983 */ /* 0x000ea20000300800 */
[----:B----4-:R-:W-:-:S03]  /*c2220*/  ISETP.LT.AND P4, PT, R14, R5, !P0 ;  /* 0x000000050e00720c */ /* 0x010fc60004781270 */
[----:B------:R-:W4:Y:S01]  /*c2230*/  LDL.LU R14, [R1+0x1f48] ;  /* 0x001f4800010e7983 */ /* 0x000f220000300800 */
[----:B------:R-:W4:Y:S03]  /*c2240*/  LDC R5, c[0x0][0x22c] ;  /* 0x00008b00ff057b82 */ /* 0x000f260000000800 */
[----:B------:R-:W-:Y:S06]  /*c2250*/  @P3 STG.E desc[UR60][R192.64], R153 ;  /* 0x00000099c0003986 */ /* 0x000fec000c10193c */
[----:B------:R-:W-:Y:S01]  /*c2260*/  @P4 STG.E desc[UR60][R194.64], R137 ;  /* 0x00000089c2004986 */ /* 0x000fe2000c10193c */
[----:B---3--:R-:W-:-:S03]  /*c2270*/  ISETP.LT.AND P3, PT, R13, R7, !P0 ;  /* 0x000000070d00720c */ /* 0x008fc60004761270 */
[----:B------:R-:W3:Y:S01]  /*c2280*/  LDL.LU R13, [R1+0x1f44] ;  /* 0x001f4400010d7983 */ /* 0x000ee20000300800 */
[----:B------:R-:W-:Y:S01]  /*c2290*/  ISETP.LT.AND P2, PT, R10, R6, !P0 ;  /* 0x000000060a00720c */ /* 0x000fe20004741270 */
[----:B------:R-:W3:Y:S08]  /*c22a0*/  LDC R7, c[0x0][0x22c] ;  /* 0x00008b00ff077b82 */ /* 0x000ef00000000800 */
[----:B------:R-:W2:Y:S01]  /*c22b0*/  LDC R6, c[0x0][0x22c] ;  /* 0x00008b00ff067b82 */ /* 0x000ea20000000800 */
[----:B-1----:R-:W-:-:S02]  /*c22c0*/  ISETP.LT.AND P4, PT, R12, R4, !P0 ;  /* 0x000000040c00720c */ /* 0x002fc40004781270 */
[----:B------:R-:W3:Y:S05]  /*c22d0*/  LDL.LU R12, [R1+0x1f34] ;  /* 0x001f3400010c7983 */ /* 0x000eea0000300800 */
[----:B------:R-:W4:Y:S01]  /*c22e0*/  LDC R10, c[0x0][0x22c] ;  /* 0x00008b00ff0a7b82 */ /* 0x000f220000000800 */
[----:B------:R-:W3:Y:S04]  /*c22f0*/  LDL.LU R27, [R1+0x1f30] ;  /* 0x001f3000011b7983 */ /* 0x000ee80000300800 */
[----:B------:R-:W3:Y:S03]  /*c2300*/  LDL.LU R26, [R1+0x1f2c] ;  /* 0x001f2c00011a7983 */ /* 0x000ee60000300800 */
[----:B------:R-:W1:Y:S01]  /*c2310*/  LDC R4, c[0x0][0x22c] ;  /* 0x00008b00ff047b82 */ /* 0x000e620000000800 */
[----:B------:R-:W3:Y:S04]  /*c2320*/  LDL.LU R25, [R1+0x1f28] ;  /* 0x001f280001197983 */ /* 0x000ee80000300800 */
[----:B------:R-:W3:Y:S04]  /*c2330*/  LDL.LU R20, [R1+0xe20] ;  /* 0x000e200001147983 */ /* 0x000ee80000300800 */
[----:B------:R-:W3:Y:S01]  /*c2340*/  LDL.LU R24, [R1+0x1f20] ;  /* 0x001f200001187983 */ /* 0x000ee20000300800 */
[----:B------:R-:W-:-:S02]  /*c2350*/  ISETP.LT.AND P5, PT, R18, R8, !P0 ;  /* 0x000000081200720c */ /* 0x000fc400047a1270 */
[----:B------:R-:W-:Y:S01]  /*c2360*/  ISETP.LT.AND P6, PT, R17, R0, !P0 ;  /* 0x000000001100720c */ /* 0x000fe200047c1270 */
[----:B------:R-:W3:Y:S01]  /*c2370*/  LDL.LU R23, [R1+0x1f0c] ;  /* 0x001f0c0001177983 */ /* 0x000ee20000300800 */
[----:B------:R-:W1:Y:S03]  /*c2380*/  LDC R8, c[0x0][0x22c] ;  /* 0x00008b00ff087b82 */ /* 0x000e660000000800 */
[----:B------:R-:W3:Y:S04]  /*c2390*/  LDL.LU R22, [R1+0x1f08] ;  /* 0x001f080001167983 */ /* 0x000ee80000300800 */
[----:B------:R-:W-:Y:S01]  /*c23a0*/  @P2 STG.E desc[UR60][R196.64], R154 ;  /* 0x0000009ac4002986 */ /* 0x000fe2000c10193c */
[----:B------:R-:W-:Y:S01]  /*c23b0*/  ISETP.LT.AND P2, PT, R16, R9, !P0 ;  /* 0x000000091000720c */ /* 0x000fe20004741270 */
[----:B------:R-:W1:Y:S02]  /*c23c0*/  LDC R0, c[0x0][0x22c] ;  /* 0x00008b00ff007b82 */ /* 0x000e640000000800 */
[----:B------:R-:W3:Y:S04]  /*c23d0*/  LDL.LU R21, [R1+0x1f04] ;  /* 0x001f040001157983 */ /* 0x000ee80000300800 */
[----:B------:R-:W3:Y:S02]  /*c23e0*/  LDL.LU R19, [R1+0x1f00] ;  /* 0x001f000001137983 */ /* 0x000ee40000300800 */
[----:B------:R-:W1:Y:S02]  /*c23f0*/  LDC R9, c[0x0][0x22c] ;  /* 0x00008b00ff097b82 */ /* 0x000e640000000800 */
[----:B------:R-:W3:Y:S04]  /*c2400*/  LDL.LU R18, [R1+0x1ef8] ;  /* 0x001ef80001127983 */ /* 0x000ee80000300800 */
[----:B------:R-:W-:Y:S04]  /*c2410*/  @P3 STG.E desc[UR60][R198.64], R138 ;  /* 0x0000008ac6003986 */ /* 0x000fe8000c10193c */
[----:B------:R-:W-:Y:S04]  /*c2420*/  @P4 STG.E desc[UR60][R200.64], R155 ;  /* 0x0000009bc8004986 */ /* 0x000fe8000c10193c */
[----:B------:R-:W3:Y:S04]  /*c2430*/  LDL.LU R17, [R1+0x1ef4] ;  /* 0x001ef40001117983 */ /* 0x000ee80000300800 */
[----:B------:R-:W-:Y:S04]  /*c2440*/  @P5 STG.E desc[UR60][R202.64], R139 ;  /* 0x0000008bca005986 */ /* 0x000fe8000c10193c */
[----:B------:R-:W3:Y:S04]  /*c2450*/  LDL.LU R16, [R1+0x1ef0] ;  /* 0x001ef00001107983 */ /* 0x000ee80000300800 */
[----:B------:R-:W-:Y:S04]  /*c2460*/  @P6 STG.E desc[UR60][R204.64], R140 ;  /* 0x0000008ccc006986 */ /* 0x000fe8000c10193c */
[----:B------:R-:W-:Y:S01]  /*c2470*/  @P2 STG.E desc[UR60][R206.64], R160 ;  /* 0x000000a0ce002986 */ /* 0x000fe2000c10193c */
[----:B--2---:R-:W-:-:S03]  /*c2480*/  ISETP.LT.AND P4, PT, R15, R6, !P0 ;  /* 0x000000060f00720c */ /* 0x004fc60004781270 */
[----:B------:R-:W2:Y:S01]  /*c2490*/  LDL.LU R15, [R1+0x1ee4] ;  /* 0x001ee400010f7983 */ /* 0x000ea20000300800 */
[----:B----4-:R-:W-:-:S03]  /*c24a0*/  ISETP.LT.AND P5, PT, R14, R10, !P0 ;  /* 0x0000000a0e00720c */ /* 0x010fc600047a1270 */
[----:B------:R-:W4:Y:S01]  /*c24b0*/  LDL.LU R14, [R1+0x1edc] ;  /* 0x001edc00010e7983 */ /* 0x000f220000300800 */
[----:B---3--:R-:W-:-:S03]  /*c24c0*/  ISETP.LT.AND P6, PT, R13, R7, !P0 ;  /* 0x000000070d00720c */ /* 0x008fc600047c1270 */
[----:B------:R-:W3:Y:S01]  /*c24d0*/  LDL.LU R13, [R1+0x1ed8] ;  /* 0x001ed800010d7983 */ /* 0x000ee20000300800 */
[----:B-1----:R-:W-:-:S03]  /*c24e0*/  ISETP.LT.AND P2, PT, R12, R4, !P0 ;  /* 0x000000040c00720c */ /* 0x002fc60004741270 */
[----:B------:R-:W3:Y:S04]  /*c24f0*/  LDL.LU R12, [R1+0x1ed0] ;  /* 0x001ed000010c7983 */ /* 0x000ee80000300800 */
[----:B------:R-:W3:Y:S01]  /*c2500*/  LDL.LU R10, [R1+0x1ecc] ;  /* 0x001ecc00010a7983 */ /* 0x000ee20000300800 */
[----:B------:R-:W-:Y:S02]  /*c2510*/  ISETP.LT.AND P3, PT, R11, R5, !P0 ;  /* 0x000000050b00720c */ /* 0x000fe40004761270 */
[----:B------:R-:W1:Y:S01]  /*c2520*/  LDC R11, c[0x0][0x22c] ;  /* 0x00008b00ff0b7b82 */ /* 0x000e620000000800 */
[----:B------:R1:W1:Y:S07]  /*c2530*/  LDS.128 R4, [R20] ;  /* 0x0000000014047984 */ /* 0x00026e0000000c00 */
[----:B-1----:R-:W1:Y:S03]  /*c2540*/  LDC R20, c[0x0][0x22c] ;  /* 0x00008b00ff147b82 */ /* 0x002e660000000800 */
[----:B------:R1:W-:Y:S01]  /*c2550*/  @P3 STG.E desc[UR60][R208.64], R141 ;  /* 0x0000008dd0003986 */ /* 0x0003e2000c10193c */
[----:B------:R-:W-:-:S03]  /*c2560*/  ISETP.LT.AND P3, PT, R27, R8, !P0 ;  /* 0x000000081b00720c */ /* 0x000fc60004761270 */
[----:B------:R1:W-:Y:S01]  /*c2570*/  @P4 STG.E desc[UR60][R210.64], R161 ;  /* 0x000000a1d2004986 */ /* 0x0003e2000c10193c */
[----:B------:R-:W-:-:S03]  /*c2580*/  ISETP.LT.AND P4, PT, R26, R0, !P0 ;  /* 0x000000001a00720c */ /* 0x000fc60004781270 */
[----:B------:R1:W-:Y:S01]  /*c2590*/  @P5 STG.E desc[UR60][R212.64], R142 ;  /* 0x0000008ed4005986 */ /* 0x0003e2000c10193c */
[----:B------:R-:W-:-:S03]  /*c25a0*/  ISETP.LT.AND P5, PT, R25, R9, !P0 ;  /* 0x000000091900720c */ /* 0x000fc600047a1270 */
[----:B------:R1:W-:Y:S01]  /*c25b0*/  @P6 STG.E desc[UR60][R214.64], R162 ;  /* 0x000000a2d6006986 */ /* 0x0003e2000c10193c */
[----:B------:R-:W-:-:S03]  /*c25c0*/  ISETP.LT.AND P6, PT, R24, R11, !P0 ;  /* 0x0000000b1800720c */ /* 0x000fc600047c1270 */
[----:B------:R1:W-:Y:S04]  /*c25d0*/  @P2 STG.E desc[UR60][R216.64], R143 ;  /* 0x0000008fd8002986 */ /* 0x0003e8000c10193c */
[----:B------:R2:W-:Y:S01]  /*c25e0*/  @P3 STG.E desc[UR60][R218.64], R163 ;  /* 0x000000a3da003986 */ /* 0x0005e2000c10193c */
[----:B-1----:R-:W-:-:S03]  /*c25f0*/  ISETP.LT.AND P2, PT, R23, R20, !P0 ;  /* 0x000000141700720c */ /* 0x002fc60004741270 */
[----:B------:R1:W-:Y:S01]  /*c2600*/  @P4 STG.E desc[UR60][R220.64], R156 ;  /* 0x0000009cdc004986 */ /* 0x0003e2000c10193c */
[-C--:B------:R-:W-:Y:S02]  /*c2610*/  ISETP.LT.AND P3, PT, R22, R20.reuse, !P0 ;  /* 0x000000141600720c */ /* 0x080fe40004761270 */
[-C--:B------:R-:W-:Y:S01]  /*c2620*/  ISETP.LT.AND P4, PT, R21, R20.reuse, !P0 ;  /* 0x000000141500720c */ /* 0x080fe20004781270 */
        /* <DEDUP_REMOVED lines=9> */
[----:B------:R1:W-:Y:S04]  /*c26c0*/  @P4 STG.E desc[UR60][R232.64], R159 ;  /* 0x0000009fe8004986 */ /* 0x0003e8000c10193c */
[----:B------:R1:W-:Y:S04]  /*c26d0*/  @P5 STG.E desc[UR60][R234.64], R147 ;  /* 0x00000093ea005986 */ /* 0x0003e8000c10193c */
[----:B------:R1:W-:Y:S04]  /*c26e0*/  @P6 STG.E desc[UR60][R236.64], R164 ;  /* 0x000000a4ec006986 */ /* 0x0003e8000c10193c */
[----:B------:R1:W-:Y:S04]  /*c26f0*/  @P1 STG.E desc[UR60][R238.64], R4 ;  /* 0x00000004ee001986 */ /* 0x0003e8000c10193c */
[----:B------:R1:W-:Y:S01]  /*c2700*/  @P2 STG.E desc[UR60][R240.64], R165 ;  /* 0x000000a5f0002986 */ /* 0x0003e2000c10193c */
[----:B--2---:R-:W-:-:S02]  /*c2710*/  ISETP.LT.AND P3, PT, R15, R20, !P0 ;  /* 0x000000140f00720c */ /* 0x004fc40004761270 */
[----:B----4-:R-:W-:-:S11]  /*c2720*/  ISETP.LT.AND P4, PT, R14, R20, !P0 ;  /* 0x000000140e00720c */ /* 0x010fd60004781270 */
[----:B------:R1:W-:Y:S01]  /*c2730*/  @P3 STG.E desc[UR60][R242.64], R5 ;  /* 0x00000005f2003986 */ /* 0x0003e2000c10193c */
[----:B---3--:R-:W-:-:S03]  /*c2740*/  ISETP.LT.AND P5, PT, R13, R20, !P0 ;  /* 0x000000140d00720c */ /* 0x008fc600047a1270 */
[----:B------:R1:W-:Y:S01]  /*c2750*/  @P4 STG.E desc[UR60][R244.64], R166 ;  /* 0x000000a6f4004986 */ /* 0x0003e2000c10193c */
[-C--:B------:R-:W-:Y:S02]  /*c2760*/  ISETP.LT.AND P6, PT, R12, R20.reuse, !P0 ;  /* 0x000000140c00720c */ /* 0x080fe400047c1270 */
[----:B------:R-:W-:-:S07]  /*c2770*/  ISETP.LT.AND P0, PT, R10, R20, !P0 ;  /* 0x000000140a00720c */ /* 0x000fce0004701270 */
[----:B------:R1:W-:Y:S04]  /*c2780*/  @P5 STG.E desc[UR60][R246.64], R6 ;  /* 0x00000006f6005986 */ /* 0x0003e8000c10193c */
[----:B------:R1:W-:Y:S02]  /*c2790*/  @P6 STG.E desc[UR60][R248.64], R167 ;  /* 0x000000a7f8006986 */ /* 0x0003e4000c10193c */
[----:B------:R-:W-:Y:S05]  /*c27a0*/  @!P0 EXIT ;  /* 0x000000000000894d */ /* 0x000fea0003800000 */
[----:B------:R-:W-:Y:S01]  /*c27b0*/  STG.E desc[UR60][R2.64], R7 ;  /* 0x0000000702007986 */ /* 0x000fe2000c10193c */
[----:B------:R-:W-:Y:S05]  /*c27c0*/  EXIT ;  /* 0x000000000000794d */ /* 0x000fea0003800000 */
.L_x_2:
[----:B------:R-:W-:-:S00]  /*c27d0*/  BRA `(.L_x_2) ;  /* 0xfffffffc00fc7947 */ /* 0x000fc0000383ffff */
[----:B------:R-:W-:-:S00]  /*c27e0*/  NOP ;  /* 0x0000000000007918 */ /* 0x000fc00000000000 */
        /* <DEDUP_REMOVED lines=9> */
.L_x_3:


//--------------------- .nv.shared.matmul_kernel  --------------------------
	.section	.nv.shared.matmul_kernel,"aw",@nobits
	.sectionflags	@""
	.align	16
	.zero		1024


//--------------------- .nv.shared.reserved.0     --------------------------
	.section	.nv.shared.reserved.0,"aw",@nobits
	.weak		__nv_reservedSMEM_offset_0_alias
	.size		__nv_reservedSMEM_offset_0_alias, 0, 0
	.other		__nv_reservedSMEM_offset_0_alias,@"STO_CUDA_RESERVED_SHARED STV_DEFAULT"
__nv_reservedSMEM_offset_0_alias:
	.zero		0


//--------------------- .nv.constant0.matmul_kernel --------------------------
	.section	.nv.constant0.matmul_kernel,"a",@progbits
	.sectionflags	@""
	.align	4
.nv.constant0.matmul_kernel:
	.zero		608


//--------------------- SYMBOLS --------------------------

	.type		.nv.reservedSmem.offset0,@object
	.size		.nv.reservedSmem.offset0,0x4
